def matmul_kernel(
    a_ptr,
    b_ptr,
    c_ptr,
    M,
    N,
    K,
    stride_am,
    stride_ak,
    stride_bk,
    stride_bn,
    stride_cm,
    stride_cn,
    BLOCK_M: tl.constexpr,
    BLOCK_N: tl.constexpr,
    BLOCK_K: tl.constexpr,
    GROUP_M: tl.constexpr,
):
    pid = tl.program_id(axis=0)
    num_pid_m = tl.cdiv(M, BLOCK_M)
    num_pid_n = tl.cdiv(N, BLOCK_N)
    num_pid_in_group = GROUP_M * num_pid_n
    group_id = pid // num_pid_in_group
    first_pid_m = group_id * GROUP_M
    group_size_m = min(num_pid_m - first_pid_m, GROUP_M)
    pid_m = first_pid_m + ((pid % num_pid_in_group) % group_size_m)
    pid_n = (pid % num_pid_in_group) // group_size_m

    offs_am = (pid_m * BLOCK_M + tl.arange(0, BLOCK_M)) % M
    offs_bn = (pid_n * BLOCK_N + tl.arange(0, BLOCK_N)) % N
    offs_k = tl.arange(0, BLOCK_K)
    a_ptrs = a_ptr + offs_am[:, None] * stride_am + offs_k[None, :] * stride_ak
    b_ptrs = b_ptr + offs_k[:, None] * stride_bk + offs_bn[None, :] * stride_bn

    acc = tl.zeros((BLOCK_M, BLOCK_N), dtype=tl.float32)
    for kk in range(0, tl.cdiv(K, BLOCK_K)):
        a = tl.load(a_ptrs, mask=offs_k[None, :] < K - kk * BLOCK_K, other=0.0)
        b = tl.load(b_ptrs, mask=offs_k[:, None] < K - kk * BLOCK_K, other=0.0)
        acc = tl.dot(a, b, acc)
        a_ptrs += BLOCK_K * stride_ak
        b_ptrs += BLOCK_K * stride_bk

    c = acc.to(c_ptr.dtype.element_ty)
    offs_cm = pid_m * BLOCK_M + tl.arange(0, BLOCK_M)
    offs_cn = pid_n * BLOCK_N + tl.arange(0, BLOCK_N)
    c_ptrs = c_ptr + offs_cm[:, None] * stride_cm + offs_cn[None, :] * stride_cn
    mask = (offs_cm[:, None] < M) & (offs_cn[None, :] < N)
    tl.store(c_ptrs, c, mask=mask)

# config = {"BLOCK_K": 64, "BLOCK_M": 16, "BLOCK_N": 512, "GROUP_M": 8, "arch": "sm_100", "dtype": "fp16", "num_ctas": 1, "num_stages": 3, "num_warps": 4}
# arch = sm_100


// ===== COMPILED SASS (sm_100a) =====

	.target	sm_100a

	.elftype	@"ET_EXEC"


//--------------------- .note.nv.tkinfo           --------------------------
	.section	.note.nv.tkinfo,"",@"SHT_NOTE"
	.sectionflags	@"SHF_NOTE_NV_TKINFO"
	.tkinfo
        /*0018*/ 	.word	0x00000081
        /*0030*/ 	.string	""
        /*0030*/ 	.string	"ptxas-blackwell"
        /*0030*/ 	.string	"Cuda compilation tools, release 12.9, V12.9.86"
        /*0030*/ 	.string	"Build cuda_12.9.r12.9/compiler.36037853_0"
        /*0030*/ 	.string	"-v  -suppress-debug-info  -lineinfo  -arch sm_100a "



//--------------------- .note.nv.cuver            --------------------------
	.section	.note.nv.cuver,"",@"SHT_NOTE"
	.sectionflags	@"SHF_NOTE_NV_CUVER"
        /*0018*/ 	.short	0x0001
        /*001a*/ 	.short	0x0064
        /*001c*/ 	.short	0x0001
        /*001e*/ 	.short	0x0000
        /*0020*/ 	.short	0x0001
        /*0022*/ 	.short	0x0000


//--------------------- .nv.info                  --------------------------
	.section	.nv.info,"",@"SHT_CUDA_INFO"
	.align	4


	//----- nvinfo : EIATTR_REGCOUNT
	.align		4
        /*0000*/ 	.byte	0x04, 0x2f
        /*0002*/ 	.short	(.L_1 - .L_0)
	.align		4
.L_0:
        /*0004*/ 	.word	index@(matmul_kernel)
        /*0008*/ 	.word	0x00000020


	//----- nvinfo : EIATTR_FRAME_SIZE
	.align		4
.L_1:
        /*000c*/ 	.byte	0x04, 0x11
        /*000e*/ 	.short	(.L_3 - .L_2)
	.align		4
.L_2:
        /*0010*/ 	.word	index@(matmul_kernel)
        /*0014*/ 	.word	0x000013b8


	//----- nvinfo : EIATTR_MIN_STACK_SIZE
	.align		4
.L_3:
        /*0018*/ 	.byte	0x04, 0x12
        /*001a*/ 	.short	(.L_5 - .L_4)
	.align		4
.L_4:
        /*001c*/ 	.word	index@(matmul_kernel)
        /*0020*/ 	.word	0x000013b8
.L_5:


//--------------------- .nv.info.matmul_kernel    --------------------------
	.section	.nv.info.matmul_kernel,"",@"SHT_CUDA_INFO"
	.sectionflags	@""
	.align	4


	//----- nvinfo : EIATTR_CUDA_API_VERSION
	.align		4
        /*0000*/ 	.byte	0x04, 0x37
        /*0002*/ 	.short	(.L_7 - .L_6)
.L_6:
        /*0004*/ 	.word	0x00000081


	//----- nvinfo : EIATTR_KPARAM_INFO
	.align		4
.L_7:
        /*0008*/ 	.byte	0x04, 0x17
        /*000a*/ 	.short	(.L_9 - .L_8)
.L_8:
        /*000c*/ 	.word	0x00000000
        /*0010*/ 	.short	0x000d
        /*0012*/ 	.short	0x0048
        /*0014*/ 	.byte	0x00, 0xf4, 0x21, 0x00


	//----- nvinfo : EIATTR_KPARAM_INFO
	.align		4
.L_9:
        /*0018*/ 	.byte	0x04, 0x17
        /*001a*/ 	.short	(.L_11 - .L_10)
.L_10:
        /*001c*/ 	.word	0x00000000
        /*0020*/ 	.short	0x000c
        /*0022*/ 	.short	0x0040
        /*0024*/ 	.byte	0x00, 0xf4, 0x21, 0x00


	//----- nvinfo : EIATTR_KPARAM_INFO
	.align		4
.L_11:
        /*0028*/ 	.byte	0x04, 0x17
        /*002a*/ 	.short	(.L_13 - .L_12)
.L_12:
        /*002c*/ 	.word	0x00000000
        /*0030*/ 	.short	0x000b
        /*0032*/ 	.short	0x0038
        /*0034*/ 	.byte	0x00, 0xf0, 0x11, 0x00


	//----- nvinfo : EIATTR_KPARAM_INFO
	.align		4
.L_13:
        /*0038*/ 	.byte	0x04, 0x17
        /*003a*/ 	.short	(.L_15 - .L_14)
.L_14:
        /*003c*/ 	.word	0x00000000
        /*0040*/ 	.short	0x000a
        /*0042*/ 	.short	0x0034
        /*0044*/ 	.byte	0x00, 0xf0, 0x11, 0x00


	//----- nvinfo : EIATTR_KPARAM_INFO
	.align		4
.L_15:
        /*0048*/ 	.byte	0x04, 0x17
        /*004a*/ 	.short	(.L_17 - .L_16)
.L_16:
        /*004c*/ 	.word	0x00000000
        /*0050*/ 	.short	0x0009
        /*0052*/ 	.short	0x0030
        /*0054*/ 	.byte	0x00, 0xf0, 0x11, 0x00


	//----- nvinfo : EIATTR_KPARAM_INFO
	.align		4
.L_17:
        /*0058*/ 	.byte	0x04, 0x17
        /*005a*/ 	.short	(.L_19 - .L_18)
.L_18:
        /*005c*/ 	.word	0x00000000
        /*0060*/ 	.short	0x0008
        /*0062*/ 	.short	0x002c
        /*0064*/ 	.byte	0x00, 0xf0, 0x11, 0x00


	//----- nvinfo : EIATTR_KPARAM_INFO
	.align		4
.L_19:
        /*0068*/ 	.byte	0x04, 0x17
        /*006a*/ 	.short	(.L_21 - .L_20)
.L_20:
        /*006c*/ 	.word	0x00000000
        /*0070*/ 	.short	0x0007
        /*0072*/ 	.short	0x0028
        /*0074*/ 	.byte	0x00, 0xf0, 0x11, 0x00


	//----- nvinfo : EIATTR_KPARAM_INFO
	.align		4
.L_21:
        /*0078*/ 	.byte	0x04, 0x17
        /*007a*/ 	.short	(.L_23 - .L_22)
.L_22:
        /*007c*/ 	.word	0x00000000
        /*0080*/ 	.short	0x0006
        /*0082*/ 	.short	0x0024
        /*0084*/ 	.byte	0x00, 0xf0, 0x11, 0x00


	//----- nvinfo : EIATTR_KPARAM_INFO
	.align		4
.L_23:
        /*0088*/ 	.byte	0x04, 0x17
        /*008a*/ 	.short	(.L_25 - .L_24)
.L_24:
        /*008c*/ 	.word	0x00000000
        /*0090*/ 	.short	0x0005
        /*0092*/ 	.short	0x0020
        /*0094*/ 	.byte	0x00, 0xf0, 0x11, 0x00


	//----- nvinfo : EIATTR_KPARAM_INFO
	.align		4
.L_25:
        /*0098*/ 	.byte	0x04, 0x17
        /*009a*/ 	.short	(.L_27 - .L_26)
.L_26:
        /*009c*/ 	.word	0x00000000
        /*00a0*/ 	.short	0x0004
        /*00a2*/ 	.short	0x001c
        /*00a4*/ 	.byte	0x00, 0xf0, 0x11, 0x00


	//----- nvinfo : EIATTR_KPARAM_INFO
	.align		4
.L_27:
        /*00a8*/ 	.byte	0x04, 0x17
        /*00aa*/ 	.short	(.L_29 - .L_28)
.L_28:
        /*00ac*/ 	.word	0x00000000
        /*00b0*/ 	.short	0x0003
        /*00b2*/ 	.short	0x0018
        /*00b4*/ 	.byte	0x00, 0xf0, 0x11, 0x00


	//----- nvinfo : EIATTR_KPARAM_INFO
	.align		4
.L_29:
        /*00b8*/ 	.byte	0x04, 0x17
        /*00ba*/ 	.short	(.L_31 - .L_30)
.L_30:
        /*00bc*/ 	.word	0x00000000
        /*00c0*/ 	.short	0x0002
        /*00c2*/ 	.short	0x0010
        /*00c4*/ 	.byte	0x00, 0xf4, 0x21, 0x00


	//----- nvinfo : EIATTR_KPARAM_INFO
	.align		4
.L_31:
        /*00c8*/ 	.byte	0x04, 0x17
        /*00ca*/ 	.short	(.L_33 - .L_32)
.L_32:
        /*00cc*/ 	.word	0x00000000
        /*00d0*/ 	.short	0x0001
        /*00d2*/ 	.short	0x0008
        /*00d4*/ 	.byte	0x00, 0xf4, 0x21, 0x00


	//----- nvinfo : EIATTR_KPARAM_INFO
	.align		4
.L_33:
        /*00d8*/ 	.byte	0x04, 0x17
        /*00da*/ 	.short	(.L_35 - .L_34)
.L_34:
        /*00dc*/ 	.word	0x00000000
        /*00e0*/ 	.short	0x0000
        /*00e2*/ 	.short	0x0000
        /*00e4*/ 	.byte	0x00, 0xf4, 0x21, 0x00


	//----- nvinfo : EIATTR_SPARSE_MMA_MASK
	.align		4
.L_35:
        /*00e8*/ 	.byte	0x03, 0x50
        /*00ea*/ 	.short	0x0000


	//----- nvinfo : EIATTR_MAXREG_COUNT
	.align		4
        /*00ec*/ 	.byte	0x03, 0x1b
        /*00ee*/ 	.short	0x00ff


	//----- nvinfo : EIATTR_NUM_BARRIERS
	.align		4
        /*00f0*/ 	.byte	0x02, 0x4c
        /*00f2*/ 	.byte	0x01
	.zero		1


	//----- nvinfo : EIATTR_ANNOTATIONS
	.align		4
        /*00f4*/ 	.byte	0x04, 0x55
        /*00f6*/ 	.short	(.L_37 - .L_36)


	//   ....[0]....
.L_36:
        /*00f8*/ 	.word	0x00000001
        /*00fc*/ 	.byte	0x40, 0x05, 0x00, 0x00, 0x01, 0x00, 0x00, 0x00, 0x70, 0x05, 0x00, 0x00, 0x01, 0x00, 0x00, 0x00
        /* <DEDUP_REMOVED lines=2797> */
        /*afdc*/ 	.byte	0xc0, 0x1b, 0x03, 0x00, 0x01, 0x00, 0x00, 0x00, 0xe0, 0x1b, 0x03, 0x00


	//----- nvinfo : EIATTR_VRC_CTA_INIT_COUNT
	.align		4
.L_37:
        /*afe8*/ 	.byte	0x02, 0x4a
	.zero		1
	.zero		1


	//----- nvinfo : EIATTR_EXIT_INSTR_OFFSETS
	.align		4
        /*afec*/ 	.byte	0x04, 0x1c
        /*afee*/ 	.short	(.L_39 - .L_38)


	//   ....[0]....
.L_38:
        /*aff0*/ 	.word	0x00031f30


	//   ....[1]....
        /*aff4*/ 	.word	0x00031f60


	//----- nvinfo : EIATTR_REQNTID
	.align		4
.L_39:
        /*aff8*/ 	.byte	0x04, 0x10
        /*affa*/ 	.short	(.L_41 - .L_40)
.L_40:
        /*affc*/ 	.word	0x00000080
        /*b000*/ 	.word	0x00000001
        /*b004*/ 	.word	0x00000001


	//----- nvinfo : EIATTR_CBANK_PARAM_SIZE
	.align		4
.L_41:
        /*b008*/ 	.byte	0x03, 0x19
        /*b00a*/ 	.short	0x0050


	//----- nvinfo : EIATTR_PARAM_CBANK
	.align		4
        /*b00c*/ 	.byte	0x04, 0x0a
        /*b00e*/ 	.short	(.L_43 - .L_42)
	.align		4
.L_42:
        /*b010*/ 	.word	index@(.nv.constant0.matmul_kernel)
        /*b014*/ 	.short	0x0380
        /*b016*/ 	.short	0x0050


	//----- nvinfo : EIATTR_SW_WAR
	.align		4
.L_43:
        /*b018*/ 	.byte	0x04, 0x36
        /*b01a*/ 	.short	(.L_45 - .L_44)
.L_44:
        /*b01c*/ 	.word	0x00000008
.L_45:


//--------------------- .nv.compat                --------------------------
	.section	.nv.compat,"",@"SHT_CUDA_COMPAT_INFO"
	.align	4
        /*0000*/ 	.byte	0x02, 0x02, 0x01, 0x00, 0x02, 0x05, 0x05, 0x00, 0x02, 0x03, 0x00, 0x00, 0x02, 0x06, 0x01, 0x00


//--------------------- .nv.callgraph             --------------------------
	.section	.nv.callgraph,"",@"SHT_CUDA_CALLGRAPH"
	.align	4
	.sectionentsize	8
	.align		4
        /*0000*/ 	.word	0x00000000
	.align		4
        /*0004*/ 	.word	0xffffffff
	.align		4
        /*0008*/ 	.word	0x00000000
	.align		4
        /*000c*/ 	.word	0xfffffffe
	.align		4
        /*0010*/ 	.word	0x00000000
	.align		4
        /*0014*/ 	.word	0xfffffffd
	.align		4
        /*0018*/ 	.word	0x00000000
	.align		4
        /*001c*/ 	.word	0xfffffffc


//--------------------- .text.matmul_kernel       --------------------------
	.section	.text.matmul_kernel,"ax",@progbits
	.align	128
        .global         matmul_kernel
        .type           matmul_kernel,@function
        .size           matmul_kernel,(.L_x_4 - matmul_kernel)
        .other          matmul_kernel,@"STO_CUDA_ENTRY STV_DEFAULT"
matmul_kernel:
.text.matmul_kernel:
[----:B------:R-:W0:Y:S08]  /*0000*/  LDC R1, c[0x0][0x37c] ;  /* 0x0000df00ff017b82 */ /* 0x000e300000000800 */
[----:B------:R-:W1:Y:S01]  /*0010*/  LDC.64 R12, c[0x0][0x398] ;  /* 0x0000e600ff0c7b82 */ /* 0x000e620000000a00 */
[----:B------:R-:W2:Y:S01]  /*0020*/  S2R R28, SR_TID.X ;  /* 0x00000000001c7919 */ /* 0x000ea20000002100 */
[----:B------:R-:W3:Y:S01]  /*0030*/  LDCU UR4, c[0x0][0x3a0] ;  /* 0x00007400ff0477ac */ /* 0x000ee20008000800 */
[----:B0-----:R-:W-:Y:S01]  /*0040*/  VIADD R1, R1, 0xffffec48 ;  /* 0xffffec4801017836 */ /* 0x001fe20000000000 */
[----:B------:R-:W-:Y:S01]  /*0050*/  UMOV UR5, 0x400 ;  /* 0x0000040000057882 */ /* 0x000fe20000000000 */
[----:B------:R-:W0:Y:S03]  /*0060*/  LDCU.64 UR10, c[0x0][0x358] ;  /* 0x00006b00ff0a77ac */ /* 0x000e260008000a00 */
[----:B------:R-:W4:Y:S01]  /*0070*/  S2UR UR6, SR_CgaCtaId ;  /* 0x00000000000679c3 */ /* 0x000f220000008800 */
[----:B---3--:R-:W-:Y:S01]  /*0080*/  UIADD3 UR4, UPT, UPT, UR4, 0x3f, URZ ;  /* 0x0000003f04047890 */ /* 0x008fe2000fffe0ff */
[----:B-1----:R-:W-:-:S03]  /*0090*/  VIADD R0, R13, 0x1ff ;  /* 0x000001ff0d007836 */ /* 0x002fc60000000000 */
[----:B------:R-:W-:Y:S02]  /*00a0*/  UISETP.GT.AND UP0, UPT, UR4, 0x3f, UPT ;  /* 0x0000003f0400788c */ /* 0x000fe4000bf04270 */
[----:B------:R-:W-:Y:S01]  /*00b0*/  SHF.R.S32.HI R3, RZ, 0x1f, R0 ;  /* 0x0000001fff037819 */ /* 0x000fe20000011400 */
[----:B----4-:R-:W-:-:S03]  /*00c0*/  ULEA UR5, UR6, UR5, 0x18 ;  /* 0x0000000506057291 */ /* 0x010fc6000f8ec0ff */
[----:B------:R-:W-:-:S04]  /*00d0*/  LEA.HI R3, R3, R0, RZ, 0x9 ;  /* 0x0000000003037211 */ /* 0x000fc800078f48ff */
[----:B------:R-:W-:Y:S02]  /*00e0*/  SHF.R.S32.HI R0, RZ, 0x9, R3 ;  /* 0x00000009ff007819 */ /* 0x000fe40000011403 */
[----:B------:R-:W1:Y:S03]  /*00f0*/  S2R R3, SR_CTAID.X ;  /* 0x0000000000037919 */ /* 0x000e660000002500 */
[----:B------:R-:W-:-:S05]  /*0100*/  IMAD.SHL.U32 R0, R0, 0x8, RZ ;  /* 0x0000000800007824 */ /* 0x000fca00078e00ff */
[-C--:B------:R-:W-:Y:S02]  /*0110*/  IABS R7, R0.reuse ;  /* 0x0000000000077213 */ /* 0x080fe40000000000 */
[----:B------:R-:W-:Y:S02]  /*0120*/  IABS R10, R0 ;  /* 0x00000000000a7213 */ /* 0x000fe40000000000 */
[----:B------:R-:W3:Y:S08]  /*0130*/  I2F.RP R2, R7 ;  /* 0x0000000700027306 */ /* 0x000ef00000209400 */
[----:B---3--:R-:W3:Y:S01]  /*0140*/  MUFU.RCP R2, R2 ;  /* 0x0000000200027308 */ /* 0x008ee20000001000 */
[----:B-1----:R-:W-:Y:S01]  /*0150*/  IABS R8, R3 ;  /* 0x0000000300087213 */ /* 0x002fe20000000000 */
[----:B---3--:R-:W-:-:S02]  /*0160*/  VIADD R4, R2, 0xffffffe ;  /* 0x0ffffffe02047836 */ /* 0x008fc40000000000 */
[----:B------:R-:W-:-:S04]  /*0170*/  IMAD.MOV R2, RZ, RZ, -R10 ;  /* 0x000000ffff027224 */ /* 0x000fc800078e0a0a */
[----:B------:R1:W3:Y:S02]  /*0180*/  F2I.FTZ.U32.TRUNC.NTZ R5, R4 ;  /* 0x0000000400057305 */ /* 0x0002e4000021f000 */
[----:B-1----:R-:W-:Y:S02]  /*0190*/  IMAD.MOV.U32 R4, RZ, RZ, RZ ;  /* 0x000000ffff047224 */ /* 0x002fe400078e00ff */
[----:B---3--:R-:W-:-:S04]  /*01a0*/  IMAD.MOV R6, RZ, RZ, -R5 ;  /* 0x000000ffff067224 */ /* 0x008fc800078e0a05 */
[----:B------:R-:W-:Y:S02]  /*01b0*/  IMAD R9, R6, R7, RZ ;  /* 0x0000000706097224 */ /* 0x000fe400078e02ff */
[----:B------:R-:W-:Y:S02]  /*01c0*/  IMAD.MOV.U32 R6, RZ, RZ, R8 ;  /* 0x000000ffff067224 */ /* 0x000fe400078e0008 */
[----:B------:R-:W-:-:S06]  /*01d0*/  IMAD.HI.U32 R5, R5, R9, R4 ;  /* 0x0000000905057227 */ /* 0x000fcc00078e0004 */
[----:B------:R-:W-:-:S04]  /*01e0*/  IMAD.HI.U32 R5, R5, R6, RZ ;  /* 0x0000000605057227 */ /* 0x000fc800078e00ff */
[----:B------:R-:W-:-:S05]  /*01f0*/  IMAD R2, R5, R2, R6 ;  /* 0x0000000205027224 */ /* 0x000fca00078e0206 */
[----:B------:R-:W-:-:S13]  /*0200*/  ISETP.GT.U32.AND P1, PT, R7, R2, PT ;  /* 0x000000020700720c */ /* 0x000fda0003f24070 */
[----:B------:R-:W-:Y:S02]  /*0210*/  @!P1 IMAD.IADD R2, R2, 0x1, -R7 ;  /* 0x0000000102029824 */ /* 0x000fe400078e0a07 */
[----:B------:R-:W-:Y:S01]  /*0220*/  @!P1 VIADD R5, R5, 0x1 ;  /* 0x0000000105059836 */ /* 0x000fe20000000000 */
[----:B------:R-:W-:Y:S02]  /*0230*/  ISETP.NE.AND P1, PT, R0, RZ, PT ;  /* 0x000000ff0000720c */ /* 0x000fe40003f25270 */
[----:B------:R-:W-:Y:S02]  /*0240*/  ISETP.GE.U32.AND P0, PT, R2, R7, PT ;  /* 0x000000070200720c */ /* 0x000fe40003f06070 */
[----:B------:R-:W-:-:S04]  /*0250*/  LOP3.LUT R2, R3, R0, RZ, 0x3c, !PT ;  /* 0x0000000003027212 */ /* 0x000fc800078e3cff */
[----:B------:R-:W-:Y:S01]  /*0260*/  ISETP.GE.AND P2, PT, R2, RZ, PT ;  /* 0x000000ff0200720c */ /* 0x000fe20003f46270 */
[----:B------:R-:W-:-:S06]  /*0270*/  VIADD R2, R12, 0xf ;  /* 0x0000000f0c027836 */ /* 0x000fcc0000000000 */
[----:B------:R-:W-:-:S04]  /*0280*/  @P0 VIADD R5, R5, 0x1 ;  /* 0x0000000105050836 */ /* 0x000fc80000000000 */
[----:B------:R-:W-:Y:S01]  /*0290*/  IMAD.MOV.U32 R4, RZ, RZ, R5 ;  /* 0x000000ffff047224 */ /* 0x000fe200078e0005 */
[----:B------:R-:W-:-:S03]  /*02a0*/  SHF.R.S32.HI R5, RZ, 0x1f, R2 ;  /* 0x0000001fff057819 */ /* 0x000fc60000011402 */
[----:B------:R-:W-:Y:S01]  /*02b0*/  @!P2 IMAD.MOV R4, RZ, RZ, -R4 ;  /* 0x000000ffff04a224 */ /* 0x000fe200078e0a04 */
[----:B------:R-:W-:Y:S02]  /*02c0*/  @!P1 LOP3.LUT R4, RZ, R0, RZ, 0x33, !PT ;  /* 0x00000000ff049212 */ /* 0x000fe400078e33ff */
[----:B------:R-:W-:-:S03]  /*02d0*/  LEA.HI R5, R5, R2, RZ, 0x4 ;  /* 0x0000000205057211 */ /* 0x000fc600078f20ff */
[----:B------:R-:W-:Y:S02]  /*02e0*/  IMAD.SHL.U32 R2, R4, 0x8, RZ ;  /* 0x0000000804027824 */ /* 0x000fe400078e00ff */
[----:B------:R-:W-:-:S03]  /*02f0*/  IMAD.MOV R4, RZ, RZ, -R4 ;  /* 0x000000ffff047224 */ /* 0x000fc600078e0a04 */
[----:B------:R-:W-:Y:S01]  /*0300*/  LEA.HI.SX32 R5, R5, -R2, 0x1c ;  /* 0x8000000205057211 */ /* 0x000fe200078fe2ff */
[----:B------:R-:W-:Y:S02]  /*0310*/  IMAD R15, R0, R4, R3 ;  /* 0x00000004000f7224 */ /* 0x000fe400078e0203 */
[----:B------:R-:W-:Y:S01]  /*0320*/  IMAD.MOV.U32 R4, RZ, RZ, RZ ;  /* 0x000000ffff047224 */ /* 0x000fe200078e00ff */
[----:B------:R-:W-:Y:S02]  /*0330*/  VIMNMX R6, PT, PT, R5, 0x8, PT ;  /* 0x0000000805067848 */ /* 0x000fe40003fe0100 */
[----:B------:R-:W-:Y:S02]  /*0340*/  IABS R11, R15 ;  /* 0x0000000f000b7213 */ /* 0x000fe40000000000 */
[----:B------:R-:W-:-:S04]  /*0350*/  IABS R9, R6 ;  /* 0x0000000600097213 */ /* 0x000fc80000000000 */
[----:B------:R-:W1:Y:S08]  /*0360*/  I2F.RP R7, R9 ;  /* 0x0000000900077306 */ /* 0x000e700000209400 */
[----:B-1----:R-:W1:Y:S02]  /*0370*/  MUFU.RCP R7, R7 ;  /* 0x0000000700077308 */ /* 0x002e640000001000 */
[----:B-1----:R-:W-:-:S06]  /*0380*/  VIADD R5, R7, 0xffffffe ;  /* 0x0ffffffe07057836 */ /* 0x002fcc0000000000 */
[----:B------:R-:W1:Y:S02]  /*0390*/  F2I.FTZ.U32.TRUNC.NTZ R5, R5 ;  /* 0x0000000500057305 */ /* 0x000e64000021f000 */
[----:B-1----:R-:W-:-:S04]  /*03a0*/  IMAD.MOV R8, RZ, RZ, -R5 ;  /* 0x000000ffff087224 */ /* 0x002fc800078e0a05 */
[----:B------:R-:W-:-:S04]  /*03b0*/  IMAD.MOV.U32 R0, RZ, RZ, R8 ;  /* 0x000000ffff007224 */ /* 0x000fc800078e0008 */
[----:B------:R-:W-:Y:S01]  /*03c0*/  IMAD R3, R0, R9, RZ ;  /* 0x0000000900037224 */ /* 0x000fe200078e02ff */
[----:B------:R-:W-:-:S03]  /*03d0*/  IABS R0, R6 ;  /* 0x0000000600007213 */ /* 0x000fc60000000000 */
[----:B------:R-:W-:-:S04]  /*03e0*/  IMAD.HI.U32 R4, R5, R3, R4 ;  /* 0x0000000305047227 */ /* 0x000fc800078e0004 */
[----:B------:R-:W-:Y:S02]  /*03f0*/  IMAD.MOV R0, RZ, RZ, -R0 ;  /* 0x000000ffff007224 */ /* 0x000fe400078e0a00 */
        /* <DEDUP_REMOVED lines=8> */
[----:B------:R-:W-:Y:S02]  /*0480*/  ISETP.GE.AND P2, PT, R0, RZ, PT ;  /* 0x000000ff0000720c */ /* 0x000fe40003f46270 */
[----:B--2---:R-:W-:-:S05]  /*0490*/  LOP3.LUT R0, R28, 0xf, RZ, 0xc0, !PT ;  /* 0x0000000f1c007812 */ /* 0x004fca00078ec0ff */
[----:B------:R-:W-:-:S06]  /*04a0*/  @P0 VIADD R4, R4, 0x1 ;  /* 0x0000000104040836 */ /* 0x000fcc0000000000 */
[----:B------:R-:W-:Y:S01]  /*04b0*/  @!P2 IMAD.MOV R4, RZ, RZ, -R4 ;  /* 0x000000ffff04a224 */ /* 0x000fe200078e0a04 */
[----:B------:R-:W-:-:S05]  /*04c0*/  @!P1 LOP3.LUT R4, RZ, R6, RZ, 0x33, !PT ;  /* 0x00000006ff049212 */ /* 0x000fca00078e33ff */
[----:B------:R-:W-:Y:S02]  /*04d0*/  IMAD.MOV R3, RZ, RZ, -R4 ;  /* 0x000000ffff037224 */ /* 0x000fe400078e0a04 */
[----:B------:R-:W-:Y:S02]  /*04e0*/  IMAD.SHL.U32 R29, R4, 0x200, RZ ;  /* 0x00000200041d7824 */ /* 0x000fe400078e00ff */
[----:B------:R-:W-:-:S04]  /*04f0*/  IMAD R3, R6, R3, R15 ;  /* 0x0000000306037224 */ /* 0x000fc800078e020f */
[----:B------:R-:W-:Y:S01]  /*0500*/  IMAD.IADD R3, R2, 0x1, R3 ;  /* 0x0000000102037824 */ /* 0x000fe200078e0203 */
[----:B------:R-:W-:-:S03]  /*0510*/  SHF.R.U32.HI R2, RZ, 0x4, R28 ;  /* 0x00000004ff027819 */ /* 0x000fc6000001161c */
[----:B------:R-:W-:Y:S01]  /*0520*/  IMAD R0, R3, 0x10, R0 ;  /* 0x0000001003007824 */ /* 0x000fe200078e0200 */
[----:B------:R-:W-:-:S04]  /*0530*/  SGXT.U32 R2, R2, 0x3 ;  /* 0x000000030202781a */ /* 0x000fc80000000000 */
[----:B------:R1:W-:Y:S01]  /*0540*/  STL [R1+0xb2c], R0 ;  /* 0x000b2c0001007387 */ /* 0x0003e20000100800 */
[C---:B------:R-:W-:Y:S02]  /*0550*/  LOP3.LUT R5, R2.reuse, 0x8, RZ, 0xfc, !PT ;  /* 0x0000000802057812 */ /* 0x040fe400078efcff */
[C---:B------:R-:W-:Y:S01]  /*0560*/  LOP3.LUT R3, R2.reuse, 0x10, RZ, 0xfc, !PT ;  /* 0x0000001002037812 */ /* 0x040fe200078efcff */
[----:B------:R2:W-:Y:S01]  /*0570*/  STL [R1+0x1f8], R29 ;  /* 0x0001f81d01007387 */ /* 0x0005e20000100800 */
[C---:B------:R-:W-:Y:S02]  /*0580*/  LOP3.LUT R5, R2.reuse, 0x20, RZ, 0xfc, !PT ;  /* 0x0000002002057812 */ /* 0x040fe400078efcff */
[C---:B------:R-:W-:Y:S02]  /*0590*/  LOP3.LUT R3, R2.reuse, 0x28, RZ, 0xfc, !PT ;  /* 0x0000002802037812 */ /* 0x040fe400078efcff */
[C---:B-1----:R-:W-:Y:S02]  /*05a0*/  LOP3.LUT R0, R2.reuse, 0x18, RZ, 0xfc, !PT ;  /* 0x0000001802007812 */ /* 0x042fe400078efcff */
[----:B------:R-:W-:Y:S01]  /*05b0*/  LOP3.LUT R0, R2, 0x30, RZ, 0xfc, !PT ;  /* 0x0000003002007812 */ /* 0x000fe200078efcff */
[----:B0-----:R-:W-:Y:S06]  /*05c0*/  BRA.U UP0, `(.L_x_0) ;  /* 0x0000000100687547 */ /* 0x001fec000b800000 */
[C---:B------:R-:W-:Y:S01]  /*05d0*/  IMAD.SHL.U32 R2, R28.reuse, 0x10, RZ ;  /* 0x000000101c027824 */ /* 0x040fe200078e00ff */
[----:B------:R-:W-:Y:S01]  /*05e0*/  CS2R R24, SRZ ;  /* 0x0000000000187805 */ /* 0x000fe2000001ff00 */
[----:B------:R-:W-:Y:S01]  /*05f0*/  IMAD.SHL.U32 R0, R28, 0x20, RZ ;  /* 0x000000201c007824 */ /* 0x000fe200078e00ff */
[----:B------:R-:W-:Y:S02]  /*0600*/  CS2R R26, SRZ ;  /* 0x00000000001a7805 */ /* 0x000fe4000001ff00 */
[----:B------:R-:W-:Y:S01]  /*0610*/  CS2R R20, SRZ ;  /* 0x0000000000147805 */ /* 0x000fe2000001ff00 */
[----:B------:R0:W-:Y:S01]  /*0620*/  STL [R1+0xb28], R2 ;  /* 0x000b280201007387 */ /* 0x0001e20000100800 */
[----:B------:R-:W-:Y:S02]  /*0630*/  CS2R R22, SRZ ;  /* 0x0000000000167805 */ /* 0x000fe4000001ff00 */
[----:B------:R-:W-:Y:S02]  /*0640*/  LOP3.LUT R0, R0, 0x60, RZ, 0xc0, !PT ;  /* 0x0000006000007812 */ /* 0x000fe400078ec0ff */
[----:B------:R-:W-:Y:S01]  /*0650*/  CS2R R16, SRZ ;  /* 0x0000000000107805 */ /* 0x000fe2000001ff00 */
[----:B------:R0:W-:Y:S01]  /*0660*/  STL [R1], RZ ;  /* 0x000000ff01007387 */ /* 0x0001e20000100800 */
[----:B------:R-:W-:-:S02]  /*0670*/  CS2R R18, SRZ ;  /* 0x0000000000127805 */ /* 0x000fc4000001ff00 */
[----:B------:R-:W-:Y:S02]  /*0680*/  CS2R R12, SRZ ;  /* 0x00000000000c7805 */ /* 0x000fe4000001ff00 */
[----:B------:R-:W-:Y:S01]  /*0690*/  CS2R R14, SRZ ;  /* 0x00000000000e7805 */ /* 0x000fe2000001ff00 */
[----:B------:R0:W-:Y:S01]  /*06a0*/  STL [R1+0x4], RZ ;  /* 0x000004ff01007387 */ /* 0x0001e20000100800 */
[----:B------:R-:W-:Y:S02]  /*06b0*/  CS2R R8, SRZ ;  /* 0x0000000000087805 */ /* 0x000fe4000001ff00 */
[----:B------:R-:W-:Y:S02]  /*06c0*/  CS2R R10, SRZ ;  /* 0x00000000000a7805 */ /* 0x000fe4000001ff00 */
[----:B------:R-:W-:Y:S01]  /*06d0*/  CS2R R4, SRZ ;  /* 0x0000000000047805 */ /* 0x000fe2000001ff00 */
[----:B------:R0:W-:Y:S01]  /*06e0*/  STL [R1+0x8], RZ ;  /* 0x000008ff01007387 */ /* 0x0001e20000100800 */
[----:B------:R-:W-:-:S03]  /*06f0*/  CS2R R6, SRZ ;  /* 0x0000000000067805 */ /* 0x000fc6000001ff00 */
[----:B------:R0:W-:Y:S04]  /*0700*/  STL [R1+0xc], RZ ;  /* 0x00000cff01007387 */ /* 0x0001e80000100800 */
[----:B------:R0:W-:Y:S04]  /*0710*/  STL [R1+0x10], RZ ;  /* 0x000010ff01007387 */ /* 0x0001e80000100800 */
[----:B------:R0:W-:Y:S04]  /*0720*/  STL [R1+0x14], RZ ;  /* 0x000014ff01007387 */ /* 0x0001e80000100800 */
[----:B------:R0:W-:Y:S04]  /*0730*/  STL [R1+0x18], RZ ;  /* 0x000018ff01007387 */ /* 0x0001e80000100800 */
[----:B------:R0:W-:Y:S04]  /*0740*/  STL [R1+0x1c], RZ ;  /* 0x00001cff01007387 */ /* 0x0001e80000100800 */
[----:B------:R0:W-:Y:S01]  /*0750*/  STL [R1+0xb24], R0 ;  /* 0x000b240001007387 */ /* 0x0001e20000100800 */
[----:B------:R-:W-:Y:S05]  /*0760*/  BRA `(.L_x_1) ;  /* 0x000002f000a07947 */ /* 0x000fea0003800000 */
.L_x_0:
[----:B------:R-:W-:Y:S01]  /*0770*/  IABS R2, R13 ;  /* 0x0000000d00027213 */ /* 0x000fe20000000000 */
[----:B------:R-:W-:Y:S01]  /*0780*/  IMAD.MOV.U32 R16, RZ, RZ, RZ ;  /* 0x000000ffff107224 */ /* 0x000fe200078e00ff */
[----:B------:R-:W-:Y:S01]  /*0790*/  SHF.R.U32.HI R14, RZ, 0x6, R28 ;  /* 0x00000006ff0e7819 */ /* 0x000fe2000001161c */
[----:B------:R-:W-:Y:S01]  /*07a0*/  STL [R1+0xccc], R13 ;  /* 0x000ccc0d01007387 */ /* 0x000fe20000100800 */
[----:B------:R-:W0:Y:S01]  /*07b0*/  I2F.RP R0, R2 ;  /* 0x0000000200007306 */ /* 0x000e220000209400 */
[----:B------:R-:W-:Y:S01]  /*07c0*/  LOP3.LUT R6, R28, 0x3f, RZ, 0xc0, !PT ;  /* 0x0000003f1c067812 */ /* 0x000fe200078ec0ff */
[----:B------:R-:W1:Y:S01]  /*07d0*/  LDCU UR6, c[0x0][0x3a8] ;  /* 0x00007500ff0677ac */ /* 0x000e620008000800 */
[----:B------:R-:W-:-:S03]  /*07e0*/  SGXT.U32 R14, R14, 0x1 ;  /* 0x000000010e0e781a */ /* 0x000fc60000000000 */
[----:B------:R-:W-:Y:S01]  /*07f0*/  IMAD.SHL.U32 R9, R6, 0x2, RZ ;  /* 0x0000000206097824 */ /* 0x000fe200078e00ff */
[----:B------:R-:W-:Y:S01]  /*0800*/  LOP3.LUT R14, R29, R14, RZ, 0xfc, !PT ;  /* 0x0000000e1d0e7212 */ /* 0x000fe200078efcff */
[----:B------:R-:W3:Y:S03]  /*0810*/  LDCU UR7, c[0x0][0x3ac] ;  /* 0x00007580ff0777ac */ /* 0x000ee60008000800 */
[C---:B------:R-:W-:Y:S01]  /*0820*/  LOP3.LUT R4, R14.reuse, 0x1fe, RZ, 0xfc, !PT ;  /* 0x000001fe0e047812 */ /* 0x040fe200078efcff */
[----:B------:R-:W4:Y:S01]  /*0830*/  LDCU.64 UR8, c[0x0][0x388] ;  /* 0x00007100ff0877ac */ /* 0x000f220008000a00 */
[----:B------:R-:W-:Y:S01]  /*0840*/  LOP3.LUT R8, R14, 0x1fc, RZ, 0xfc, !PT ;  /* 0x000001fc0e087812 */ /* 0x000fe200078efcff */
[----:B0-----:R-:W0:Y:S01]  /*0850*/  MUFU.RCP R0, R0 ;  /* 0x0000000000007308 */ /* 0x001e220000001000 */
[----:B------:R-:W-:Y:S01]  /*0860*/  IABS R5, R4 ;  /* 0x0000000400057213 */ /* 0x000fe20000000000 */
[----:B------:R-:W5:Y:S01]  /*0870*/  LDCU UR12, c[0x0][0x3b0] ;  /* 0x00007600ff0c77ac */ /* 0x000f620008000800 */
[----:B------:R-:W-:-:S02]  /*0880*/  IABS R15, R8 ;  /* 0x00000008000f7213 */ /* 0x000fc40000000000 */
[----:B------:R-:W-:Y:S01]  /*0890*/  LOP3.LUT R7, R14, 0x1fa, RZ, 0xfc, !PT ;  /* 0x000001fa0e077812 */ /* 0x000fe200078efcff */
[----:B------:R-:W2:Y:S01]  /*08a0*/  LDCU UR13, c[0x0][0x3a4] ;  /* 0x00007480ff0d77ac */ /* 0x000ea20008000800 */
[----:B------:R-:W-:Y:S02]  /*08b0*/  ISETP.GE.AND P6, PT, R4, RZ, PT ;  /* 0x000000ff0400720c */ /* 0x000fe40003fc6270 */
[----:B------:R-:W-:Y:S01]  /*08c0*/  IABS R19, R7 ;  /* 0x0000000700137213 */ /* 0x000fe20000000000 */
[----:B------:R-:W1:Y:S01]  /*08d0*/  LDCU UR14, c[0x0][0x3a0] ;  /* 0x00007400ff0e77ac */ /* 0x000e620008000800 */
[----:B------:R-:W-:Y:S02]  /*08e0*/  ISETP.GE.AND P0, PT, R8, RZ, PT ;  /* 0x000000ff0800720c */ /* 0x000fe40003f06270 */
[----:B------:R-:W-:Y:S02]  /*08f0*/  ISETP.GE.AND P2, PT, R7, RZ, PT ;  /* 0x000000ff0700720c */ /* 0x000fe40003f46270 */
[----:B------:R-:W-:Y:S01]  /*0900*/  LOP3.LUT R7, R14, 0x1f4, RZ, 0xfc, !PT ;  /* 0x000001f40e077812 */ /* 0x000fe200078efcff */
[----:B0-----:R-:W-:Y:S01]  /*0910*/  VIADD R17, R0, 0xffffffe ;  /* 0x0ffffffe00117836 */ /* 0x001fe20000000000 */
[----:B------:R-:W-:-:S02]  /*0920*/  LOP3.LUT R4, R14, 0x1f6, RZ, 0xfc, !PT ;  /* 0x000001f60e047812 */ /* 0x000fc400078efcff */
[----:B------:R-:W-:-:S03]  /*0930*/  IABS R11, R7 ;  /* 0x00000007000b7213 */ /* 0x000fc60000000000 */
[----:B------:R-:W0:Y:S02]  /*0940*/  F2I.FTZ.U32.TRUNC.NTZ R17, R17 ;  /* 0x0000001100117305 */ /* 0x000e24000021f000 */
[----:B0-----:R-:W-:-:S04]  /*0950*/  IMAD.MOV R3, RZ, RZ, -R17 ;  /* 0x000000ffff037224 */ /* 0x001fc800078e0a11 */
[----:B------:R-:W-:-:S04]  /*0960*/  IMAD R3, R3, R2, RZ ;  /* 0x0000000203037224 */ /* 0x000fc800078e02ff */
[----:B------:R-:W-:-:S04]  /*0970*/  IMAD.HI.U32 R16, R17, R3, R16 ;  /* 0x0000000311107227 */ /* 0x000fc800078e0010 */
[----:B------:R-:W-:Y:S02]  /*0980*/  IMAD.MOV.U32 R3, RZ, RZ, R5 ;  /* 0x000000ffff037224 */ /* 0x000fe400078e0005 */
[----:B------:R-:W-:-:S04]  /*0990*/  IMAD.HI.U32 R5, R16, R15, RZ ;  /* 0x0000000f10057227 */ /* 0x000fc800078e00ff */
[----:B------:R-:W-:-:S04]  /*09a0*/  IMAD.HI.U32 R0, R16, R3, RZ ;  /* 0x0000000310007227 */ /* 0x000fc800078e00ff */
[----:B------:R-:W-:Y:S02]  /*09b0*/  IMAD.MOV R0, RZ, RZ, -R0 ;  /* 0x000000ffff007224 */ /* 0x000fe400078e0a00 */
[----:B------:R-:W-:Y:S02]  /*09c0*/  IMAD.MOV R5, RZ, RZ, -R5 ;  /* 0x000000ffff057224 */ /* 0x000fe400078e0a05 */
[C---:B------:R-:W-:Y:S01]  /*09d0*/  IMAD R3, R2.reuse, R0, R3 ;  /* 0x0000000002037224 */ /* 0x040fe200078e0203 */
[----:B------:R-:W-:Y:S01]  /*09e0*/  SHF.R.S32.HI R0, RZ, 0x6, R28 ;  /* 0x00000006ff007819 */ /* 0x000fe2000001141c */
[----:B------:R-:W-:Y:S01]  /*09f0*/  IMAD R15, R2, R5, R15 ;  /* 0x00000005020f7224 */ /* 0x000fe200078e020f */
[----:B------:R-:W-:Y:S01]  /*0a00*/  IABS R5, R4 ;  /* 0x0000000400057213 */ /* 0x000fe20000000000 */
[----:B------:R-:W-:Y:S01]  /*0a10*/  IMAD.HI.U32 R6, R16, R19, RZ ;  /* 0x0000001310067227 */ /* 0x000fe200078e00ff */
[C---:B------:R-:W-:Y:S02]  /*0a20*/  ISETP.GT.U32.AND P1, PT, R2.reuse, R3, PT ;  /* 0x000000030200720c */ /* 0x040fe40003f24070 */
[----:B------:R-:W-:Y:S01]  /*0a30*/  ISETP.GT.U32.AND P4, PT, R2, R15, PT ;  /* 0x0000000f0200720c */ /* 0x000fe20003f84070 */
[----:B------:R-:W-:Y:S01]  /*0a40*/  IMAD.MOV R6, RZ, RZ, -R6 ;  /* 0x000000ffff067224 */ /* 0x000fe200078e0a06 */
[----:B------:R-:W-:-:S03]  /*0a50*/  SGXT R0, R0, 0x1 ;  /* 0x000000010000781a */ /* 0x000fc60000000200 */
[----:B------:R-:W-:Y:S01]  /*0a60*/  IMAD R19, R2, R6, R19 ;  /* 0x0000000602137224 */ /* 0x000fe200078e0213 */
[----:B------:R-:W-:Y:S02]  /*0a70*/  LOP3.LUT R6, R14, 0x1f8, RZ, 0xfc, !PT ;  /* 0x000001f80e067812 */ /* 0x000fe400078efcff */
[----:B------:R-:W-:Y:S02]  /*0a80*/  LOP3.LUT R0, R9, 0x90, R0, 0x78, !PT ;  /* 0x0000009009007812 */ /* 0x000fe400078e7800 */
[----:B------:R-:W-:Y:S01]  /*0a90*/  ISETP.GT.U32.AND P5, PT, R2, R19, PT ;  /* 0x000000130200720c */ /* 0x000fe20003fa4070 */
[--C-:B------:R-:W-:Y:S01]  /*0aa0*/  @!P1 IMAD.IADD R3, R3, 0x1, -R2.reuse ;  /* 0x0000000103039824 */ /* 0x100fe200078e0a02 */
[----:B------:R-:W-:Y:S01]  /*0ab0*/  IABS R17, R6 ;  /* 0x0000000600117213 */ /* 0x000fe20000000000 */
[----:B------:R-:W-:Y:S01]  /*0ac0*/  @!P4 IMAD.IADD R15, R15, 0x1, -R2 ;  /* 0x000000010f0fc824 */ /* 0x000fe200078e0a02 */
[----:B------:R-:W-:Y:S01]  /*0ad0*/  ISETP.GE.AND P1, PT, R6, RZ, PT ;  /* 0x000000ff0600720c */ /* 0x000fe20003f26270 */
[----:B------:R-:W-:Y:S01]  /*0ae0*/  IMAD.HI.U32 R6, R16, R5, RZ ;  /* 0x0000000510067227 */ /* 0x000fe200078e00ff */
[C---:B------:R-:W-:Y:S01]  /*0af0*/  ISETP.GT.U32.AND P3, PT, R2.reuse, R3, PT ;  /* 0x000000030200720c */ /* 0x040fe20003f64070 */
[----:B------:R0:W-:Y:S01]  /*0b00*/  STL [R1+0xb30], R0 ;  /* 0x000b300001007387 */ /* 0x0001e20000100800 */
[----:B------:R-:W-:Y:S01]  /*0b10*/  ISETP.GT.U32.AND P4, PT, R2, R15, PT ;  /* 0x0000000f0200720c */ /* 0x000fe20003f84070 */
[----:B------:R-:W-:Y:S01]  /*0b20*/  IMAD.HI.U32 R8, R16, R17, RZ ;  /* 0x0000001110087227 */ /* 0x000fe200078e00ff */
[----:B------:R-:W-:-:S03]  /*0b30*/  LOP3.LUT R9, R14, 0x1ee, RZ, 0xfc, !PT ;  /* 0x000001ee0e097812 */ /* 0x000fc600078efcff */
[----:B------:R-:W-:Y:S02]  /*0b40*/  IMAD.MOV R8, RZ, RZ, -R8 ;  /* 0x000000ffff087224 */ /* 0x000fe400078e0a08 */
[--C-:B------:R-:W-:Y:S02]  /*0b50*/  @!P5 IMAD.IADD R19, R19, 0x1, -R2.reuse ;  /* 0x000000011313d824 */ /* 0x100fe400078e0a02 */
[----:B------:R-:W-:Y:S01]  /*0b60*/  IMAD R17, R2, R8, R17 ;  /* 0x0000000802117224 */ /* 0x000fe200078e0211 */
[----:B------:R-:W-:Y:S01]  /*0b70*/  LOP3.LUT R8, R14, 0x1f0, RZ, 0xfc, !PT ;  /* 0x000001f00e087812 */ /* 0x000fe200078efcff */
[----:B------:R-:W-:Y:S01]  /*0b80*/  @!P3 IMAD.IADD R3, R3, 0x1, -R2 ;  /* 0x000000010303b824 */ /* 0x000fe200078e0a02 */
[----:B------:R-:W-:Y:S01]  /*0b90*/  ISETP.GE.AND P3, PT, R4, RZ, PT ;  /* 0x000000ff0400720c */ /* 0x000fe20003f66270 */
[----:B------:R-:W-:Y:S01]  /*0ba0*/  IMAD.HI.U32 R4, R16, R11, RZ ;  /* 0x0000000b10047227 */ /* 0x000fe200078e00ff */
[----:B------:R-:W-:Y:S02]  /*0bb0*/  ISETP.GT.U32.AND P5, PT, R2, R19, PT ;  /* 0x000000130200720c */ /* 0x000fe40003fa4070 */
[----:B------:R-:W-:Y:S01]  /*0bc0*/  IABS R18, R8 ;  /* 0x0000000800127213 */ /* 0x000fe20000000000 */
[----:B------:R-:W-:-:S02]  /*0bd0*/  IMAD.MOV.U32 R10, RZ, RZ, R3 ;  /* 0x000000ffff0a7224 */ /* 0x000fc400078e0003 */
[----:B------:R-:W-:Y:S01]  /*0be0*/  @!P4 IMAD.IADD R15, R15, 0x1, -R2 ;  /* 0x000000010f0fc824 */ /* 0x000fe200078e0a02 */
[----:B------:R-:W-:Y:S01]  /*0bf0*/  ISETP.GT.U32.AND P4, PT, R2, R17, PT ;  /* 0x000000110200720c */ /* 0x000fe20003f84070 */
[----:B------:R-:W-:Y:S01]  /*0c00*/  @!P6 IMAD.MOV R10, RZ, RZ, -R10 ;  /* 0x000000ffff0ae224 */ /* 0x000fe200078e0a0a */
[----:B------:R-:W-:Y:S01]  /*0c10*/  ISETP.GE.AND P6, PT, R7, RZ, PT ;  /* 0x000000ff0700720c */ /* 0x000fe20003fc6270 */
[----:B------:R-:W-:Y:S01]  /*0c20*/  IMAD.MOV R7, RZ, RZ, -R4 ;  /* 0x000000ffff077224 */ /* 0x000fe200078e0a04 */
[----:B------:R-:W-:Y:S01]  /*0c30*/  LOP3.LUT R4, R14, 0x1f2, RZ, 0xfc, !PT ;  /* 0x000001f20e047812 */ /* 0x000fe200078efcff */
[----:B------:R-:W-:Y:S01]  /*0c40*/  IMAD.MOV R6, RZ, RZ, -R6 ;  /* 0x000000ffff067224 */ /* 0x000fe200078e0a06 */
[----:B------:R1:W-:Y:S01]  /*0c50*/  STL [R1+0xc4], R10 ;  /* 0x0000c40a01007387 */ /* 0x0003e20000100800 */
[----:B------:R-:W-:Y:S02]  /*0c60*/  IMAD R11, R2, R7, R11 ;  /* 0x00000007020b7224 */ /* 0x000fe400078e020b */
[----:B0-----:R-:W-:-:S02]  /*0c70*/  IMAD.MOV.U32 R0, RZ, RZ, R15 ;  /* 0x000000ffff007224 */ /* 0x001fc400078e000f */
[C---:B------:R-:W-:Y:S01]  /*0c80*/  IMAD R3, R2.reuse, R6, R5 ;  /* 0x0000000602037224 */ /* 0x040fe200078e0205 */
[----:B------:R-:W-:Y:S01]  /*0c90*/  IABS R6, R4 ;  /* 0x0000000400067213 */ /* 0x000fe20000000000 */
[----:B------:R-:W-:Y:S01]  /*0ca0*/  @!P0 IMAD.MOV R0, RZ, RZ, -R0 ;  /* 0x000000ffff008224 */ /* 0x000fe200078e0a00 */
[C---:B------:R-:W-:Y:S01]  /*0cb0*/  ISETP.GT.U32.AND P0, PT, R2.reuse, R11, PT ;  /* 0x0000000b0200720c */ /* 0x040fe20003f04070 */
[--C-:B------:R-:W-:Y:S01]  /*0cc0*/  @!P5 IMAD.IADD R19, R19, 0x1, -R2.reuse ;  /* 0x000000011313d824 */ /* 0x100fe200078e0a02 */
[----:B------:R-:W-:Y:S01]  /*0cd0*/  ISETP.GT.U32.AND P5, PT, R2, R3, PT ;  /* 0x000000030200720c */ /* 0x000fe20003fa4070 */
[----:B------:R-:W-:Y:S01]  /*0ce0*/  @!P4 IMAD.IADD R17, R17, 0x1, -R2 ;  /* 0x000000011111c824 */ /* 0x000fe200078e0a02 */
[----:B------:R0:W-:Y:S01]  /*0cf0*/  STL [R1+0xc8], R0 ;  /* 0x0000c80001007387 */ /* 0x0001e20000100800 */
[----:B------:R-:W-:Y:S01]  /*0d00*/  IMAD.HI.U32 R15, R16, R6, RZ ;  /* 0x00000006100f7227 */ /* 0x000fe200078e00ff */
[----:B------:R-:W-:Y:S02]  /*0d10*/  LOP3.LUT R5, R14, 0x1ec, RZ, 0xfc, !PT ;  /* 0x000001ec0e057812 */ /* 0x000fe400078efcff */
[----:B------:R-:W-:Y:S01]  /*0d20*/  ISETP.GT.U32.AND P4, PT, R2, R17, PT ;  /* 0x000000110200720c */ /* 0x000fe20003f84070 */
[----:B------:R-:W-:Y:S01]  /*0d30*/  IMAD.MOV R15, RZ, RZ, -R15 ;  /* 0x000000ffff0f7224 */ /* 0x000fe200078e0a0f */
[----:B-1----:R-:W-:-:S02]  /*0d40*/  IABS R10, R9 ;  /* 0x00000009000a7213 */ /* 0x002fc40000000000 */
[----:B------:R-:W-:Y:S01]  /*0d50*/  IABS R7, R5 ;  /* 0x0000000500077213 */ /* 0x000fe20000000000 */
[--C-:B------:R-:W-:Y:S02]  /*0d60*/  @!P0 IMAD.IADD R11, R11, 0x1, -R2.reuse ;  /* 0x000000010b0b8824 */ /* 0x100fe400078e0a02 */
[----:B0-----:R-:W-:Y:S02]  /*0d70*/  IMAD.MOV.U32 R0, RZ, RZ, R19 ;  /* 0x000000ffff007224 */ /* 0x001fe400078e0013 */
[----:B------:R-:W-:Y:S01]  /*0d80*/  @!P5 IMAD.IADD R3, R3, 0x1, -R2 ;  /* 0x000000010303d824 */ /* 0x000fe200078e0a02 */
[----:B------:R-:W-:Y:S01]  /*0d90*/  ISETP.GT.U32.AND P0, PT, R2, R11, PT ;  /* 0x0000000b0200720c */ /* 0x000fe20003f04070 */
[----:B------:R-:W-:Y:S01]  /*0da0*/  @!P2 IMAD.MOV R0, RZ, RZ, -R0 ;  /* 0x000000ffff00a224 */ /* 0x000fe200078e0a00 */
[----:B------:R-:W-:Y:S01]  /*0db0*/  ISETP.GE.AND P2, PT, R4, RZ, PT ;  /* 0x000000ff0400720c */ /* 0x000fe20003f46270 */
[C---:B------:R-:W-:Y:S01]  /*0dc0*/  IMAD R4, R2.reuse, R15, R6 ;  /* 0x0000000f02047224 */ /* 0x040fe200078e0206 */
[----:B------:R-:W-:Y:S01]  /*0dd0*/  ISETP.GT.U32.AND P5, PT, R2, R3, PT ;  /* 0x000000030200720c */ /* 0x000fe20003fa4070 */
[----:B------:R-:W-:Y:S01]  /*0de0*/  @!P4 IMAD.IADD R17, R17, 0x1, -R2 ;  /* 0x000000011111c824 */ /* 0x000fe200078e0a02 */
[----:B------:R0:W-:Y:S01]  /*0df0*/  STL [R1+0xcc], R0 ;  /* 0x0000cc0001007387 */ /* 0x0001e20000100800 */
[----:B------:R-:W-:Y:S01]  /*0e00*/  IMAD.HI.U32 R6, R16, R10, RZ ;  /* 0x0000000a10067227 */ /* 0x000fe200078e00ff */
[----:B------:R-:W-:-:S03]  /*0e10*/  ISETP.GT.U32.AND P4, PT, R2, R4, PT ;  /* 0x000000040200720c */ /* 0x000fc60003f84070 */
[----:B------:R-:W-:-:S04]  /*0e20*/  IMAD.HI.U32 R19, R16, R18, RZ ;  /* 0x0000001210137227 */ /* 0x000fc800078e00ff */
[----:B------:R-:W-:-:S04]  /*0e30*/  IMAD.HI.U32 R15, R16, R7, RZ ;  /* 0x00000007100f7227 */ /* 0x000fc800078e00ff */
[----:B0-----:R-:W-:Y:S02]  /*0e40*/  IMAD.MOV.U32 R0, RZ, RZ, R17 ;  /* 0x000000ffff007224 */ /* 0x001fe400078e0011 */
[----:B------:R-:W-:Y:S02]  /*0e50*/  IMAD.MOV R6, RZ, RZ, -R6 ;  /* 0x000000ffff067224 */ /* 0x000fe400078e0a06 */
[----:B------:R-:W-:Y:S02]  /*0e60*/  @!P1 IMAD.MOV R0, RZ, RZ, -R0 ;  /* 0x000000ffff009224 */ /* 0x000fe400078e0a00 */
[----:B------:R-:W-:Y:S02]  /*0e70*/  IMAD.MOV R19, RZ, RZ, -R19 ;  /* 0x000000ffff137224 */ /* 0x000fe400078e0a13 */
[----:B------:R-:W-:Y:S01]  /*0e80*/  IMAD.MOV R15, RZ, RZ, -R15 ;  /* 0x000000ffff0f7224 */ /* 0x000fe200078e0a0f */
[----:B------:R0:W-:Y:S01]  /*0e90*/  STL [R1+0x2a4], R0 ;  /* 0x0002a40001007387 */ /* 0x0001e20000100800 */
[----:B------:R-:W-:Y:S01]  /*0ea0*/  IMAD R10, R2, R6, R10 ;  /* 0x00000006020a7224 */ /* 0x000fe200078e020a */
[----:B------:R-:W-:Y:S01]  /*0eb0*/  LOP3.LUT R6, R14, 0x1ea, RZ, 0xfc, !PT ;  /* 0x000001ea0e067812 */ /* 0x000fe200078efcff */
[----:B------:R-:W-:-:S02]  /*0ec0*/  @!P0 IMAD.IADD R11, R11, 0x1, -R2 ;  /* 0x000000010b0b8824 */ /* 0x000fc400078e0a02 */
[----:B------:R-:W-:Y:S01]  /*0ed0*/  @!P5 IMAD.IADD R3, R3, 0x1, -R2 ;  /* 0x000000010303d824 */ /* 0x000fe200078e0a02 */
[----:B------:R-:W-:Y:S01]  /*0ee0*/  ISETP.GE.AND P5, PT, R8, RZ, PT ;  /* 0x000000ff0800720c */ /* 0x000fe20003fa6270 */
[C---:B------:R-:W-:Y:S01]  /*0ef0*/  IMAD R8, R2.reuse, R19, R18 ;  /* 0x0000001302087224 */ /* 0x040fe200078e0212 */
[C---:B------:R-:W-:Y:S01]  /*0f00*/  ISETP.GT.U32.AND P0, PT, R2.reuse, R10, PT ;  /* 0x0000000a0200720c */ /* 0x040fe20003f04070 */
[C---:B------:R-:W-:Y:S01]  /*0f10*/  IMAD R7, R2.reuse, R15, R7 ;  /* 0x0000000f02077224 */ /* 0x040fe200078e0207 */
[----:B------:R-:W-:Y:S01]  /*0f20*/  IABS R15, R6 ;  /* 0x00000006000f7213 */ /* 0x000fe20000000000 */
[----:B0-----:R-:W-:Y:S01]  /*0f30*/  IMAD.MOV.U32 R0, RZ, RZ, R11 ;  /* 0x000000ffff007224 */ /* 0x001fe200078e000b */
[----:B------:R-:W-:Y:S01]  /*0f40*/  ISETP.GT.U32.AND P1, PT, R2, R8, PT ;  /* 0x000000080200720c */ /* 0x000fe20003f24070 */
[----:B------:R-:W-:Y:S01]  /*0f50*/  @!P4 IMAD.IADD R4, R4, 0x1, -R2 ;  /* 0x000000010404c824 */ /* 0x000fe200078e0a02 */
[----:B------:R-:W-:Y:S01]  /*0f60*/  LOP3.LUT R11, R14, 0x1e8, RZ, 0xfc, !PT ;  /* 0x000001e80e0b7812 */ /* 0x000fe200078efcff */
[----:B------:R-:W-:Y:S01]  /*0f70*/  @!P6 IMAD.MOV R0, RZ, RZ, -R0 ;  /* 0x000000ffff00e224 */ /* 0x000fe200078e0a00 */
[C---:B------:R-:W-:Y:S01]  /*0f80*/  ISETP.GT.U32.AND P6, PT, R2.reuse, R7, PT ;  /* 0x000000070200720c */ /* 0x040fe20003fc4070 */
[----:B------:R-:W-:Y:S01]  /*0f90*/  IMAD.MOV.U32 R13, RZ, RZ, R3 ;  /* 0x000000ffff0d7224 */ /* 0x000fe200078e0003 */
[----:B------:R-:W-:Y:S01]  /*0fa0*/  ISETP.GT.U32.AND P4, PT, R2, R4, PT ;  /* 0x000000040200720c */ /* 0x000fe20003f84070 */
[----:B------:R-:W-:Y:S01]  /*0fb0*/  IMAD.MOV.U32 R3, RZ, RZ, R15 ;  /* 0x000000ffff037224 */ /* 0x000fe200078e000f */
[----:B------:R-:W-:Y:S01]  /*0fc0*/  IABS R15, R11 ;  /* 0x0000000b000f7213 */ /* 0x000fe20000000000 */
[----:B------:R-:W-:Y:S01]  /*0fd0*/  @!P3 IMAD.MOV R13, RZ, RZ, -R13 ;  /* 0x000000ffff0db224 */ /* 0x000fe200078e0a0d */
[----:B------:R-:W-:Y:S01]  /*0fe0*/  ISETP.GE.AND P3, PT, R9, RZ, PT ;  /* 0x000000ff0900720c */ /* 0x000fe20003f66270 */
[----:B------:R-:W-:-:S03]  /*0ff0*/  IMAD.HI.U32 R9, R16, R3, RZ ;  /* 0x0000000310097227 */ /* 0x000fc600078e00ff */
[----:B------:R-:W-:Y:S01]  /*1000*/  STL [R1+0x3dc], R13 ;  /* 0x0003dc0d01007387 */ /* 0x000fe20000100800 */
[--C-:B------:R-:W-:Y:S02]  /*1010*/  @!P0 IMAD.IADD R10, R10, 0x1, -R2.reuse ;  /* 0x000000010a0a8824 */ /* 0x100fe400078e0a02 */
[----:B------:R-:W-:Y:S01]  /*1020*/  IMAD.MOV R9, RZ, RZ, -R9 ;  /* 0x000000ffff097224 */ /* 0x000fe200078e0a09 */
[----:B------:R0:W-:Y:S01]  /*1030*/  STL [R1+0x3e0], R0 ;  /* 0x0003e00001007387 */ /* 0x0001e20000100800 */
[--C-:B------:R-:W-:Y:S01]  /*1040*/  @!P1 IMAD.IADD R8, R8, 0x1, -R2.reuse ;  /* 0x0000000108089824 */ /* 0x100fe200078e0a02 */
[----:B------:R-:W-:Y:S01]  /*1050*/  ISETP.GE.AND P1, PT, R6, RZ, PT ;  /* 0x000000ff0600720c */ /* 0x000fe20003f26270 */
[--C-:B------:R-:W-:Y:S01]  /*1060*/  @!P6 IMAD.IADD R7, R7, 0x1, -R2.reuse ;  /* 0x000000010707e824 */ /* 0x100fe200078e0a02 */
[----:B------:R-:W-:Y:S01]  /*1070*/  ISETP.GT.U32.AND P6, PT, R2, R10, PT ;  /* 0x0000000a0200720c */ /* 0x000fe20003fc4070 */
[----:B------:R-:W-:Y:S01]  /*1080*/  @!P4 IMAD.IADD R4, R4, 0x1, -R2 ;  /* 0x000000010404c824 */ /* 0x000fe200078e0a02 */
[C---:B------:R-:W-:Y:S01]  /*1090*/  ISETP.GT.U32.AND P0, PT, R2.reuse, R8, PT ;  /* 0x000000080200720c */ /* 0x040fe20003f04070 */
[----:B------:R-:W-:Y:S01]  /*10a0*/  IMAD R3, R2, R9, R3 ;  /* 0x0000000902037224 */ /* 0x000fe200078e0203 */
[----:B------:R-:W-:Y:S01]  /*10b0*/  LOP3.LUT R6, R14, 0x1e6, RZ, 0xfc, !PT ;  /* 0x000001e60e067812 */ /* 0x000fe200078efcff */
[----:B------:R-:W-:Y:S01]  /*10c0*/  IMAD.HI.U32 R9, R16, R15, RZ ;  /* 0x0000000f10097227 */ /* 0x000fe200078e00ff */
[----:B------:R-:W-:-:S02]  /*10d0*/  ISETP.GE.AND P4, PT, R5, RZ, PT ;  /* 0x000000ff0500720c */ /* 0x000fc40003f86270 */
[C---:B------:R-:W-:Y:S01]  /*10e0*/  LOP3.LUT R5, R14.reuse, 0x1e4, RZ, 0xfc, !PT ;  /* 0x000001e40e057812 */ /* 0x040fe200078efcff */
[----:B0-----:R-:W-:Y:S01]  /*10f0*/  IMAD.MOV.U32 R0, RZ, RZ, R4 ;  /* 0x000000ffff007224 */ /* 0x001fe200078e0004 */
[----:B------:R-:W-:Y:S01]  /*1100*/  LOP3.LUT R4, R14, 0x1e2, RZ, 0xfc, !PT ;  /* 0x000001e20e047812 */ /* 0x000fe200078efcff */
[----:B------:R-:W-:Y:S01]  /*1110*/  IMAD.MOV R9, RZ, RZ, -R9 ;  /* 0x000000ffff097224 */ /* 0x000fe200078e0a09 */
[----:B------:R-:W-:Y:S01]  /*1120*/  IABS R17, R6 ;  /* 0x0000000600117213 */ /* 0x000fe20000000000 */
[----:B------:R-:W-:Y:S01]  /*1130*/  @!P2 IMAD.MOV R0, RZ, RZ, -R0 ;  /* 0x000000ffff00a224 */ /* 0x000fe200078e0a00 */
[C---:B------:R-:W-:Y:S01]  /*1140*/  ISETP.GT.U32.AND P2, PT, R2.reuse, R7, PT ;  /* 0x000000070200720c */ /* 0x040fe20003f44070 */
[----:B------:R-:W-:Y:S01]  /*1150*/  IMAD R15, R2, R9, R15 ;  /* 0x00000009020f7224 */ /* 0x000fe200078e020f */
[----:B------:R-:W-:Y:S01]  /*1160*/  IABS R18, R4 ;  /* 0x0000000400127213 */ /* 0x000fe20000000000 */
[--C-:B------:R-:W-:Y:S01]  /*1170*/  @!P6 IMAD.IADD R10, R10, 0x1, -R2.reuse ;  /* 0x000000010a0ae824 */ /* 0x100fe200078e0a02 */
[----:B------:R-:W-:Y:S01]  /*1180*/  IABS R9, R5 ;  /* 0x0000000500097213 */ /* 0x000fe20000000000 */
[----:B------:R-:W-:Y:S01]  /*1190*/  @!P0 IMAD.IADD R8, R8, 0x1, -R2 ;  /* 0x0000000108088824 */ /* 0x000fe200078e0a02 */
[C---:B------:R-:W-:Y:S01]  /*11a0*/  ISETP.GT.U32.AND P6, PT, R2.reuse, R15, PT ;  /* 0x0000000f0200720c */ /* 0x040fe20003fc4070 */
[----:B------:R0:W-:Y:S01]  /*11b0*/  STL [R1+0x3e4], R0 ;  /* 0x0003e40001007387 */ /* 0x0001e20000100800 */
[----:B------:R-:W-:Y:S01]  /*11c0*/  ISETP.GT.U32.AND P0, PT, R2, R3, PT ;  /* 0x000000030200720c */ /* 0x000fe20003f04070 */
[----:B------:R-:W-:-:S04]  /*11d0*/  IMAD.HI.U32 R19, R16, R9, RZ ;  /* 0x0000000910137227 */ /* 0x000fc800078e00ff */
[----:B------:R-:W-:Y:S01]  /*11e0*/  @!P2 IMAD.IADD R7, R7, 0x1, -R2 ;  /* 0x000000010707a824 */ /* 0x000fe200078e0a02 */
[----:B------:R-:W-:Y:S01]  /*11f0*/  ISETP.GE.AND P2, PT, R11, RZ, PT ;  /* 0x000000ff0b00720c */ /* 0x000fe20003f46270 */
[----:B------:R-:W-:Y:S02]  /*1200*/  IMAD.MOV.U32 R11, RZ, RZ, R18 ;  /* 0x000000ffff0b7224 */ /* 0x000fe400078e0012 */
[----:B------:R-:W-:-:S04]  /*1210*/  IMAD.HI.U32 R18, R16, R17, RZ ;  /* 0x0000001110127227 */ /* 0x000fc800078e00ff */
[----:B0-----:R-:W-:Y:S02]  /*1220*/  IMAD.MOV.U32 R0, RZ, RZ, R8 ;  /* 0x000000ffff007224 */ /* 0x001fe400078e0008 */
[----:B------:R-:W-:Y:S02]  /*1230*/  @!P6 IMAD.IADD R15, R15, 0x1, -R2 ;  /* 0x000000010f0fe824 */ /* 0x000fe400078e0a02 */
[----:B------:R-:W-:Y:S02]  /*1240*/  IMAD.MOV R18, RZ, RZ, -R18 ;  /* 0x000000ffff127224 */ /* 0x000fe400078e0a12 */
[----:B------:R-:W-:Y:S01]  /*1250*/  @!P0 IMAD.IADD R3, R3, 0x1, -R2 ;  /* 0x0000000103038824 */ /* 0x000fe200078e0a02 */
[----:B------:R-:W-:Y:S01]  /*1260*/  ISETP.GE.AND P0, PT, R6, RZ, PT ;  /* 0x000000ff0600720c */ /* 0x000fe20003f06270 */
[----:B------:R-:W-:Y:S01]  /*1270*/  @!P5 IMAD.MOV R0, RZ, RZ, -R0 ;  /* 0x000000ffff00d224 */ /* 0x000fe200078e0a00 */
[----:B------:R-:W-:Y:S01]  /*1280*/  ISETP.GT.U32.AND P6, PT, R2, R15, PT ;  /* 0x0000000f0200720c */ /* 0x000fe20003fc4070 */
[----:B------:R-:W-:Y:S01]  /*1290*/  IMAD.HI.U32 R6, R16, R11, RZ ;  /* 0x0000000b10067227 */ /* 0x000fe200078e00ff */
[----:B------:R-:W-:-:S02]  /*12a0*/  ISETP.GT.U32.AND P5, PT, R2, R3, PT ;  /* 0x000000030200720c */ /* 0x000fc40003fa4070 */
[----:B------:R0:W-:Y:S01]  /*12b0*/  STL [R1+0x394], R0 ;  /* 0x0003940001007387 */ /* 0x0001e20000100800 */
[----:B------:R-:W-:Y:S02]  /*12c0*/  IMAD.MOV R8, RZ, RZ, -R19 ;  /* 0x000000ffff087224 */ /* 0x000fe400078e0a13 */
[----:B------:R-:W-:Y:S01]  /*12d0*/  IMAD R17, R2, R18, R17 ;  /* 0x0000001202117224 */ /* 0x000fe200078e0211 */
[----:B------:R-:W-:Y:S01]  /*12e0*/  LOP3.LUT R18, R14, 0x1e0, RZ, 0xfc, !PT ;  /* 0x000001e00e127812 */ /* 0x000fe200078efcff */
[----:B------:R-:W-:Y:S02]  /*12f0*/  IMAD.MOV R6, RZ, RZ, -R6 ;  /* 0x000000ffff067224 */ /* 0x000fe400078e0a06 */
[----:B------:R-:W-:Y:S01]  /*1300*/  IMAD R9, R2, R8, R9 ;  /* 0x0000000802097224 */ /* 0x000fe200078e0209 */
[----:B------:R-:W-:Y:S01]  /*1310*/  LOP3.LUT R8, R14, 0x1d8, RZ, 0xfc, !PT ;  /* 0x000001d80e087812 */ /* 0x000fe200078efcff */
[----:B------:R-:W-:Y:S01]  /*1320*/  @!P3 IMAD.MOV R10, RZ, RZ, -R10 ;  /* 0x000000ffff0ab224 */ /* 0x000fe200078e0a0a */
[C---:B------:R-:W-:Y:S01]  /*1330*/  ISETP.GT.U32.AND P3, PT, R2.reuse, R17, PT ;  /* 0x000000110200720c */ /* 0x040fe20003f64070 */
[----:B0-----:R-:W-:Y:S01]  /*1340*/  IMAD.MOV.U32 R0, RZ, RZ, R7 ;  /* 0x000000ffff007224 */ /* 0x001fe200078e0007 */
[----:B------:R-:W-:Y:S01]  /*1350*/  IABS R7, R18 ;  /* 0x0000001200077213 */ /* 0x000fe20000000000 */
[C---:B------:R-:W-:Y:S01]  /*1360*/  IMAD R11, R2.reuse, R6, R11 ;  /* 0x00000006020b7224 */ /* 0x040fe200078e020b */
[----:B------:R0:W-:Y:S01]  /*1370*/  STL [R1+0xd4], R10 ;  /* 0x0000d40a01007387 */ /* 0x0001e20000100800 */
[----:B------:R-:W-:Y:S01]  /*1380*/  @!P4 IMAD.MOV R0, RZ, RZ, -R0 ;  /* 0x000000ffff00c224 */ /* 0x000fe200078e0a00 */
[C---:B------:R-:W-:Y:S01]  /*1390*/  ISETP.GT.U32.AND P4, PT, R2.reuse, R9, PT ;  /* 0x000000090200720c */ /* 0x040fe20003f84070 */
[--C-:B------:R-:W-:Y:S01]  /*13a0*/  @!P6 IMAD.IADD R15, R15, 0x1, -R2.reuse ;  /* 0x000000010f0fe824 */ /* 0x100fe200078e0a02 */
[----:B------:R-:W-:Y:S01]  /*13b0*/  ISETP.GT.U32.AND P6, PT, R2, R11, PT ;  /* 0x0000000b0200720c */ /* 0x000fe20003fc4070 */
[--C-:B------:R-:W-:Y:S01]  /*13c0*/  @!P5 IMAD.IADD R3, R3, 0x1, -R2.reuse ;  /* 0x000000010303d824 */ /* 0x100fe200078e0a02 */
[----:B------:R-:W-:Y:S01]  /*13d0*/  ISETP.GE.AND P5, PT, R5, RZ, PT ;  /* 0x000000ff0500720c */ /* 0x000fe20003fa6270 */
[----:B------:R1:W-:Y:S01]  /*13e0*/  STL [R1+0xd8], R0 ;  /* 0x0000d80001007387 */ /* 0x0003e20000100800 */
[----:B------:R-:W-:Y:S01]  /*13f0*/  LOP3.LUT R5, R14, 0x1de, RZ, 0xfc, !PT ;  /* 0x000001de0e057812 */ /* 0x000fe200078efcff */
[----:B------:R-:W-:Y:S01]  /*1400*/  @!P3 IMAD.IADD R17, R17, 0x1, -R2 ;  /* 0x000000011111b824 */ /* 0x000fe200078e0a02 */
[----:B------:R-:W-:Y:S01]  /*1410*/  ISETP.GE.AND P3, PT, R4, RZ, PT ;  /* 0x000000ff0400720c */ /* 0x000fe20003f66270 */
[----:B------:R-:W-:Y:S01]  /*1420*/  IMAD.HI.U32 R4, R16, R7, RZ ;  /* 0x0000000710047227 */ /* 0x000fe200078e00ff */
[----:B------:R-:W-:-:S02]  /*1430*/  IABS R6, R5 ;  /* 0x0000000500067213 */ /* 0x000fc40000000000 */
[----:B0-----:R-:W-:Y:S01]  /*1440*/  LOP3.LUT R10, R14, 0x1dc, RZ, 0xfc, !PT ;  /* 0x000001dc0e0a7812 */ /* 0x001fe200078efcff */
[--C-:B------:R-:W-:Y:S01]  /*1450*/  @!P4 IMAD.IADD R9, R9, 0x1, -R2.reuse ;  /* 0x000000010909c824 */ /* 0x100fe200078e0a02 */
[C---:B------:R-:W-:Y:S01]  /*1460*/  ISETP.GT.U32.AND P4, PT, R2.reuse, R17, PT ;  /* 0x000000110200720c */ /* 0x040fe20003f84070 */
[----:B------:R-:W-:Y:S01]  /*1470*/  @!P6 IMAD.IADD R11, R11, 0x1, -R2 ;  /* 0x000000010b0be824 */ /* 0x000fe200078e0a02 */
[----:B------:R-:W-:Y:S01]  /*1480*/  IABS R20, R10 ;  /* 0x0000000a00147213 */ /* 0x000fe20000000000 */
[----:B-1----:R-:W-:Y:S01]  /*1490*/  IMAD.MOV.U32 R0, RZ, RZ, R3 ;  /* 0x000000ffff007224 */ /* 0x002fe200078e0003 */
[----:B------:R-:W-:Y:S01]  /*14a0*/  ISETP.GT.U32.AND P6, PT, R2, R9, PT ;  /* 0x000000090200720c */ /* 0x000fe20003fc4070 */
[----:B------:R-:W-:Y:S02]  /*14b0*/  IMAD.MOV R4, RZ, RZ, -R4 ;  /* 0x000000ffff047224 */ /* 0x000fe400078e0a04 */
[----:B------:R-:W-:-:S04]  /*14c0*/  IMAD.HI.U32 R3, R16, R6, RZ ;  /* 0x0000000610037227 */ /* 0x000fc800078e00ff */
[----:B------:R-:W-:Y:S01]  /*14d0*/  IMAD R7, R2, R4, R7 ;  /* 0x0000000402077224 */ /* 0x000fe200078e0207 */
[----:B------:R-:W-:Y:S01]  /*14e0*/  LOP3.LUT R4, R14, 0x1da, RZ, 0xfc, !PT ;  /* 0x000001da0e047812 */ /* 0x000fe200078efcff */
[----:B------:R-:W-:Y:S02]  /*14f0*/  IMAD.MOV R3, RZ, RZ, -R3 ;  /* 0x000000ffff037224 */ /* 0x000fe400078e0a03 */
[----:B------:R-:W-:Y:S01]  /*1500*/  @!P4 IMAD.IADD R17, R17, 0x1, -R2 ;  /* 0x000000011111c824 */ /* 0x000fe200078e0a02 */
[C---:B------:R-:W-:Y:S01]  /*1510*/  ISETP.GT.U32.AND P4, PT, R2.reuse, R7, PT ;  /* 0x000000070200720c */ /* 0x040fe20003f84070 */
[C---:B------:R-:W-:Y:S01]  /*1520*/  IMAD R6, R2.reuse, R3, R6 ;  /* 0x0000000302067224 */ /* 0x040fe200078e0206 */
[----:B------:R-:W-:Y:S01]  /*1530*/  IABS R3, R4 ;  /* 0x0000000400037213 */ /* 0x000fe20000000000 */
[----:B------:R-:W-:Y:S02]  /*1540*/  @!P6 IMAD.IADD R9, R9, 0x1, -R2 ;  /* 0x000000010909e824 */ /* 0x000fe400078e0a02 */
[----:B------:R-:W-:Y:S01]  /*1550*/  @!P1 IMAD.MOV R0, RZ, RZ, -R0 ;  /* 0x000000ffff009224 */ /* 0x000fe200078e0a00 */
[C---:B------:R-:W-:Y:S01]  /*1560*/  ISETP.GT.U32.AND P6, PT, R2.reuse, R6, PT ;  /* 0x000000060200720c */ /* 0x040fe20003fc4070 */
[----:B------:R-:W-:Y:S01]  /*1570*/  IMAD.MOV.U32 R13, RZ, RZ, R15 ;  /* 0x000000ffff0d7224 */ /* 0x000fe200078e000f */
[----:B------:R-:W-:Y:S01]  /*1580*/  ISETP.GT.U32.AND P1, PT, R2, R11, PT ;  /* 0x0000000b0200720c */ /* 0x000fe20003f24070 */
[----:B------:R-:W-:Y:S01]  /*1590*/  IMAD.HI.U32 R21, R16, R20, RZ ;  /* 0x0000001410157227 */ /* 0x000fe200078e00ff */
[----:B------:R0:W-:Y:S03]  /*15a0*/  STL [R1+0xdc], R0 ;  /* 0x0000dc0001007387 */ /* 0x0001e60000100800 */
[----:B------:R-:W-:Y:S01]  /*15b0*/  @!P4 IMAD.IADD R7, R7, 0x1, -R2 ;  /* 0x000000010707c824 */ /* 0x000fe200078e0a02 */
[----:B------:R-:W-:Y:S01]  /*15c0*/  ISETP.GE.AND P4, PT, R5, RZ, PT ;  /* 0x000000ff0500720c */ /* 0x000fe20003f86270 */
[----:B------:R-:W-:-:S02]  /*15d0*/  @!P2 IMAD.MOV R13, RZ, RZ, -R13 ;  /* 0x000000ffff0da224 */ /* 0x000fc400078e0a0d */
[----:B------:R-:W-:Y:S02]  /*15e0*/  IMAD.MOV R21, RZ, RZ, -R21 ;  /* 0x000000ffff157224 */ /* 0x000fe400078e0a15 */
[----:B------:R-:W-:Y:S01]  /*15f0*/  @!P6 IMAD.IADD R6, R6, 0x1, -R2 ;  /* 0x000000010606e824 */ /* 0x000fe200078e0a02 */
[----:B------:R-:W-:Y:S01]  /*1600*/  ISETP.GT.U32.AND P6, PT, R2, R7, PT ;  /* 0x000000070200720c */ /* 0x000fe20003fc4070 */
[----:B0-----:R-:W-:Y:S01]  /*1610*/  IMAD.MOV.U32 R0, RZ, RZ, R17 ;  /* 0x000000ffff007224 */ /* 0x001fe200078e0011 */
[----:B------:R-:W-:Y:S01]  /*1620*/  STL [R1+0x104], R13 ;  /* 0x0001040d01007387 */ /* 0x000fe20000100800 */
[----:B------:R-:W-:-:S04]  /*1630*/  IMAD.HI.U32 R19, R16, R3, RZ ;  /* 0x0000000310137227 */ /* 0x000fc800078e00ff */
[----:B------:R-:W-:Y:S01]  /*1640*/  @!P0 IMAD.MOV R0, RZ, RZ, -R0 ;  /* 0x000000ffff008224 */ /* 0x000fe200078e0a00 */
[----:B------:R-:W-:Y:S01]  /*1650*/  ISETP.GT.U32.AND P0, PT, R2, R6, PT ;  /* 0x000000060200720c */ /* 0x000fe20003f04070 */
[----:B------:R-:W-:Y:S01]  /*1660*/  @!P1 IMAD.IADD R11, R11, 0x1, -R2 ;  /* 0x000000010b0b9824 */ /* 0x000fe200078e0a02 */
[----:B------:R-:W-:Y:S01]  /*1670*/  ISETP.GE.AND P1, PT, R18, RZ, PT ;  /* 0x000000ff1200720c */ /* 0x000fe20003f26270 */
[C---:B------:R-:W-:Y:S01]  /*1680*/  IMAD R5, R2.reuse, R21, R20 ;  /* 0x0000001502057224 */ /* 0x040fe200078e0214 */
[----:B------:R0:W-:Y:S01]  /*1690*/  STL [R1+0x10c], R0 ;  /* 0x00010c0001007387 */ /* 0x0001e20000100800 */
[----:B------:R-:W-:Y:S01]  /*16a0*/  IMAD.MOV R19, RZ, RZ, -R19 ;  /* 0x000000ffff137224 */ /* 0x000fe200078e0a13 */
[----:B------:R-:W-:Y:S01]  /*16b0*/  IABS R18, R8 ;  /* 0x0000000800127213 */ /* 0x000fe20000000000 */
[----:B------:R-:W-:Y:S01]  /*16c0*/  @!P5 IMAD.MOV R9, RZ, RZ, -R9 ;  /* 0x000000ffff09d224 */ /* 0x000fe200078e0a09 */
[C---:B------:R-:W-:Y:S01]  /*16d0*/  ISETP.GT.U32.AND P2, PT, R2.reuse, R5, PT ;  /* 0x000000050200720c */ /* 0x040fe20003f44070 */
[----:B------:R-:W-:Y:S01]  /*16e0*/  IMAD R3, R2, R19, R3 ;  /* 0x0000001302037224 */ /* 0x000fe200078e0203 */
[----:B------:R-:W-:Y:S01]  /*16f0*/  ISETP.GE.AND P5, PT, R10, RZ, PT ;  /* 0x000000ff0a00720c */ /* 0x000fe20003fa6270 */
[--C-:B------:R-:W-:Y:S01]  /*1700*/  @!P6 IMAD.IADD R7, R7, 0x1, -R2.reuse ;  /* 0x000000010707e824 */ /* 0x100fe200078e0a02 */
[----:B------:R1:W-:Y:S01]  /*1710*/  STL [R1+0x114], R9 ;  /* 0x0001140901007387 */ /* 0x0003e20000100800 */
[----:B------:R-:W-:Y:S01]  /*1720*/  @!P0 IMAD.IADD R6, R6, 0x1, -R2 ;  /* 0x0000000106068824 */ /* 0x000fe200078e0a02 */
[----:B------:R-:W-:Y:S01]  /*1730*/  ISETP.GT.U32.AND P6, PT, R2, R3, PT ;  /* 0x000000030200720c */ /* 0x000fe20003fc4070 */
[----:B0-----:R-:W-:Y:S01]  /*1740*/  IMAD.MOV.U32 R0, RZ, RZ, R11 ;  /* 0x000000ffff007224 */ /* 0x001fe200078e000b */
[----:B------:R-:W-:-:S02]  /*1750*/  ISETP.GE.AND P0, PT, R8, RZ, PT ;  /* 0x000000ff0800720c */ /* 0x000fc40003f06270 */
[----:B------:R-:W-:Y:S01]  /*1760*/  LOP3.LUT R8, R14, 0x1d2, RZ, 0xfc, !PT ;  /* 0x000001d20e087812 */ /* 0x000fe200078efcff */
[----:B------:R-:W-:Y:S01]  /*1770*/  @!P3 IMAD.MOV R0, RZ, RZ, -R0 ;  /* 0x000000ffff00b224 */ /* 0x000fe200078e0a00 */
[----:B------:R-:W-:Y:S01]  /*1780*/  ISETP.GE.AND P3, PT, R4, RZ, PT ;  /* 0x000000ff0400720c */ /* 0x000fe20003f66270 */
[--C-:B------:R-:W-:Y:S01]  /*1790*/  @!P2 IMAD.IADD R5, R5, 0x1, -R2.reuse ;  /* 0x000000010505a824 */ /* 0x100fe200078e0a02 */
[----:B------:R-:W-:Y:S01]  /*17a0*/  LOP3.LUT R4, R14, 0x1d6, RZ, 0xfc, !PT ;  /* 0x000001d60e047812 */ /* 0x000fe200078efcff */
[----:B-1----:R-:W-:Y:S01]  /*17b0*/  IMAD.HI.U32 R9, R16, R18, RZ ;  /* 0x0000001210097227 */ /* 0x002fe200078e00ff */
[----:B------:R0:W-:Y:S01]  /*17c0*/  STL [R1+0x118], R0 ;  /* 0x0001180001007387 */ /* 0x0001e20000100800 */
[----:B------:R-:W-:Y:S02]  /*17d0*/  IABS R19, R8 ;  /* 0x0000000800137213 */ /* 0x000fe40000000000 */
[----:B------:R-:W-:Y:S01]  /*17e0*/  IMAD.MOV R9, RZ, RZ, -R9 ;  /* 0x000000ffff097224 */ /* 0x000fe200078e0a09 */
[----:B------:R-:W-:Y:S01]  /*17f0*/  IABS R20, R4 ;  /* 0x0000000400147213 */ /* 0x000fe20000000000 */
[----:B------:R-:W-:Y:S01]  /*1800*/  @!P6 IMAD.IADD R3, R3, 0x1, -R2 ;  /* 0x000000010303e824 */ /* 0x000fe200078e0a02 */
[C---:B------:R-:W-:Y:S01]  /*1810*/  ISETP.GT.U32.AND P6, PT, R2.reuse, R5, PT ;  /* 0x000000050200720c */ /* 0x040fe20003fc4070 */
[----:B------:R-:W-:Y:S01]  /*1820*/  IMAD R21, R2, R9, R18 ;  /* 0x0000000902157224 */ /* 0x000fe200078e0212 */
[----:B------:R-:W-:Y:S01]  /*1830*/  LOP3.LUT R9, R14, 0x1d4, RZ, 0xfc, !PT ;  /* 0x000001d40e097812 */ /* 0x000fe200078efcff */
[----:B0-----:R-:W-:Y:S01]  /*1840*/  IMAD.MOV.U32 R0, RZ, RZ, R7 ;  /* 0x000000ffff007224 */ /* 0x001fe200078e0007 */
[----:B------:R-:W-:Y:S01]  /*1850*/  ISETP.GE.AND P2, PT, R4, RZ, PT ;  /* 0x000000ff0400720c */ /* 0x000fe20003f46270 */
[----:B------:R-:W-:Y:S01]  /*1860*/  IMAD.HI.U32 R7, R16, R20, RZ ;  /* 0x0000001410077227 */ /* 0x000fe200078e00ff */
[----:B------:R-:W-:-:S02]  /*1870*/  IABS R15, R9 ;  /* 0x00000009000f7213 */ /* 0x000fc40000000000 */
[----:B------:R-:W-:Y:S01]  /*1880*/  LOP3.LUT R4, R14, 0x1d0, RZ, 0xfc, !PT ;  /* 0x000001d00e047812 */ /* 0x000fe200078efcff */
[----:B------:R-:W-:Y:S01]  /*1890*/  @!P1 IMAD.MOV R0, RZ, RZ, -R0 ;  /* 0x000000ffff009224 */ /* 0x000fe200078e0a00 */
[----:B------:R-:W-:-:S03]  /*18a0*/  ISETP.GT.U32.AND P1, PT, R2, R3, PT ;  /* 0x000000030200720c */ /* 0x000fc60003f24070 */
[----:B------:R-:W-:Y:S01]  /*18b0*/  @!P6 IMAD.IADD R5, R5, 0x1, -R2 ;  /* 0x000000010505e824 */ /* 0x000fe200078e0a02 */
[----:B------:R-:W-:Y:S01]  /*18c0*/  IABS R18, R4 ;  /* 0x0000000400127213 */ /* 0x000fe20000000000 */
[----:B------:R0:W-:Y:S01]  /*18d0*/  STL [R1+0x124], R0 ;  /* 0x0001240001007387 */ /* 0x0001e20000100800 */
[----:B------:R-:W-:-:S07]  /*18e0*/  LOP3.LUT R11, R14, 0x1c8, RZ, 0xfc, !PT ;  /* 0x000001c80e0b7812 */ /* 0x000fce00078efcff */
[----:B------:R-:W-:Y:S01]  /*18f0*/  @!P1 IMAD.IADD R3, R3, 0x1, -R2 ;  /* 0x0000000103039824 */ /* 0x000fe200078e0a02 */
[----:B------:R-:W-:Y:S01]  /*1900*/  ISETP.GE.AND P1, PT, R9, RZ, PT ;  /* 0x000000ff0900720c */ /* 0x000fe20003f26270 */
[----:B0-----:R-:W-:Y:S02]  /*1910*/  IMAD.MOV.U32 R0, RZ, RZ, R6 ;  /* 0x000000ffff007224 */ /* 0x001fe400078e0006 */
[----:B------:R-:W-:Y:S02]  /*1920*/  IMAD.MOV R6, RZ, RZ, -R7 ;  /* 0x000000ffff067224 */ /* 0x000fe400078e0a07 */
[----:B------:R-:W-:Y:S01]  /*1930*/  @!P4 IMAD.MOV R0, RZ, RZ, -R0 ;  /* 0x000000ffff00c224 */ /* 0x000fe200078e0a00 */
[C---:B------:R-:W-:Y:S01]  /*1940*/  ISETP.GT.U32.AND P4, PT, R2.reuse, R21, PT ;  /* 0x000000150200720c */ /* 0x040fe20003f84070 */
[----:B------:R-:W-:Y:S02]  /*1950*/  IMAD R20, R2, R6, R20 ;  /* 0x0000000602147224 */ /* 0x000fe400078e0214 */
[----:B------:R-:W-:Y:S01]  /*1960*/  IMAD.HI.U32 R6, R16, R15, RZ ;  /* 0x0000000f10067227 */ /* 0x000fe200078e00ff */
[----:B------:R0:W-:Y:S02]  /*1970*/  STL [R1+0x128], R0 ;  /* 0x0001280001007387 */ /* 0x0001e40000100800 */
[----:B------:R-:W-:Y:S01]  /*1980*/  ISETP.GT.U32.AND P6, PT, R2, R20, PT ;  /* 0x000000140200720c */ /* 0x000fe20003fc4070 */
[----:B------:R-:W-:-:S04]  /*1990*/  IMAD.HI.U32 R7, R16, R19, RZ ;  /* 0x0000001310077227 */ /* 0x000fc800078e00ff */
[----:B------:R-:W-:Y:S02]  /*19a0*/  IMAD.MOV R9, RZ, RZ, -R6 ;  /* 0x000000ffff097224 */ /* 0x000fe400078e0a06 */
[----:B------:R-:W-:Y:S01]  /*19b0*/  @!P4 IMAD.IADD R21, R21, 0x1, -R2 ;  /* 0x000000011515c824 */ /* 0x000fe200078e0a02 */
[----:B------:R-:W-:Y:S01]  /*19c0*/  ISETP.GE.AND P4, PT, R8, RZ, PT ;  /* 0x000000ff0800720c */ /* 0x000fe20003f86270 */
        /* <DEDUP_REMOVED lines=8> */
[----:B------:R-:W-:Y:S01]  /*1a50*/  @!P6 IMAD.IADD R20, R20, 0x1, -R2 ;  /* 0x000000011414e824 */ /* 0x000fe200078e0a02 */
[----:B------:R0:W-:Y:S01]  /*1a60*/  STL [R1+0x12c], R0 ;  /* 0x00012c0001007387 */ /* 0x0001e20000100800 */
[----:B------:R-:W-:Y:S01]  /*1a70*/  IMAD R19, R2, R7, R19 ;  /* 0x0000000702137224 */ /* 0x000fe200078e0213 */
[----:B------:R-:W-:Y:S01]  /*1a80*/  LOP3.LUT R9, R14, 0x1ca, RZ, 0xfc, !PT ;  /* 0x000001ca0e097812 */ /* 0x000fe200078efcff */
[----:B------:R-:W-:Y:S01]  /*1a90*/  IMAD.HI.U32 R6, R16, R18, RZ ;  /* 0x0000001210067227 */ /* 0x000fe200078e00ff */
[----:B------:R-:W-:-:S03]  /*1aa0*/  ISETP.GT.U32.AND P6, PT, R2, R20, PT ;  /* 0x000000140200720c */ /* 0x000fc60003fc4070 */
[----:B------:R-:W-:Y:S02]  /*1ab0*/  IMAD.MOV R6, RZ, RZ, -R6 ;  /* 0x000000ffff067224 */ /* 0x000fe400078e0a06 */
[----:B------:R-:W-:Y:S01]  /*1ac0*/  @!P5 IMAD.IADD R21, R21, 0x1, -R2 ;  /* 0x000000011515d824 */ /* 0x000fe200078e0a02 */
[----:B------:R-:W-:Y:S01]  /*1ad0*/  ISETP.GT.U32.AND P5, PT, R2, R19, PT ;  /* 0x000000130200720c */ /* 0x000fe20003fa4070 */
[----:B0-----:R-:W-:Y:S01]  /*1ae0*/  IMAD.MOV.U32 R0, RZ, RZ, R3 ;  /* 0x000000ffff007224 */ /* 0x001fe200078e0003 */
[----:B------:R-:W-:Y:S01]  /*1af0*/  LOP3.LUT R3, R14, 0x1cc, RZ, 0xfc, !PT ;  /* 0x000001cc0e037812 */ /* 0x000fe200078efcff */
[C---:B------:R-:W-:Y:S01]  /*1b00*/  IMAD R18, R2.reuse, R6, R18 ;  /* 0x0000000602127224 */ /* 0x040fe200078e0212 */
[----:B------:R-:W-:Y:S01]  /*1b10*/  IABS R6, R9 ;  /* 0x0000000900067213 */ /* 0x000fe20000000000 */
[----:B------:R-:W-:Y:S01]  /*1b20*/  @!P3 IMAD.MOV R0, RZ, RZ, -R0 ;  /* 0x000000ffff00b224 */ /* 0x000fe200078e0a00 */
[----:B------:R-:W-:Y:S01]  /*1b30*/  ISETP.GT.U32.AND P3, PT, R2, R15, PT ;  /* 0x0000000f0200720c */ /* 0x000fe20003f64070 */
[--C-:B------:R-:W-:Y:S01]  /*1b40*/  @!P6 IMAD.IADD R20, R20, 0x1, -R2.reuse ;  /* 0x000000011414e824 */ /* 0x100fe200078e0a02 */
[----:B------:R-:W-:Y:S01]  /*1b50*/  ISETP.GT.U32.AND P6, PT, R2, R18, PT ;  /* 0x000000120200720c */ /* 0x000fe20003fc4070 */
[----:B------:R-:W-:Y:S01]  /*1b60*/  IMAD.HI.U32 R17, R16, R10, RZ ;  /* 0x0000000a10117227 */ /* 0x000fe200078e00ff */
[----:B------:R-:W-:Y:S01]  /*1b70*/  IABS R7, R3 ;  /* 0x0000000300077213 */ /* 0x000fe20000000000 */
[----:B------:R0:W-:Y:S02]  /*1b80*/  STL [R1+0x130], R0 ;  /* 0x0001300001007387 */ /* 0x0001e40000100800 */
[----:B------:R-:W-:-:S02]  /*1b90*/  @!P5 IMAD.IADD R19, R19, 0x1, -R2 ;  /* 0x000000011313d824 */ /* 0x000fc400078e0a02 */
[----:B------:R-:W-:Y:S02]  /*1ba0*/  IMAD.MOV R17, RZ, RZ, -R17 ;  /* 0x000000ffff117224 */ /* 0x000fe400078e0a11 */
[----:B------:R-:W-:Y:S01]  /*1bb0*/  IMAD.MOV.U32 R13, RZ, RZ, R21 ;  /* 0x000000ffff0d7224 */ /* 0x000fe200078e0015 */
[----:B------:R-:W-:Y:S01]  /*1bc0*/  LOP3.LUT R21, R14, 0x1ba, RZ, 0xfc, !PT ;  /* 0x000001ba0e157812 */ /* 0x000fe200078efcff */
[----:B------:R-:W-:Y:S01]  /*1bd0*/  @!P3 IMAD.IADD R15, R15, 0x1, -R2 ;  /* 0x000000010f0fb824 */ /* 0x000fe200078e0a02 */
[----:B------:R-:W-:Y:S01]  /*1be0*/  ISETP.GE.AND P3, PT, R4, RZ, PT ;  /* 0x000000ff0400720c */ /* 0x000fe20003f66270 */
[----:B------:R-:W-:Y:S02]  /*1bf0*/  IMAD R10, R2, R17, R10 ;  /* 0x00000011020a7224 */ /* 0x000fe400078e020a */
[----:B------:R-:W-:Y:S01]  /*1c00*/  @!P6 IMAD.IADD R18, R18, 0x1, -R2 ;  /* 0x000000011212e824 */ /* 0x000fe200078e0a02 */
[----:B------:R-:W-:Y:S01]  /*1c10*/  ISETP.GT.U32.AND P5, PT, R2, R15, PT ;  /* 0x0000000f0200720c */ /* 0x000fe20003fa4070 */
[----:B------:R-:W-:Y:S01]  /*1c20*/  IMAD.HI.U32 R4, R16, R7, RZ ;  /* 0x0000000710047227 */ /* 0x000fe200078e00ff */
[----:B------:R-:W-:-:S03]  /*1c30*/  ISETP.GT.U32.AND P6, PT, R2, R19, PT ;  /* 0x000000130200720c */ /* 0x000fc60003fc4070 */
[----:B------:R-:W-:Y:S02]  /*1c40*/  IMAD.MOV R4, RZ, RZ, -R4 ;  /* 0x000000ffff047224 */ /* 0x000fe400078e0a04 */
[----:B0-----:R-:W-:Y:S02]  /*1c50*/  IMAD.MOV.U32 R0, RZ, RZ, R20 ;  /* 0x000000ffff007224 */ /* 0x001fe400078e0014 */
[----:B------:R-:W-:Y:S01]  /*1c60*/  @!P0 IMAD.MOV R13, RZ, RZ, -R13 ;  /* 0x000000ffff0d8224 */ /* 0x000fe200078e0a0d */
[----:B------:R-:W-:Y:S01]  /*1c70*/  ISETP.GT.U32.AND P0, PT, R2, R18, PT ;  /* 0x000000120200720c */ /* 0x000fe20003f04070 */
[----:B------:R-:W-:Y:S01]  /*1c80*/  @!P2 IMAD.MOV R0, RZ, RZ, -R0 ;  /* 0x000000ffff00a224 */ /* 0x000fe200078e0a00 */
[----:B------:R-:W-:Y:S01]  /*1c90*/  ISETP.GE.AND P2, PT, R8, RZ, PT ;  /* 0x000000ff0800720c */ /* 0x000fe20003f46270 */
[----:B------:R-:W-:Y:S01]  /*1ca0*/  @!P5 IMAD.IADD R15, R15, 0x1, -R2 ;  /* 0x000000010f0fd824 */ /* 0x000fe200078e0a02 */
[C---:B------:R-:W-:Y:S01]  /*1cb0*/  ISETP.GT.U32.AND P5, PT, R2.reuse, R10, PT ;  /* 0x0000000a0200720c */ /* 0x040fe20003fa4070 */
[----:B------:R-:W-:Y:S01]  /*1cc0*/  IMAD R7, R2, R4, R7 ;  /* 0x0000000402077224 */ /* 0x000fe200078e0207 */
[----:B------:R-:W-:Y:S01]  /*1cd0*/  STL [R1+0x144], R13 ;  /* 0x0001440d01007387 */ /* 0x000fe20000100800 */
[----:B------:R-:W-:Y:S01]  /*1ce0*/  IMAD.HI.U32 R8, R16, R5, RZ ;  /* 0x0000000510087227 */ /* 0x000fe200078e00ff */
[----:B------:R-:W-:-:S02]  /*1cf0*/  LOP3.LUT R4, R14, 0x1c6, RZ, 0xfc, !PT ;  /* 0x000001c60e047812 */ /* 0x000fc400078efcff */
[----:B------:R0:W-:Y:S01]  /*1d00*/  STL [R1+0x148], R0 ;  /* 0x0001480001007387 */ /* 0x0001e20000100800 */
[----:B------:R-:W-:Y:S01]  /*1d10*/  @!P6 IMAD.IADD R19, R19, 0x1, -R2 ;  /* 0x000000011313e824 */ /* 0x000fe200078e0a02 */
[----:B------:R-:W-:Y:S01]  /*1d20*/  ISETP.GT.U32.AND P6, PT, R2, R7, PT ;  /* 0x000000070200720c */ /* 0x000fe20003fc4070 */
[----:B------:R-:W-:Y:S02]  /*1d30*/  IMAD.MOV R8, RZ, RZ, -R8 ;  /* 0x000000ffff087224 */ /* 0x000fe400078e0a08 */
[--C-:B------:R-:W-:Y:S01]  /*1d40*/  @!P0 IMAD.IADD R18, R18, 0x1, -R2.reuse ;  /* 0x0000000112128824 */ /* 0x100fe200078e0a02 */
[----:B------:R-:W-:Y:S01]  /*1d50*/  ISETP.GE.AND P0, PT, R3, RZ, PT ;  /* 0x000000ff0300720c */ /* 0x000fe20003f06270 */
[----:B------:R-:W-:Y:S01]  /*1d60*/  @!P5 IMAD.IADD R10, R10, 0x1, -R2 ;  /* 0x000000010a0ad824 */ /* 0x000fe200078e0a02 */
[----:B------:R-:W-:Y:S01]  /*1d70*/  IABS R3, R4 ;  /* 0x0000000400037213 */ /* 0x000fe20000000000 */
[----:B------:R-:W-:Y:S01]  /*1d80*/  IMAD R5, R2, R8, R5 ;  /* 0x0000000802057224 */ /* 0x000fe200078e0205 */
[----:B------:R-:W-:Y:S01]  /*1d90*/  LOP3.LUT R8, R14, 0x1c4, RZ, 0xfc, !PT ;  /* 0x000001c40e087812 */ /* 0x000fe200078efcff */
[----:B0-----:R-:W-:-:S02]  /*1da0*/  IMAD.MOV.U32 R0, RZ, RZ, R15 ;  /* 0x000000ffff007224 */ /* 0x001fc400078e000f */
[----:B------:R-:W-:Y:S02]  /*1db0*/  IMAD.MOV.U32 R13, RZ, RZ, R19 ;  /* 0x000000ffff0d7224 */ /* 0x000fe400078e0013 */
[----:B------:R-:W-:Y:S01]  /*1dc0*/  @!P1 IMAD.MOV R0, RZ, RZ, -R0 ;  /* 0x000000ffff009224 */ /* 0x000fe200078e0a00 */
[C---:B------:R-:W-:Y:S01]  /*1dd0*/  ISETP.GT.U32.AND P1, PT, R2.reuse, R10, PT ;  /* 0x0000000a0200720c */ /* 0x040fe20003f24070 */
[----:B------:R-:W-:Y:S01]  /*1de0*/  @!P4 IMAD.MOV R13, RZ, RZ, -R13 ;  /* 0x000000ffff0dc224 */ /* 0x000fe200078e0a0d */
[----:B------:R-:W-:Y:S01]  /*1df0*/  ISETP.GT.U32.AND P4, PT, R2, R5, PT ;  /* 0x000000050200720c */ /* 0x000fe20003f84070 */
[----:B------:R-:W-:Y:S01]  /*1e00*/  IMAD.HI.U32 R17, R16, R6, RZ ;  /* 0x0000000610117227 */ /* 0x000fe200078e00ff */
[----:B------:R0:W-:Y:S03]  /*1e10*/  STL [R1+0x154], R0 ;  /* 0x0001540001007387 */ /* 0x0001e60000100800 */
[----:B------:R-:W-:Y:S01]  /*1e20*/  @!P6 IMAD.IADD R7, R7, 0x1, -R2 ;  /* 0x000000010707e824 */ /* 0x000fe200078e0a02 */
[----:B------:R-:W-:Y:S01]  /*1e30*/  STL [R1+0x164], R13 ;  /* 0x0001640d01007387 */ /* 0x000fe20000100800 */
[----:B------:R-:W-:-:S02]  /*1e40*/  IMAD.MOV R17, RZ, RZ, -R17 ;  /* 0x000000ffff117224 */ /* 0x000fc400078e0a11 */
[----:B------:R-:W-:Y:S01]  /*1e50*/  IMAD.HI.U32 R15, R16, R3, RZ ;  /* 0x00000003100f7227 */ /* 0x000fe200078e00ff */
[----:B------:R-:W-:-:S03]  /*1e60*/  ISETP.GT.U32.AND P6, PT, R2, R7, PT ;  /* 0x000000070200720c */ /* 0x000fc60003fc4070 */
[----:B0-----:R-:W-:Y:S02]  /*1e70*/  IMAD.MOV.U32 R0, RZ, RZ, R18 ;  /* 0x000000ffff007224 */ /* 0x001fe400078e0012 */
[----:B------:R-:W-:Y:S01]  /*1e80*/  IMAD R6, R2, R17, R6 ;  /* 0x0000001102067224 */ /* 0x000fe200078e0206 */
[----:B------:R-:W-:Y:S01]  /*1e90*/  IABS R17, R8 ;  /* 0x0000000800117213 */ /* 0x000fe20000000000 */
[----:B------:R-:W-:Y:S01]  /*1ea0*/  @!P3 IMAD.MOV R0, RZ, RZ, -R0 ;  /* 0x000000ffff00b224 */ /* 0x000fe200078e0a00 */
[----:B------:R-:W-:Y:S01]  /*1eb0*/  ISETP.GE.AND P3, PT, R9, RZ, PT ;  /* 0x000000ff0900720c */ /* 0x000fe20003f66270 */
[--C-:B------:R-:W-:Y:S01]  /*1ec0*/  @!P1 IMAD.IADD R10, R10, 0x1, -R2.reuse ;  /* 0x000000010a0a9824 */ /* 0x100fe200078e0a02 */
[----:B------:R-:W-:Y:S01]  /*1ed0*/  ISETP.GT.U32.AND P5, PT, R2, R6, PT ;  /* 0x000000060200720c */ /* 0x000fe20003fa4070 */
[----:B------:R-:W-:Y:S01]  /*1ee0*/  IMAD.MOV R15, RZ, RZ, -R15 ;  /* 0x000000ffff0f7224 */ /* 0x000fe200078e0a0f */
[----:B------:R0:W-:Y:S01]  /*1ef0*/  STL [R1+0x168], R0 ;  /* 0x0001680001007387 */ /* 0x0001e20000100800 */
[----:B------:R-:W-:Y:S01]  /*1f00*/  @!P4 IMAD.IADD R5, R5, 0x1, -R2 ;  /* 0x000000010505c824 */ /* 0x000fe200078e0a02 */
[----:B------:R-:W-:Y:S01]  /*1f10*/  ISETP.GE.AND P1, PT, R11, RZ, PT ;  /* 0x000000ff0b00720c */ /* 0x000fe20003f26270 */
[----:B------:R-:W-:Y:S01]  /*1f20*/  IMAD.MOV.U32 R9, RZ, RZ, R17 ;  /* 0x000000ffff097224 */ /* 0x000fe200078e0011 */
[----:B------:R-:W-:Y:S01]  /*1f30*/  ISETP.GE.AND P4, PT, R4, RZ, PT ;  /* 0x000000ff0400720c */ /* 0x000fe20003f86270 */
[----:B------:R-:W-:Y:S01]  /*1f40*/  IMAD R3, R2, R15, R3 ;  /* 0x0000000f02037224 */ /* 0x000fe200078e0203 */
[----:B------:R-:W-:Y:S01]  /*1f50*/  LOP3.LUT R17, R14, 0x1c2, RZ, 0xfc, !PT ;  /* 0x000001c20e117812 */ /* 0x000fe200078efcff */
[----:B------:R-:W-:Y:S01]  /*1f60*/  IMAD.HI.U32 R11, R16, R9, RZ ;  /* 0x00000009100b7227 */ /* 0x000fe200078e00ff */
[----:B------:R-:W-:-:S03]  /*1f70*/  LOP3.LUT R15, R14, 0x1b8, RZ, 0xfc, !PT ;  /* 0x000001b80e0f7812 */ /* 0x000fc600078efcff */
[----:B0-----:R-:W-:Y:S01]  /*1f80*/  IMAD.MOV.U32 R0, RZ, RZ, R10 ;  /* 0x000000ffff007224 */ /* 0x001fe200078e000a */
[----:B------:R-:W-:Y:S01]  /*1f90*/  LOP3.LUT R10, R14, 0x1c0, RZ, 0xfc, !PT ;  /* 0x000001c00e0a7812 */ /* 0x000fe200078efcff */
[----:B------:R-:W-:Y:S01]  /*1fa0*/  @!P6 IMAD.IADD R7, R7, 0x1, -R2 ;  /* 0x000000010707e824 */ /* 0x000fe200078e0a02 */
[C---:B------:R-:W-:Y:S01]  /*1fb0*/  ISETP.GT.U32.AND P6, PT, R2.reuse, R3, PT ;  /* 0x000000030200720c */ /* 0x040fe20003fc4070 */
[----:B------:R-:W-:Y:S01]  /*1fc0*/  @!P2 IMAD.MOV R0, RZ, RZ, -R0 ;  /* 0x000000ffff00a224 */ /* 0x000fe200078e0a00 */
[----:B------:R-:W-:Y:S01]  /*1fd0*/  ISETP.GT.U32.AND P2, PT, R2, R5, PT ;  /* 0x000000050200720c */ /* 0x000fe20003f44070 */
[----:B------:R-:W-:Y:S01]  /*1fe0*/  IMAD.MOV R11, RZ, RZ, -R11 ;  /* 0x000000ffff0b7224 */ /* 0x000fe200078e0a0b */
[----:B------:R-:W-:Y:S01]  /*1ff0*/  IABS R19, R15 ;  /* 0x0000000f00137213 */ /* 0x000fe20000000000 */
[----:B------:R-:W-:Y:S01]  /*2000*/  @!P5 IMAD.IADD R6, R6, 0x1, -R2 ;  /* 0x000000010606d824 */ /* 0x000fe200078e0a02 */
[----:B------:R0:W-:Y:S01]  /*2010*/  STL [R1+0x170], R0 ;  /* 0x0001700001007387 */ /* 0x0001e20000100800 */
[----:B------:R-:W-:Y:S01]  /*2020*/  IMAD R4, R2, R11, R9 ;  /* 0x0000000b02047224 */ /* 0x000fe200078e0209 */
[----:B------:R-:W-:-:S02]  /*2030*/  LOP3.LUT R9, R14, 0x1bc, RZ, 0xfc, !PT ;  /* 0x000001bc0e097812 */ /* 0x000fc400078efcff */
[----:B------:R-:W-:-:S03]  /*2040*/  ISETP.GT.U32.AND P5, PT, R2, R6, PT ;  /* 0x000000060200720c */ /* 0x000fc60003fa4070 */
[--C-:B------:R-:W-:Y:S02]  /*2050*/  @!P6 IMAD.IADD R3, R3, 0x1, -R2.reuse ;  /* 0x000000010303e824 */ /* 0x100fe400078e0a02 */
[----:B------:R-:W-:Y:S01]  /*2060*/  @!P2 IMAD.IADD R5, R5, 0x1, -R2 ;  /* 0x000000010505a824 */ /* 0x000fe200078e0a02 */
[C---:B------:R-:W-:Y:S01]  /*2070*/  ISETP.GT.U32.AND P2, PT, R2.reuse, R4, PT ;  /* 0x000000040200720c */ /* 0x040fe20003f44070 */
[----:B0-----:R-:W-:Y:S01]  /*2080*/  IMAD.MOV.U32 R0, RZ, RZ, R7 ;  /* 0x000000ffff007224 */ /* 0x001fe200078e0007 */
[----:B------:R-:W-:-:S03]  /*2090*/  ISETP.GT.U32.AND P6, PT, R2, R3, PT ;  /* 0x000000030200720c */ /* 0x000fc60003fc4070 */
[----:B------:R-:W-:Y:S01]  /*20a0*/  @!P0 IMAD.MOV R0, RZ, RZ, -R0 ;  /* 0x000000ffff008224 */ /* 0x000fe200078e0a00 */
[----:B------:R-:W-:Y:S01]  /*20b0*/  ISETP.GE.AND P0, PT, R17, RZ, PT ;  /* 0x000000ff1100720c */ /* 0x000fe20003f06270 */
[----:B------:R-:W-:Y:S01]  /*20c0*/  @!P5 IMAD.IADD R6, R6, 0x1, -R2 ;  /* 0x000000010606d824 */ /* 0x000fe200078e0a02 */
[----:B------:R-:W-:Y:S02]  /*20d0*/  IABS R17, R17 ;  /* 0x0000001100117213 */ /* 0x000fe40000000000 */
[----:B------:R0:W-:Y:S01]  /*20e0*/  STL [R1+0x174], R0 ;  /* 0x0001740001007387 */ /* 0x0001e20000100800 */
[----:B------:R-:W-:Y:S01]  /*20f0*/  ISETP.GE.AND P5, PT, R8, RZ, PT ;  /* 0x000000ff0800720c */ /* 0x000fe20003fa6270 */
[----:B------:R-:W-:Y:S01]  /*2100*/  @!P3 IMAD.MOV R6, RZ, RZ, -R6 ;  /* 0x000000ffff06b224 */ /* 0x000fe200078e0a06 */
[----:B------:R-:W-:Y:S01]  /*2110*/  LOP3.LUT R8, R14, 0x1be, RZ, 0xfc, !PT ;  /* 0x000001be0e087812 */ /* 0x000fe200078efcff */
[----:B------:R-:W-:Y:S01]  /*2120*/  @!P2 IMAD.IADD R4, R4, 0x1, -R2 ;  /* 0x000000010404a824 */ /* 0x000fe200078e0a02 */
[----:B------:R-:W-:Y:S01]  /*2130*/  ISETP.GE.AND P3, PT, R10, RZ, PT ;  /* 0x000000ff0a00720c */ /* 0x000fe20003f66270 */
[----:B------:R-:W-:Y:S01]  /*2140*/  IMAD.HI.U32 R7, R16, R17, RZ ;  /* 0x0000001110077227 */ /* 0x000fe200078e00ff */
[----:B------:R1:W-:Y:S01]  /*2150*/  STL [R1+0x178], R6 ;  /* 0x0001780601007387 */ /* 0x0003e20000100800 */
[----:B------:R-:W-:-:S02]  /*2160*/  IABS R10, R10 ;  /* 0x0000000a000a7213 */ /* 0x000fc40000000000 */
[----:B0-----:R-:W-:Y:S01]  /*2170*/  IMAD.MOV.U32 R0, RZ, RZ, R5 ;  /* 0x000000ffff007224 */ /* 0x001fe200078e0005 */
[----:B------:R-:W-:Y:S01]  /*2180*/  ISETP.GT.U32.AND P2, PT, R2, R4, PT ;  /* 0x000000040200720c */ /* 0x000fe20003f44070 */
[----:B------:R-:W-:Y:S01]  /*2190*/  @!P6 IMAD.IADD R3, R3, 0x1, -R2 ;  /* 0x000000010303e824 */ /* 0x000fe200078e0a02 */
[----:B------:R-:W-:Y:S01]  /*21a0*/  ISETP.GE.AND P6, PT, R9, RZ, PT ;  /* 0x000000ff0900720c */ /* 0x000fe20003fc6270 */
[----:B------:R-:W-:Y:S01]  /*21b0*/  @!P1 IMAD.MOV R0, RZ, RZ, -R0 ;  /* 0x000000ffff009224 */ /* 0x000fe200078e0a00 */
[----:B------:R-:W-:Y:S01]  /*21c0*/  ISETP.GE.AND P1, PT, R8, RZ, PT ;  /* 0x000000ff0800720c */ /* 0x000fe20003f26270 */
[----:B------:R-:W-:Y:S01]  /*21d0*/  IMAD.MOV R7, RZ, RZ, -R7 ;  /* 0x000000ffff077224 */ /* 0x000fe200078e0a07 */
[----:B------:R-:W-:Y:S01]  /*21e0*/  IABS R8, R8 ;  /* 0x0000000800087213 */ /* 0x000fe20000000000 */
[----:B-1----:R-:W-:Y:S01]  /*21f0*/  IMAD.HI.U32 R6, R16, R10, RZ ;  /* 0x0000000a10067227 */ /* 0x002fe200078e00ff */
[----:B------:R0:W-:Y:S01]  /*2200*/  STL [R1+0x17c], R0 ;  /* 0x00017c0001007387 */ /* 0x0001e20000100800 */
[----:B------:R-:W-:-:S02]  /*2210*/  IABS R9, R9 ;  /* 0x0000000900097213 */ /* 0x000fc40000000000 */
[----:B------:R-:W-:-:S04]  /*2220*/  IMAD.HI.U32 R5, R16, R8, RZ ;  /* 0x0000000810057227 */ /* 0x000fc800078e00ff */
[----:B------:R-:W-:Y:S01]  /*2230*/  IMAD R17, R2, R7, R17 ;  /* 0x0000000702117224 */ /* 0x000fe200078e0211 */
[----:B------:R-:W-:Y:S01]  /*2240*/  LOP3.LUT R7, R14, 0x1b4, RZ, 0xfc, !PT ;  /* 0x000001b40e077812 */ /* 0x000fe200078efcff */
[----:B------:R-:W-:Y:S02]  /*2250*/  IMAD.MOV R5, RZ, RZ, -R5 ;  /* 0x000000ffff057224 */ /* 0x000fe400078e0a05 */
[----:B0-----:R-:W-:Y:S01]  /*2260*/  IMAD.MOV.U32 R0, RZ, RZ, R3 ;  /* 0x000000ffff007224 */ /* 0x001fe200078e0003 */
[----:B------:R-:W-:Y:S01]  /*2270*/  IABS R18, R7 ;  /* 0x0000000700127213 */ /* 0x000fe20000000000 */
[----:B------:R-:W-:Y:S02]  /*2280*/  @!P2 IMAD.IADD R4, R4, 0x1, -R2 ;  /* 0x000000010404a824 */ /* 0x000fe400078e0a02 */
[----:B------:R-:W-:Y:S01]  /*2290*/  @!P4 IMAD.MOV R0, RZ, RZ, -R0 ;  /* 0x000000ffff00c224 */ /* 0x000fe200078e0a00 */
[C---:B------:R-:W-:Y:S01]  /*22a0*/  ISETP.GT.U32.AND P4, PT, R2.reuse, R17, PT ;  /* 0x000000110200720c */ /* 0x040fe20003f84070 */
[----:B------:R-:W-:-:S02]  /*22b0*/  IMAD R8, R2, R5, R8 ;  /* 0x0000000502087224 */ /* 0x000fc400078e0208 */
[----:B------:R-:W-:Y:S01]  /*22c0*/  IMAD.MOV R6, RZ, RZ, -R6 ;  /* 0x000000ffff067224 */ /* 0x000fe200078e0a06 */
[----:B------:R0:W-:Y:S01]  /*22d0*/  STL [R1+0x184], R0 ;  /* 0x0001840001007387 */ /* 0x0001e20000100800 */
[----:B------:R-:W-:-:S04]  /*22e0*/  IMAD.HI.U32 R3, R16, R9, RZ ;  /* 0x0000000910037227 */ /* 0x000fc800078e00ff */
[C---:B------:R-:W-:Y:S02]  /*22f0*/  IMAD R10, R2.reuse, R6, R10 ;  /* 0x00000006020a7224 */ /* 0x040fe400078e020a */
[----:B------:R-:W-:Y:S02]  /*2300*/  IMAD.MOV R3, RZ, RZ, -R3 ;  /* 0x000000ffff037224 */ /* 0x000fe400078e0a03 */
[----:B------:R-:W-:Y:S01]  /*2310*/  @!P4 IMAD.IADD R17, R17, 0x1, -R2 ;  /* 0x000000011111c824 */ /* 0x000fe200078e0a02 */
[C---:B------:R-:W-:Y:S01]  /*2320*/  ISETP.GT.U32.AND P2, PT, R2.reuse, R10, PT ;  /* 0x0000000a0200720c */ /* 0x040fe20003f44070 */
[----:B0-----:R-:W-:Y:S01]  /*2330*/  IMAD.MOV.U32 R0, RZ, RZ, R4 ;  /* 0x000000ffff007224 */ /* 0x001fe200078e0004 */
[----:B------:R-:W-:Y:S01]  /*2340*/  IABS R4, R21 ;  /* 0x0000001500047213 */ /* 0x000fe20000000000 */
[C---:B------:R-:W-:Y:S01]  /*2350*/  IMAD R9, R2.reuse, R3, R9 ;  /* 0x0000000302097224 */ /* 0x040fe200078e0209 */
[C---:B------:R-:W-:Y:S01]  /*2360*/  ISETP.GT.U32.AND P4, PT, R2.reuse, R17, PT ;  /* 0x000000110200720c */ /* 0x040fe20003f84070 */
[----:B------:R-:W-:Y:S01]  /*2370*/  @!P5 IMAD.MOV R0, RZ, RZ, -R0 ;  /* 0x000000ffff00d224 */ /* 0x000fe200078e0a00 */
[----:B------:R-:W-:Y:S01]  /*2380*/  ISETP.GT.U32.AND P5, PT, R2, R8, PT ;  /* 0x000000080200720c */ /* 0x000fe20003fa4070 */
[----:B------:R-:W-:Y:S01]  /*2390*/  IMAD.HI.U32 R6, R16, R19, RZ ;  /* 0x0000001310067227 */ /* 0x000fe200078e00ff */
[----:B------:R-:W-:-:S02]  /*23a0*/  LOP3.LUT R3, R14, 0x1b6, RZ, 0xfc, !PT ;  /* 0x000001b60e037812 */ /* 0x000fc400078efcff */
[----:B------:R0:W-:Y:S01]  /*23b0*/  STL [R1+0x188], R0 ;  /* 0x0001880001007387 */ /* 0x0001e20000100800 */
[----:B------:R-:W-:Y:S01]  /*23c0*/  IMAD.MOV R6, RZ, RZ, -R6 ;  /* 0x000000ffff067224 */ /* 0x000fe200078e0a06 */
[----:B------:R-:W-:Y:S01]  /*23d0*/  IABS R5, R3 ;  /* 0x0000000300057213 */ /* 0x000fe20000000000 */
[--C-:B------:R-:W-:Y:S02]  /*23e0*/  @!P2 IMAD.IADD R10, R10, 0x1, -R2.reuse ;  /* 0x000000010a0aa824 */ /* 0x100fe400078e0a02 */
[----:B------:R-:W-:Y:S01]  /*23f0*/  IMAD R19, R2, R6, R19 ;  /* 0x0000000602137224 */ /* 0x000fe200078e0213 */
[----:B------:R-:W-:Y:S01]  /*2400*/  LOP3.LUT R6, R14, 0x1b2, RZ, 0xfc, !PT ;  /* 0x000001b20e067812 */ /* 0x000fe200078efcff */
[--C-:B------:R-:W-:Y:S01]  /*2410*/  @!P4 IMAD.IADD R17, R17, 0x1, -R2.reuse ;  /* 0x000000011111c824 */ /* 0x100fe200078e0a02 */
[----:B------:R-:W-:Y:S01]  /*2420*/  ISETP.GT.U32.AND P4, PT, R2, R9, PT ;  /* 0x000000090200720c */ /* 0x000fe20003f84070 */
[----:B------:R-:W-:Y:S01]  /*2430*/  @!P5 IMAD.IADD R8, R8, 0x1, -R2 ;  /* 0x000000010808d824 */ /* 0x000fe200078e0a02 */
[----:B------:R-:W-:Y:S01]  /*2440*/  ISETP.GT.U32.AND P2, PT, R2, R10, PT ;  /* 0x0000000a0200720c */ /* 0x000fe20003f44070 */
[----:B------:R-:W-:-:S03]  /*2450*/  IMAD.HI.U32 R11, R16, R4, RZ ;  /* 0x00000004100b7227 */ /* 0x000fc600078e00ff */
[C---:B------:R-:W-:Y:S01]  /*2460*/  ISETP.GT.U32.AND P5, PT, R2.reuse, R8, PT ;  /* 0x000000080200720c */ /* 0x040fe20003fa4070 */
[----:B------:R-:W-:Y:S02]  /*2470*/  IMAD.MOV R11, RZ, RZ, -R11 ;  /* 0x000000ffff0b7224 */ /* 0x000fe400078e0a0b */
[----:B0-----:R-:W-:Y:S01]  /*2480*/  IMAD.MOV.U32 R0, RZ, RZ, R17 ;  /* 0x000000ffff007224 */ /* 0x001fe200078e0011 */
[----:B------:R-:W-:Y:S01]  /*2490*/  IABS R17, R6 ;  /* 0x0000000600117213 */ /* 0x000fe20000000000 */
[----:B------:R-:W-:Y:S02]  /*24a0*/  IMAD R4, R2, R11, R4 ;  /* 0x0000000b02047224 */ /* 0x000fe400078e0204 */
[--C-:B------:R-:W-:Y:S01]  /*24b0*/  @!P4 IMAD.IADD R9, R9, 0x1, -R2.reuse ;  /* 0x000000010909c824 */ /* 0x100fe200078e0a02 */
[----:B------:R-:W-:Y:S01]  /*24c0*/  ISETP.GE.AND P4, PT, R21, RZ, PT ;  /* 0x000000ff1500720c */ /* 0x000fe20003f86270 */
[----:B------:R-:W-:Y:S01]  /*24d0*/  @!P2 IMAD.IADD R10, R10, 0x1, -R2 ;  /* 0x000000010a0aa824 */ /* 0x000fe200078e0a02 */
[C---:B------:R-:W-:Y:S01]  /*24e0*/  ISETP.GT.U32.AND P2, PT, R2.reuse, R4, PT ;  /* 0x000000040200720c */ /* 0x040fe20003f44070 */
[----:B------:R-:W-:Y:S01]  /*24f0*/  @!P0 IMAD.MOV R0, RZ, RZ, -R0 ;  /* 0x000000ffff008224 */ /* 0x000fe200078e0a00 */
[----:B------:R-:W-:Y:S01]  /*2500*/  ISETP.GT.U32.AND P0, PT, R2, R9, PT ;  /* 0x000000090200720c */ /* 0x000fe20003f04070 */
[----:B------:R-:W-:Y:S01]  /*2510*/  @!P5 IMAD.IADD R8, R8, 0x1, -R2 ;  /* 0x000000010808d824 */ /* 0x000fe200078e0a02 */
[----:B------:R-:W-:Y:S01]  /*2520*/  ISETP.GT.U32.AND P5, PT, R2, R19, PT ;  /* 0x000000130200720c */ /* 0x000fe20003fa4070 */
[----:B------:R-:W-:Y:S01]  /*2530*/  IMAD.HI.U32 R20, R16, R5, RZ ;  /* 0x0000000510147227 */ /* 0x000fe200078e00ff */
[----:B------:R0:W-:Y:S03]  /*2540*/  STL [R1+0x18c], R0 ;  /* 0x00018c0001007387 */ /* 0x0001e60000100800 */
[----:B------:R-:W-:-:S02]  /*2550*/  IMAD.MOV R20, RZ, RZ, -R20 ;  /* 0x000000ffff147224 */ /* 0x000fc400078e0a14 */
[----:B------:R-:W-:-:S04]  /*2560*/  IMAD.HI.U32 R11, R16, R18, RZ ;  /* 0x00000012100b7227 */ /* 0x000fc800078e00ff */
[----:B------:R-:W-:Y:S02]  /*2570*/  IMAD R5, R2, R20, R5 ;  /* 0x0000001402057224 */ /* 0x000fe400078e0205 */
[----:B------:R-:W-:Y:S02]  /*2580*/  @!P5 IMAD.IADD R19, R19, 0x1, -R2 ;  /* 0x000000011313d824 */ /* 0x000fe400078e0a02 */
[----:B0-----:R-:W-:Y:S02]  /*2590*/  IMAD.MOV.U32 R0, RZ, RZ, R10 ;  /* 0x000000ffff007224 */ /* 0x001fe400078e000a */
[----:B------:R-:W-:Y:S01]  /*25a0*/  IMAD.HI.U32 R10, R16, R17, RZ ;  /* 0x00000011100a7227 */ /* 0x000fe200078e00ff */
[----:B------:R-:W-:-:S03]  /*25b0*/  ISETP.GT.U32.AND P5, PT, R2, R19, PT ;  /* 0x000000130200720c */ /* 0x000fc60003fa4070 */
[----:B------:R-:W-:Y:S02]  /*25c0*/  @!P3 IMAD.MOV R0, RZ, RZ, -R0 ;  /* 0x000000ffff00b224 */ /* 0x000fe400078e0a00 */
[----:B------:R-:W-:Y:S02]  /*25d0*/  IMAD.MOV R11, RZ, RZ, -R11 ;  /* 0x000000ffff0b7224 */ /* 0x000fe400078e0a0b */
[--C-:B------:R-:W-:Y:S01]  /*25e0*/  @!P2 IMAD.IADD R4, R4, 0x1, -R2.reuse ;  /* 0x000000010404a824 */ /* 0x100fe200078e0a02 */
[----:B------:R0:W-:Y:S01]  /*25f0*/  STL [R1+0x190], R0 ;  /* 0x0001900001007387 */ /* 0x0001e20000100800 */
[----:B------:R-:W-:Y:S01]  /*2600*/  @!P0 IMAD.IADD R9, R9, 0x1, -R2 ;  /* 0x0000000109098824 */ /* 0x000fe200078e0a02 */
[C---:B------:R-:W-:Y:S01]  /*2610*/  ISETP.GT.U32.AND P0, PT, R2.reuse, R5, PT ;  /* 0x000000050200720c */ /* 0x040fe20003f04070 */
[----:B------:R-:W-:Y:S01]  /*2620*/  IMAD.MOV R10, RZ, RZ, -R10 ;  /* 0x000000ffff0a7224 */ /* 0x000fe200078e0a0a */
[C---:B------:R-:W-:Y:S01]  /*2630*/  ISETP.GT.U32.AND P3, PT, R2.reuse, R4, PT ;  /* 0x000000040200720c */ /* 0x040fe20003f64070 */
[C---:B------:R-:W-:Y:S01]  /*2640*/  IMAD R18, R2.reuse, R11, R18 ;  /* 0x0000000b02127224 */ /* 0x040fe200078e0212 */
[----:B------:R-:W-:Y:S01]  /*2650*/  ISETP.GE.AND P2, PT, R15, RZ, PT ;  /* 0x000000ff0f00720c */ /* 0x000fe20003f46270 */
[----:B------:R-:W-:Y:S01]  /*2660*/  IMAD R17, R2, R10, R17 ;  /* 0x0000000a02117224 */ /* 0x000fe200078e0211 */
[C---:B------:R-:W-:Y:S01]  /*2670*/  LOP3.LUT R15, R14.reuse, 0x1ac, RZ, 0xfc, !PT ;  /* 0x000001ac0e0f7812 */ /* 0x040fe200078efcff */
[----:B------:R-:W-:Y:S01]  /*2680*/  @!P5 IMAD.IADD R19, R19, 0x1, -R2 ;  /* 0x000000011313d824 */ /* 0x000fe200078e0a02 */
[----:B------:R-:W-:Y:S01]  /*2690*/  LOP3.LUT R11, R14, 0x1aa, RZ, 0xfc, !PT ;  /* 0x000001aa0e0b7812 */ /* 0x000fe200078efcff */
[----:B0-----:R-:W-:Y:S01]  /*26a0*/  IMAD.MOV.U32 R0, RZ, RZ, R9 ;  /* 0x000000ffff007224 */ /* 0x001fe200078e0009 */
[C---:B------:R-:W-:Y:S01]  /*26b0*/  ISETP.GT.U32.AND P5, PT, R2.reuse, R17, PT ;  /* 0x000000110200720c */ /* 0x040fe20003fa4070 */
[----:B------:R-:W-:Y:S01]  /*26c0*/  @!P1 IMAD.MOV R8, RZ, RZ, -R8 ;  /* 0x000000ffff089224 */ /* 0x000fe200078e0a08 */
[----:B------:R-:W-:Y:S01]  /*26d0*/  ISETP.GE.AND P1, PT, R3, RZ, PT ;  /* 0x000000ff0300720c */ /* 0x000fe20003f26270 */
[----:B------:R-:W-:Y:S01]  /*26e0*/  @!P6 IMAD.MOV R0, RZ, RZ, -R0 ;  /* 0x000000ffff00e224 */ /* 0x000fe200078e0a00 */
[----:B------:R-:W-:Y:S01]  /*26f0*/  ISETP.GT.U32.AND P6, PT, R2, R18, PT ;  /* 0x000000120200720c */ /* 0x000fe20003fc4070 */
[--C-:B------:R-:W-:Y:S01]  /*2700*/  @!P0 IMAD.IADD R5, R5, 0x1, -R2.reuse ;  /* 0x0000000105058824 */ /* 0x100fe200078e0a02 */
[----:B------:R0:W-:Y:S01]  /*2710*/  STL [R1+0x19c], R8 ;  /* 0x00019c0801007387 */ /* 0x0001e20000100800 */
[----:B------:R-:W-:Y:S01]  /*2720*/  LOP3.LUT R3, R14, 0x1b0, RZ, 0xfc, !PT ;  /* 0x000001b00e037812 */ /* 0x000fe200078efcff */
[--C-:B------:R-:W-:Y:S01]  /*2730*/  @!P3 IMAD.IADD R4, R4, 0x1, -R2.reuse ;  /* 0x000000010404b824 */ /* 0x100fe200078e0a02 */
[----:B------:R-:W-:Y:S01]  /*2740*/  ISETP.GE.AND P0, PT, R6, RZ, PT ;  /* 0x000000ff0600720c */ /* 0x000fe20003f06270 */
[----:B------:R1:W-:Y:S01]  /*2750*/  STL [R1+0x1a0], R0 ;  /* 0x0001a00001007387 */ /* 0x0003e20000100800 */
[----:B------:R-:W-:Y:S01]  /*2760*/  IABS R9, R3 ;  /* 0x0000000300097213 */ /* 0x000fe20000000000 */
[----:B------:R-:W-:Y:S01]  /*2770*/  IMAD.MOV.U32 R13, RZ, RZ, R19 ;  /* 0x000000ffff0d7224 */ /* 0x000fe200078e0013 */
[----:B------:R-:W-:Y:S01]  /*2780*/  ISETP.GE.AND P3, PT, R7, RZ, PT ;  /* 0x000000ff0700720c */ /* 0x000fe20003f66270 */
[----:B------:R-:W-:Y:S01]  /*2790*/  @!P5 IMAD.IADD R17, R17, 0x1, -R2 ;  /* 0x000000011111d824 */ /* 0x000fe200078e0a02 */
[----:B------:R-:W-:Y:S01]  /*27a0*/  IABS R10, R15 ;  /* 0x0000000f000a7213 */ /* 0x000fe20000000000 */
[----:B------:R-:W-:Y:S01]  /*27b0*/  IMAD.HI.U32 R7, R16, R9, RZ ;  /* 0x0000000910077227 */ /* 0x000fe200078e00ff */
[----:B0-----:R-:W-:-:S02]  /*27c0*/  LOP3.LUT R8, R14, 0x1ae, RZ, 0xfc, !PT ;  /* 0x000001ae0e087812 */ /* 0x001fc400078efcff */
[----:B------:R-:W-:Y:S01]  /*27d0*/  IABS R21, R11 ;  /* 0x0000000b00157213 */ /* 0x000fe20000000000 */
[----:B------:R-:W-:Y:S01]  /*27e0*/  @!P6 IMAD.IADD R18, R18, 0x1, -R2 ;  /* 0x000000011212e824 */ /* 0x000fe200078e0a02 */
[----:B------:R-:W-:Y:S01]  /*27f0*/  IABS R6, R8 ;  /* 0x0000000800067213 */ /* 0x000fe20000000000 */
[----:B-1----:R-:W-:Y:S01]  /*2800*/  IMAD.MOV.U32 R0, RZ, RZ, R4 ;  /* 0x000000ffff007224 */ /* 0x002fe200078e0004 */
[C---:B------:R-:W-:Y:S01]  /*2810*/  ISETP.GT.U32.AND P6, PT, R2.reuse, R5, PT ;  /* 0x000000050200720c */ /* 0x040fe20003fc4070 */
[----:B------:R-:W-:Y:S01]  /*2820*/  IMAD.MOV R7, RZ, RZ, -R7 ;  /* 0x000000ffff077224 */ /* 0x000fe200078e0a07 */
[C---:B------:R-:W-:Y:S01]  /*2830*/  ISETP.GT.U32.AND P5, PT, R2.reuse, R18, PT ;  /* 0x000000120200720c */ /* 0x040fe20003fa4070 */
[----:B------:R-:W-:Y:S02]  /*2840*/  IMAD.MOV.U32 R4, RZ, RZ, R6 ;  /* 0x000000ffff047224 */ /* 0x000fe400078e0006 */
[----:B------:R-:W-:Y:S01]  /*2850*/  @!P4 IMAD.MOV R0, RZ, RZ, -R0 ;  /* 0x000000ffff00c224 */ /* 0x000fe200078e0a00 */
[----:B------:R-:W-:Y:S01]  /*2860*/  ISETP.GT.U32.AND P4, PT, R2, R17, PT ;  /* 0x000000110200720c */ /* 0x000fe20003f84070 */
[----:B------:R-:W-:-:S03]  /*2870*/  IMAD.HI.U32 R6, R16, R4, RZ ;  /* 0x0000000410067227 */ /* 0x000fc600078e00ff */
[----:B------:R0:W-:Y:S01]  /*2880*/  STL [R1+0x1a4], R0 ;  /* 0x0001a40001007387 */ /* 0x0001e20000100800 */
[C---:B------:R-:W-:Y:S02]  /*2890*/  IMAD R9, R2.reuse, R7, R9 ;  /* 0x0000000702097224 */ /* 0x040fe400078e0209 */
[----:B------:R-:W-:Y:S02]  /*28a0*/  IMAD.MOV R6, RZ, RZ, -R6 ;  /* 0x000000ffff067224 */ /* 0x000fe400078e0a06 */
[----:B------:R-:W-:Y:S01]  /*28b0*/  @!P6 IMAD.IADD R5, R5, 0x1, -R2 ;  /* 0x000000010505e824 */ /* 0x000fe200078e0a02 */
[C---:B------:R-:W-:Y:S01]  /*28c0*/  ISETP.GT.U32.AND P6, PT, R2.reuse, R9, PT ;  /* 0x000000090200720c */ /* 0x040fe20003fc4070 */
[----:B------:R-:W-:Y:S02]  /*28d0*/  IMAD R4, R2, R6, R4 ;  /* 0x0000000602047224 */ /* 0x000fe400078e0204 */
[----:B------:R-:W-:Y:S02]  /*28e0*/  @!P4 IMAD.IADD R17, R17, 0x1, -R2 ;  /* 0x000000011111c824 */ /* 0x000fe400078e0a02 */
[----:B------:R-:W-:Y:S01]  /*28f0*/  IMAD.HI.U32 R6, R16, R10, RZ ;  /* 0x0000000a10067227 */ /* 0x000fe200078e00ff */
[----:B------:R-:W-:-:S03]  /*2900*/  ISETP.GT.U32.AND P4, PT, R2, R4, PT ;  /* 0x000000040200720c */ /* 0x000fc60003f84070 */
[----:B------:R-:W-:Y:S01]  /*2910*/  @!P5 IMAD.IADD R18, R18, 0x1, -R2 ;  /* 0x000000011212d824 */ /* 0x000fe200078e0a02 */
[----:B------:R-:W-:Y:S01]  /*2920*/  ISETP.GE.AND P5, PT, R3, RZ, PT ;  /* 0x000000ff0300720c */ /* 0x000fe20003fa6270 */
[----:B------:R-:W-:Y:S01]  /*2930*/  IMAD.HI.U32 R7, R16, R21, RZ ;  /* 0x0000001510077227 */ /* 0x000fe200078e00ff */
[----:B------:R-:W-:-:S03]  /*2940*/  LOP3.LUT R3, R14, 0x1a8, RZ, 0xfc, !PT ;  /* 0x000001a80e037812 */ /* 0x000fc600078efcff */
[----:B------:R-:W-:Y:S01]  /*2950*/  @!P6 IMAD.IADD R9, R9, 0x1, -R2 ;  /* 0x000000010909e824 */ /* 0x000fe200078e0a02 */
[----:B------:R-:W-:Y:S01]  /*2960*/  ISETP.GE.AND P6, PT, R8, RZ, PT ;  /* 0x000000ff0800720c */ /* 0x000fe20003fc6270 */
[----:B------:R-:W-:Y:S01]  /*2970*/  IMAD.MOV R6, RZ, RZ, -R6 ;  /* 0x000000ffff067224 */ /* 0x000fe200078e0a06 */
[----:B------:R-:W-:Y:S01]  /*2980*/  LOP3.LUT R8, R14, 0x1a6, RZ, 0xfc, !PT ;  /* 0x000001a60e087812 */ /* 0x000fe200078efcff */
[----:B------:R-:W-:Y:S01]  /*2990*/  @!P4 IMAD.IADD R4, R4, 0x1, -R2 ;  /* 0x000000010404c824 */ /* 0x000fe200078e0a02 */
[C---:B------:R-:W-:Y:S01]  /*29a0*/  ISETP.GT.U32.AND P4, PT, R2.reuse, R9, PT ;  /* 0x000000090200720c */ /* 0x040fe20003f84070 */
[----:B0-----:R-:W-:Y:S02]  /*29b0*/  IMAD.MOV.U32 R0, RZ, RZ, R5 ;  /* 0x000000ffff007224 */ /* 0x001fe400078e0005 */
[----:B------:R-:W-:Y:S01]  /*29c0*/  @!P2 IMAD.MOV R13, RZ, RZ, -R13 ;  /* 0x000000ffff0da224 */ /* 0x000fe200078e0a0d */
[----:B------:R-:W-:Y:S01]  /*29d0*/  ISETP.GT.U32.AND P2, PT, R2, R4, PT ;  /* 0x000000040200720c */ /* 0x000fe20003f44070 */
[----:B------:R-:W-:-:S02]  /*29e0*/  IMAD.MOV R7, RZ, RZ, -R7 ;  /* 0x000000ffff077224 */ /* 0x000fc400078e0a07 */
[C---:B------:R-:W-:Y:S01]  /*29f0*/  IMAD R10, R2.reuse, R6, R10 ;  /* 0x00000006020a7224 */ /* 0x040fe200078e020a */
[----:B------:R-:W-:Y:S01]  /*2a00*/  IABS R6, R3 ;  /* 0x0000000300067213 */ /* 0x000fe20000000000 */
[----:B------:R-:W-:Y:S01]  /*2a10*/  @!P1 IMAD.MOV R0, RZ, RZ, -R0 ;  /* 0x000000ffff009224 */ /* 0x000fe200078e0a00 */
[----:B------:R0:W-:Y:S01]  /*2a20*/  STL [R1+0x1a8], R13 ;  /* 0x0001a80d01007387 */ /* 0x0001e20000100800 */
[----:B------:R-:W-:Y:S01]  /*2a30*/  IMAD R21, R2, R7, R21 ;  /* 0x0000000702157224 */ /* 0x000fe200078e0215 */
[----:B------:R-:W-:Y:S01]  /*2a40*/  IABS R7, R8 ;  /* 0x0000000800077213 */ /* 0x000fe20000000000 */
[----:B------:R-:W-:Y:S01]  /*2a50*/  IMAD.HI.U32 R5, R16, R6, RZ ;  /* 0x0000000610057227 */ /* 0x000fe200078e00ff */
[----:B------:R-:W-:Y:S01]  /*2a60*/  ISETP.GT.U32.AND P1, PT, R2, R10, PT ;  /* 0x0000000a0200720c */ /* 0x000fe20003f24070 */
[----:B------:R1:W-:Y:S02]  /*2a70*/  STL [R1+0x1ac], R0 ;  /* 0x0001ac0001007387 */ /* 0x0003e40000100800 */
[----:B------:R-:W-:Y:S01]  /*2a80*/  @!P4 IMAD.IADD R9, R9, 0x1, -R2 ;  /* 0x000000010909c824 */ /* 0x000fe200078e0a02 */
[----:B------:R-:W-:Y:S01]  /*2a90*/  ISETP.GE.AND P4, PT, R11, RZ, PT ;  /* 0x000000ff0b00720c */ /* 0x000fe20003f86270 */
[----:B------:R-:W-:Y:S01]  /*2aa0*/  IMAD.MOV R5, RZ, RZ, -R5 ;  /* 0x000000ffff057224 */ /* 0x000fe200078e0a05 */
[C---:B------:R-:W-:Y:S01]  /*2ab0*/  LOP3.LUT R11, R14.reuse, 0x19c, RZ, 0xfc, !PT ;  /* 0x0000019c0e0b7812 */ /* 0x040fe200078efcff */
[----:B0-----:R-:W-:Y:S01]  /*2ac0*/  IMAD.MOV.U32 R13, RZ, RZ, R18 ;  /* 0x000000ffff0d7224 */ /* 0x001fe200078e0012 */
[----:B------:R-:W-:Y:S01]  /*2ad0*/  LOP3.LUT R18, R14, 0x1a0, RZ, 0xfc, !PT ;  /* 0x000001a00e127812 */ /* 0x000fe200078efcff */
[----:B------:R-:W-:Y:S01]  /*2ae0*/  @!P2 IMAD.IADD R4, R4, 0x1, -R2 ;  /* 0x000000010404a824 */ /* 0x000fe200078e0a02 */
[----:B------:R-:W-:Y:S01]  /*2af0*/  ISETP.GE.AND P2, PT, R3, RZ, PT ;  /* 0x000000ff0300720c */ /* 0x000fe20003f46270 */
[----:B-1----:R-:W-:Y:S01]  /*2b00*/  IMAD.MOV.U32 R0, RZ, RZ, R17 ;  /* 0x000000ffff007224 */ /* 0x002fe200078e0011 */
[----:B------:R-:W-:Y:S01]  /*2b10*/  LOP3.LUT R3, R14, 0x1a4, RZ, 0xfc, !PT ;  /* 0x000001a40e037812 */ /* 0x000fe200078efcff */
[----:B------:R-:W-:Y:S01]  /*2b20*/  @!P3 IMAD.MOV R13, RZ, RZ, -R13 ;  /* 0x000000ffff0db224 */ /* 0x000fe200078e0a0d */
[----:B------:R-:W-:Y:S01]  /*2b30*/  ISETP.GT.U32.AND P3, PT, R2, R21, PT ;  /* 0x000000150200720c */ /* 0x000fe20003f64070 */
[----:B------:R-:W-:-:S03]  /*2b40*/  IMAD.HI.U32 R17, R16, R7, RZ ;  /* 0x0000000710117227 */ /* 0x000fc600078e00ff */
[----:B------:R0:W-:Y:S01]  /*2b50*/  STL [R1+0x1b4], R13 ;  /* 0x0001b40d01007387 */ /* 0x0001e20000100800 */
[----:B------:R-:W-:Y:S01]  /*2b60*/  @!P0 IMAD.MOV R0, RZ, RZ, -R0 ;  /* 0x000000ffff008224 */ /* 0x000fe200078e0a00 */
[----:B------:R-:W-:Y:S01]  /*2b70*/  ISETP.GE.AND P0, PT, R15, RZ, PT ;  /* 0x000000ff0f00720c */ /* 0x000fe20003f06270 */
[----:B------:R-:W-:Y:S01]  /*2b80*/  IMAD.MOV R17, RZ, RZ, -R17 ;  /* 0x000000ffff117224 */ /* 0x000fe200078e0a11 */
[----:B------:R-:W-:Y:S01]  /*2b90*/  IABS R15, R18 ;  /* 0x00000012000f7213 */ /* 0x000fe20000000000 */
[----:B------:R-:W-:Y:S01]  /*2ba0*/  IMAD R6, R2, R5, R6 ;  /* 0x0000000502067224 */ /* 0x000fe200078e0206 */
[----:B------:R1:W-:Y:S01]  /*2bb0*/  STL [R1+0x1b8], R0 ;  /* 0x0001b80001007387 */ /* 0x0003e20000100800 */
[--C-:B------:R-:W-:Y:S01]  /*2bc0*/  @!P1 IMAD.IADD R10, R10, 0x1, -R2.reuse ;  /* 0x000000010a0a9824 */ /* 0x100fe200078e0a02 */
[----:B------:R-:W-:Y:S01]  /*2bd0*/  LOP3.LUT R5, R14, 0x1a2, RZ, 0xfc, !PT ;  /* 0x000001a20e057812 */ /* 0x000fe200078efcff */
[C---:B------:R-:W-:Y:S01]  /*2be0*/  IMAD R7, R2.reuse, R17, R7 ;  /* 0x0000001102077224 */ /* 0x040fe200078e0207 */
[----:B------:R-:W-:Y:S01]  /*2bf0*/  IABS R17, R11 ;  /* 0x0000000b00117213 */ /* 0x000fe20000000000 */
[----:B0-----:R-:W-:Y:S01]  /*2c00*/  IMAD.MOV.U32 R13, RZ, RZ, R9 ;  /* 0x000000ffff0d7224 */ /* 0x001fe200078e0009 */
[C---:B------:R-:W-:Y:S01]  /*2c10*/  ISETP.GT.U32.AND P1, PT, R2.reuse, R10, PT ;  /* 0x0000000a0200720c */ /* 0x040fe20003f24070 */
[----:B------:R-:W-:Y:S01]  /*2c20*/  @!P3 IMAD.IADD R21, R21, 0x1, -R2 ;  /* 0x000000011515b824 */ /* 0x000fe200078e0a02 */
[----:B------:R-:W-:Y:S01]  /*2c30*/  IABS R9, R3 ;  /* 0x0000000300097213 */ /* 0x000fe20000000000 */
[----:B------:R-:W-:Y:S01]  /*2c40*/  @!P5 IMAD.MOV R13, RZ, RZ, -R13 ;  /* 0x000000ffff0dd224 */ /* 0x000fe200078e0a0d */
[C---:B------:R-:W-:Y:S01]  /*2c50*/  ISETP.GT.U32.AND P5, PT, R2.reuse, R6, PT ;  /* 0x000000060200720c */ /* 0x040fe20003fa4070 */
[----:B-1----:R-:W-:Y:S01]  /*2c60*/  IMAD.MOV.U32 R0, RZ, RZ, R4 ;  /* 0x000000ffff007224 */ /* 0x002fe200078e0004 */
[----:B------:R-:W-:Y:S01]  /*2c70*/  ISETP.GT.U32.AND P3, PT, R2, R21, PT ;  /* 0x000000150200720c */ /* 0x000fe20003f64070 */
[----:B------:R-:W-:Y:S01]  /*2c80*/  IMAD.HI.U32 R20, R16, R17, RZ ;  /* 0x0000001110147227 */ /* 0x000fe200078e00ff */
[----:B------:R-:W-:Y:S01]  /*2c90*/  IABS R4, R5 ;  /* 0x0000000500047213 */ /* 0x000fe20000000000 */
[----:B------:R-:W-:Y:S02]  /*2ca0*/  STL [R1+0x1bc], R13 ;  /* 0x0001bc0d01007387 */ /* 0x000fe40000100800 */
[----:B------:R-:W-:Y:S01]  /*2cb0*/  @!P6 IMAD.MOV R0, RZ, RZ, -R0 ;  /* 0x000000ffff00e224 */ /* 0x000fe200078e0a00 */
[----:B------:R-:W-:Y:S01]  /*2cc0*/  ISETP.GT.U32.AND P6, PT, R2, R7, PT ;  /* 0x000000070200720c */ /* 0x000fe20003fc4070 */
[--C-:B------:R-:W-:Y:S01]  /*2cd0*/  @!P1 IMAD.IADD R10, R10, 0x1, -R2.reuse ;  /* 0x000000010a0a9824 */ /* 0x100fe200078e0a02 */
[----:B------:R-:W-:Y:S01]  /*2ce0*/  ISETP.GE.AND P1, PT, R8, RZ, PT ;  /* 0x000000ff0800720c */ /* 0x000fe20003f26270 */
[----:B------:R-:W-:Y:S01]  /*2cf0*/  IMAD.HI.U32 R8, R16, R9, RZ ;  /* 0x0000000910087227 */ /* 0x000fe200078e00ff */
[----:B------:R0:W-:Y:S03]  /*2d00*/  STL [R1+0x1c0], R0 ;  /* 0x0001c00001007387 */ /* 0x0001e60000100800 */
[----:B------:R-:W-:-:S02]  /*2d10*/  @!P5 IMAD.IADD R6, R6, 0x1, -R2 ;  /* 0x000000010606d824 */ /* 0x000fc400078e0a02 */
[----:B------:R-:W-:Y:S01]  /*2d20*/  @!P3 IMAD.IADD R21, R21, 0x1, -R2 ;  /* 0x000000011515b824 */ /* 0x000fe200078e0a02 */
[----:B------:R-:W-:Y:S01]  /*2d30*/  ISETP.GE.AND P3, PT, R3, RZ, PT ;  /* 0x000000ff0300720c */ /* 0x000fe20003f66270 */
[----:B------:R-:W-:Y:S01]  /*2d40*/  IMAD.HI.U32 R3, R16, R4, RZ ;  /* 0x0000000410037227 */ /* 0x000fe200078e00ff */
[----:B------:R-:W-:-:S03]  /*2d50*/  ISETP.GT.U32.AND P5, PT, R2, R6, PT ;  /* 0x000000060200720c */ /* 0x000fc60003fa4070 */
[----:B------:R-:W-:Y:S02]  /*2d60*/  @!P6 IMAD.IADD R7, R7, 0x1, -R2 ;  /* 0x000000010707e824 */ /* 0x000fe400078e0a02 */
[----:B------:R-:W-:Y:S02]  /*2d70*/  IMAD.MOV R8, RZ, RZ, -R8 ;  /* 0x000000ffff087224 */ /* 0x000fe400078e0a08 */
[----:B------:R-:W-:Y:S01]  /*2d80*/  IMAD.MOV R3, RZ, RZ, -R3 ;  /* 0x000000ffff037224 */ /* 0x000fe200078e0a03 */
[C---:B------:R-:W-:Y:S01]  /*2d90*/  ISETP.GT.U32.AND P6, PT, R2.reuse, R7, PT ;  /* 0x000000070200720c */ /* 0x040fe20003fc4070 */
[C---:B------:R-:W-:Y:S02]  /*2da0*/  IMAD R9, R2.reuse, R8, R9 ;  /* 0x0000000802097224 */ /* 0x040fe400078e0209 */
[----:B------:R-:W-:Y:S01]  /*2db0*/  IMAD R4, R2, R3, R4 ;  /* 0x0000000302047224 */ /* 0x000fe200078e0204 */
[----:B------:R-:W-:Y:S01]  /*2dc0*/  LOP3.LUT R3, R14, 0x19a, RZ, 0xfc, !PT ;  /* 0x0000019a0e037812 */ /* 0x000fe200078efcff */
[----:B------:R-:W-:Y:S01]  /*2dd0*/  @!P5 IMAD.IADD R6, R6, 0x1, -R2 ;  /* 0x000000010606d824 */ /* 0x000fe200078e0a02 */
[----:B------:R-:W-:Y:S01]  /*2de0*/  ISETP.GT.U32.AND P5, PT, R2, R9, PT ;  /* 0x000000090200720c */ /* 0x000fe20003fa4070 */
[----:B0-----:R-:W-:Y:S01]  /*2df0*/  IMAD.MOV.U32 R0, RZ, RZ, R10 ;  /* 0x000000ffff007224 */ /* 0x001fe200078e000a */
[----:B------:R-:W-:Y:S01]  /*2e00*/  LOP3.LUT R10, R14, 0x19e, RZ, 0xfc, !PT ;  /* 0x0000019e0e0a7812 */ /* 0x000fe200078efcff */
[----:B------:R-:W-:Y:S01]  /*2e10*/  IMAD.MOV R20, RZ, RZ, -R20 ;  /* 0x000000ffff147224 */ /* 0x000fe200078e0a14 */
[----:B------:R-:W-:Y:S01]  /*2e20*/  IABS R8, R3 ;  /* 0x0000000300087213 */ /* 0x000fe20000000000 */
[----:B------:R-:W-:Y:S01]  /*2e30*/  @!P0 IMAD.MOV R0, RZ, RZ, -R0 ;  /* 0x000000ffff008224 */ /* 0x000fe200078e0a00 */
[----:B------:R-:W-:Y:S01]  /*2e40*/  ISETP.GE.AND P0, PT, R5, RZ, PT ;  /* 0x000000ff0500720c */ /* 0x000fe20003f06270 */
[----:B------:R-:W-:Y:S01]  /*2e50*/  @!P6 IMAD.IADD R7, R7, 0x1, -R2 ;  /* 0x000000010707e824 */ /* 0x000fe200078e0a02 */
[----:B------:R-:W-:Y:S01]  /*2e60*/  ISETP.GT.U32.AND P6, PT, R2, R4, PT ;  /* 0x000000040200720c */ /* 0x000fe20003fc4070 */
[----:B------:R-:W-:Y:S01]  /*2e70*/  IMAD.HI.U32 R5, R16, R15, RZ ;  /* 0x0000000f10057227 */ /* 0x000fe200078e00ff */
[----:B------:R0:W-:Y:S01]  /*2e80*/  STL [R1+0x1c4], R0 ;  /* 0x0001c40001007387 */ /* 0x0001e20000100800 */
[----:B------:R-:W-:-:S02]  /*2e90*/  IABS R19, R10 ;  /* 0x0000000a00137213 */ /* 0x000fc40000000000 */
[----:B------:R-:W-:Y:S02]  /*2ea0*/  @!P5 IMAD.IADD R9, R9, 0x1, -R2 ;  /* 0x000000010909d824 */ /* 0x000fe400078e0a02 */
[----:B------:R-:W-:Y:S02]  /*2eb0*/  IMAD.MOV R5, RZ, RZ, -R5 ;  /* 0x000000ffff057224 */ /* 0x000fe400078e0a05 */
[----:B------:R-:W-:-:S04]  /*2ec0*/  IMAD.HI.U32 R22, R16, R19, RZ ;  /* 0x0000001310167227 */ /* 0x000fc800078e00ff */
[----:B0-----:R-:W-:Y:S02]  /*2ed0*/  IMAD.MOV.U32 R0, RZ, RZ, R21 ;  /* 0x000000ffff007224 */ /* 0x001fe400078e0015 */
[----:B------:R-:W-:Y:S01]  /*2ee0*/  @!P6 IMAD.IADD R4, R4, 0x1, -R2 ;  /* 0x000000010404e824 */ /* 0x000fe200078e0a02 */
[----:B------:R-:W-:Y:S01]  /*2ef0*/  ISETP.GT.U32.AND P6, PT, R2, R9, PT ;  /* 0x000000090200720c */ /* 0x000fe20003fc4070 */
[----:B------:R-:W-:Y:S01]  /*2f00*/  @!P4 IMAD.MOV R0, RZ, RZ, -R0 ;  /* 0x000000ffff00c224 */ /* 0x000fe200078e0a00 */
[----:B------:R-:W-:Y:S01]  /*2f10*/  ISETP.GE.AND P4, PT, R18, RZ, PT ;  /* 0x000000ff1200720c */ /* 0x000fe20003f86270 */
[----:B------:R-:W-:Y:S01]  /*2f20*/  IMAD R15, R2, R5, R15 ;  /* 0x00000005020f7224 */ /* 0x000fe200078e020f */
[----:B------:R-:W-:Y:S01]  /*2f30*/  LOP3.LUT R5, R14, 0x198, RZ, 0xfc, !PT ;  /* 0x000001980e057812 */ /* 0x000fe200078efcff */
[----:B------:R-:W-:Y:S01]  /*2f40*/  IMAD.MOV R22, RZ, RZ, -R22 ;  /* 0x000000ffff167224 */ /* 0x000fe200078e0a16 */
[----:B------:R0:W-:Y:S01]  /*2f50*/  STL [R1+0x1c8], R0 ;  /* 0x0001c80001007387 */ /* 0x0001e20000100800 */
[----:B------:R-:W-:Y:S01]  /*2f60*/  IMAD.MOV.U32 R21, RZ, RZ, R8 ;  /* 0x000000ffff157224 */ /* 0x000fe200078e0008 */
[C---:B------:R-:W-:Y:S01]  /*2f70*/  ISETP.GT.U32.AND P5, PT, R2.reuse, R15, PT ;  /* 0x0000000f0200720c */ /* 0x040fe20003fa4070 */
[C---:B------:R-:W-:Y:S01]  /*2f80*/  IMAD R18, R2.reuse, R22, R19 ;  /* 0x0000001602127224 */ /* 0x040fe200078e0213 */
[----:B------:R-:W-:Y:S01]  /*2f90*/  IABS R19, R5 ;  /* 0x0000000500137213 */ /* 0x000fe20000000000 */
[----:B------:R-:W-:Y:S01]  /*2fa0*/  IMAD R8, R2, R20, R17 ;  /* 0x0000001402087224 */ /* 0x000fe200078e0211 */
[----:B------:R-:W-:Y:S01]  /*2fb0*/  LOP3.LUT R17, R14, 0x190, RZ, 0xfc, !PT ;  /* 0x000001900e117812 */ /* 0x000fe200078efcff */
[----:B------:R-:W-:Y:S01]  /*2fc0*/  @!P6 IMAD.IADD R9, R9, 0x1, -R2 ;  /* 0x000000010909e824 */ /* 0x000fe200078e0a02 */
[----:B------:R-:W-:Y:S01]  /*2fd0*/  ISETP.GT.U32.AND P6, PT, R2, R18, PT ;  /* 0x000000120200720c */ /* 0x000fe20003fc4070 */
[----:B------:R-:W-:-:S02]  /*2fe0*/  IMAD.MOV.U32 R13, RZ, RZ, R7 ;  /* 0x000000ffff0d7224 */ /* 0x000fc400078e0007 */
[----:B0-----:R-:W-:Y:S02]  /*2ff0*/  IMAD.MOV.U32 R0, RZ, RZ, R6 ;  /* 0x000000ffff007224 */ /* 0x001fe400078e0006 */
[----:B------:R-:W-:-:S04]  /*3000*/  IMAD.HI.U32 R6, R16, R21, RZ ;  /* 0x0000001510067227 */ /* 0x000fc800078e00ff */
[----:B------:R-:W-:Y:S01]  /*3010*/  @!P2 IMAD.MOV R0, RZ, RZ, -R0 ;  /* 0x000000ffff00a224 */ /* 0x000fe200078e0a00 */
[C---:B------:R-:W-:Y:S01]  /*3020*/  ISETP.GT.U32.AND P2, PT, R2.reuse, R4, PT ;  /* 0x000000040200720c */ /* 0x040fe20003f44070 */
[----:B------:R-:W-:Y:S02]  /*3030*/  IMAD.MOV R6, RZ, RZ, -R6 ;  /* 0x000000ffff067224 */ /* 0x000fe400078e0a06 */
[--C-:B------:R-:W-:Y:S01]  /*3040*/  @!P5 IMAD.IADD R15, R15, 0x1, -R2.reuse ;  /* 0x000000010f0fd824 */ /* 0x100fe200078e0a02 */
[----:B------:R0:W-:Y:S01]  /*3050*/  STL [R1+0x1d0], R0 ;  /* 0x0001d00001007387 */ /* 0x0001e20000100800 */
[----:B------:R-:W-:Y:S02]  /*3060*/  IMAD R6, R2, R6, R21 ;  /* 0x0000000602067224 */ /* 0x000fe400078e0215 */
[----:B------:R-:W-:Y:S01]  /*3070*/  @!P6 IMAD.IADD R18, R18, 0x1, -R2 ;  /* 0x000000011212e824 */ /* 0x000fe200078e0a02 */
[C---:B------:R-:W-:Y:S01]  /*3080*/  ISETP.GT.U32.AND P5, PT, R2.reuse, R15, PT ;  /* 0x0000000f0200720c */ /* 0x040fe20003fa4070 */
[----:B------:R-:W-:Y:S01]  /*3090*/  @!P1 IMAD.MOV R13, RZ, RZ, -R13 ;  /* 0x000000ffff0d9224 */ /* 0x000fe200078e0a0d */
[----:B------:R-:W-:Y:S01]  /*30a0*/  ISETP.GT.U32.AND P6, PT, R2, R6, PT ;  /* 0x000000060200720c */ /* 0x000fe20003fc4070 */
[----:B------:R-:W-:Y:S01]  /*30b0*/  IMAD.HI.U32 R7, R16, R19, RZ ;  /* 0x0000001310077227 */ /* 0x000fe200078e00ff */
[----:B------:R-:W-:-:S02]  /*30c0*/  ISETP.GE.AND P1, PT, R10, RZ, PT ;  /* 0x000000ff0a00720c */ /* 0x000fc40003f26270 */
[----:B------:R1:W-:Y:S01]  /*30d0*/  STL [R1+0x1d4], R13 ;  /* 0x0001d40d01007387 */ /* 0x0003e20000100800 */
[----:B0-----:R-:W-:Y:S01]  /*30e0*/  IMAD.MOV.U32 R0, RZ, RZ, R9 ;  /* 0x000000ffff007224 */ /* 0x001fe200078e0009 */
[----:B------:R-:W-:Y:S01]  /*30f0*/  LOP3.LUT R10, R14, 0x196, RZ, 0xfc, !PT ;  /* 0x000001960e0a7812 */ /* 0x000fe200078efcff */
[----:B------:R-:W-:Y:S01]  /*3100*/  @!P2 IMAD.IADD R4, R4, 0x1, -R2 ;  /* 0x000000010404a824 */ /* 0x000fe200078e0a02 */
[----:B------:R-:W-:Y:S01]  /*3110*/  LOP3.LUT R9, R14, 0x194, RZ, 0xfc, !PT ;  /* 0x000001940e097812 */ /* 0x000fe200078efcff */
[----:B------:R-:W-:Y:S01]  /*3120*/  @!P3 IMAD.MOV R0, RZ, RZ, -R0 ;  /* 0x000000ffff00b224 */ /* 0x000fe200078e0a00 */
[C---:B------:R-:W-:Y:S01]  /*3130*/  ISETP.GT.U32.AND P3, PT, R2.reuse, R8, PT ;  /* 0x000000080200720c */ /* 0x040fe20003f64070 */
[----:B------:R-:W-:Y:S01]  /*3140*/  IMAD.MOV R7, RZ, RZ, -R7 ;  /* 0x000000ffff077224 */ /* 0x000fe200078e0a07 */
[----:B------:R-:W-:Y:S01]  /*3150*/  ISETP.GE.AND P2, PT, R11, RZ, PT ;  /* 0x000000ff0b00720c */ /* 0x000fe20003f46270 */
[--C-:B------:R-:W-:Y:S01]  /*3160*/  @!P5 IMAD.IADD R15, R15, 0x1, -R2.reuse ;  /* 0x000000010f0fd824 */ /* 0x100fe200078e0a02 */
[----:B------:R0:W-:Y:S01]  /*3170*/  STL [R1+0x1d8], R0 ;  /* 0x0001d80001007387 */ /* 0x0001e20000100800 */
[----:B------:R-:W-:Y:S01]  /*3180*/  ISETP.GE.AND P5, PT, R3, RZ, PT ;  /* 0x000000ff0300720c */ /* 0x000fe20003fa6270 */
[----:B------:R-:W-:Y:S01]  /*3190*/  IMAD R3, R2, R7, R19 ;  /* 0x0000000702037224 */ /* 0x000fe200078e0213 */
[----:B------:R-:W-:Y:S01]  /*31a0*/  IABS R19, R10 ;  /* 0x0000000a00137213 */ /* 0x000fe20000000000 */
[----:B------:R-:W-:Y:S01]  /*31b0*/  @!P6 IMAD.IADD R6, R6, 0x1, -R2 ;  /* 0x000000010606e824 */ /* 0x000fe200078e0a02 */
[----:B------:R-:W-:Y:S01]  /*31c0*/  LOP3.LUT R11, R14, 0x192, RZ, 0xfc, !PT ;  /* 0x000001920e0b7812 */ /* 0x000fe200078efcff */
[----:B-1----:R-:W-:Y:S01]  /*31d0*/  IMAD.MOV.U32 R13, RZ, RZ, R15 ;  /* 0x000000ffff0d7224 */ /* 0x002fe200078e000f */
[----:B------:R-:W-:Y:S01]  /*31e0*/  IABS R20, R9 ;  /* 0x0000000900147213 */ /* 0x000fe20000000000 */
[----:B------:R-:W-:Y:S01]  /*31f0*/  IMAD.HI.U32 R21, R16, R19, RZ ;  /* 0x0000001310157227 */ /* 0x000fe200078e00ff */
[----:B------:R-:W-:-:S02]  /*3200*/  ISETP.GT.U32.AND P6, PT, R2, R6, PT ;  /* 0x000000060200720c */ /* 0x000fc40003fc4070 */
[----:B------:R-:W-:Y:S01]  /*3210*/  IABS R7, R11 ;  /* 0x0000000b00077213 */ /* 0x000fe20000000000 */
[----:B------:R-:W-:Y:S02]  /*3220*/  @!P3 IMAD.IADD R8, R8, 0x1, -R2 ;  /* 0x000000010808b824 */ /* 0x000fe400078e0a02 */
[----:B0-----:R-:W-:Y:S01]  /*3230*/  IMAD.MOV.U32 R0, RZ, RZ, R4 ;  /* 0x000000ffff007224 */ /* 0x001fe200078e0004 */
[----:B------:R-:W-:Y:S01]  /*3240*/  IABS R4, R17 ;  /* 0x0000001100047213 */ /* 0x000fe20000000000 */
[----:B------:R-:W-:Y:S01]  /*3250*/  IMAD.MOV R21, RZ, RZ, -R21 ;  /* 0x000000ffff157224 */ /* 0x000fe200078e0a15 */
[C---:B------:R-:W-:Y:S01]  /*3260*/  ISETP.GT.U32.AND P3, PT, R2.reuse, R8, PT ;  /* 0x000000080200720c */ /* 0x040fe20003f64070 */
[----:B------:R-:W-:Y:S01]  /*3270*/  @!P0 IMAD.MOV R0, RZ, RZ, -R0 ;  /* 0x000000ffff008224 */ /* 0x000fe200078e0a00 */
[----:B------:R-:W-:Y:S01]  /*3280*/  ISETP.GT.U32.AND P0, PT, R2, R18, PT ;  /* 0x000000120200720c */ /* 0x000fe20003f04070 */
[----:B------:R-:W-:-:S03]  /*3290*/  IMAD.HI.U32 R22, R16, R7, RZ ;  /* 0x0000000710167227 */ /* 0x000fc600078e00ff */
[----:B------:R0:W-:Y:S01]  /*32a0*/  STL [R1+0x1dc], R0 ;  /* 0x0001dc0001007387 */ /* 0x0001e20000100800 */
[----:B------:R-:W-:Y:S02]  /*32b0*/  @!P6 IMAD.IADD R6, R6, 0x1, -R2 ;  /* 0x000000010606e824 */ /* 0x000fe400078e0a02 */
[----:B------:R-:W-:Y:S02]  /*32c0*/  @!P4 IMAD.MOV R13, RZ, RZ, -R13 ;  /* 0x000000ffff0dc224 */ /* 0x000fe400078e0a0d */
[----:B------:R-:W-:Y:S02]  /*32d0*/  IMAD.MOV R22, RZ, RZ, -R22 ;  /* 0x000000ffff167224 */ /* 0x000fe400078e0a16 */
[--C-:B------:R-:W-:Y:S01]  /*32e0*/  @!P3 IMAD.IADD R8, R8, 0x1, -R2.reuse ;  /* 0x000000010808b824 */ /* 0x100fe200078e0a02 */
[----:B------:R-:W-:Y:S01]  /*32f0*/  ISETP.GE.AND P3, PT, R5, RZ, PT ;  /* 0x000000ff0500720c */ /* 0x000fe20003f66270 */
[----:B------:R-:W-:Y:S01]  /*3300*/  @!P0 IMAD.IADD R18, R18, 0x1, -R2 ;  /* 0x0000000112128824 */ /* 0x000fe200078e0a02 */
[C---:B------:R-:W-:Y:S01]  /*3310*/  ISETP.GT.U32.AND P0, PT, R2.reuse, R3, PT ;  /* 0x000000030200720c */ /* 0x040fe20003f04070 */
[----:B------:R-:W-:Y:S01]  /*3320*/  IMAD R5, R2, R21, R19 ;  /* 0x0000001502057224 */ /* 0x000fe200078e0213 */
[----:B------:R1:W-:Y:S01]  /*3330*/  STL [R1+0x1e0], R13 ;  /* 0x0001e00d01007387 */ /* 0x0003e20000100800 */
[----:B------:R-:W-:-:S03]  /*3340*/  IMAD.HI.U32 R19, R16, R20, RZ ;  /* 0x0000001410137227 */ /* 0x000fc600078e00ff */
[----:B------:R-:W-:Y:S01]  /*3350*/  ISETP.GT.U32.AND P6, PT, R2, R5, PT ;  /* 0x000000050200720c */ /* 0x000fe20003fc4070 */
[----:B0-----:R-:W-:Y:S02]  /*3360*/  IMAD.MOV.U32 R0, RZ, RZ, R18 ;  /* 0x000000ffff007224 */ /* 0x001fe400078e0012 */
[----:B------:R-:W-:Y:S02]  /*3370*/  IMAD.MOV R19, RZ, RZ, -R19 ;  /* 0x000000ffff137224 */ /* 0x000fe400078e0a13 */
[----:B------:R-:W-:Y:S02]  /*3380*/  @!P1 IMAD.MOV R0, RZ, RZ, -R0 ;  /* 0x000000ffff009224 */ /* 0x000fe400078e0a00 */
[----:B------:R-:W-:Y:S01]  /*3390*/  @!P0 IMAD.IADD R3, R3, 0x1, -R2 ;  /* 0x0000000103038824 */ /* 0x000fe200078e0a02 */
[----:B------:R-:W-:Y:S01]  /*33a0*/  ISETP.GE.AND P0, PT, R10, RZ, PT ;  /* 0x000000ff0a00720c */ /* 0x000fe20003f06270 */
[----:B------:R-:W-:Y:S01]  /*33b0*/  IMAD.HI.U32 R21, R16, R4, RZ ;  /* 0x0000000410157227 */ /* 0x000fe200078e00ff */
[----:B------:R0:W-:Y:S01]  /*33c0*/  STL [R1+0x1e4], R0 ;  /* 0x0001e40001007387 */ /* 0x0001e20000100800 */
[----:B------:R-:W-:-:S02]  /*33d0*/  LOP3.LUT R10, R14, 0x18e, RZ, 0xfc, !PT ;  /* 0x0000018e0e0a7812 */ /* 0x000fc400078efcff */
[----:B------:R-:W-:Y:S01]  /*33e0*/  @!P6 IMAD.IADD R5, R5, 0x1, -R2 ;  /* 0x000000010505e824 */ /* 0x000fe200078e0a02 */
[C---:B------:R-:W-:Y:S01]  /*33f0*/  ISETP.GT.U32.AND P6, PT, R2.reuse, R3, PT ;  /* 0x000000030200720c */ /* 0x040fe20003fc4070 */
[C---:B------:R-:W-:Y:S01]  /*3400*/  IMAD R19, R2.reuse, R19, R20 ;  /* 0x0000001302137224 */ /* 0x040fe200078e0214 */
[----:B------:R-:W-:Y:S01]  /*3410*/  IABS R15, R10 ;  /* 0x0000000a000f7213 */ /* 0x000fe20000000000 */
[----:B-1----:R-:W-:Y:S01]  /*3420*/  IMAD.MOV.U32 R13, RZ, RZ, R8 ;  /* 0x000000ffff0d7224 */ /* 0x002fe200078e0008 */
[C---:B------:R-:W-:Y:S01]  /*3430*/  ISETP.GT.U32.AND P1, PT, R2.reuse, R5, PT ;  /* 0x000000050200720c */ /* 0x040fe20003f24070 */
[----:B------:R-:W-:Y:S01]  /*3440*/  IMAD.MOV R21, RZ, RZ, -R21 ;  /* 0x000000ffff157224 */ /* 0x000fe200078e0a15 */
[C---:B------:R-:W-:Y:S01]  /*3450*/  ISETP.GT.U32.AND P4, PT, R2.reuse, R19, PT ;  /* 0x000000130200720c */ /* 0x040fe20003f84070 */
[----:B------:R-:W-:Y:S01]  /*3460*/  IMAD R7, R2, R22, R7 ;  /* 0x0000001602077224 */ /* 0x000fe200078e0207 */
[----:B------:R-:W-:Y:S01]  /*3470*/  LOP3.LUT R20, R14, 0x18c, RZ, 0xfc, !PT ;  /* 0x0000018c0e147812 */ /* 0x000fe200078efcff */
[----:B0-----:R-:W-:-:S02]  /*3480*/  IMAD.MOV.U32 R0, RZ, RZ, R6 ;  /* 0x000000ffff007224 */ /* 0x001fc400078e0006 */
[----:B------:R-:W-:Y:S01]  /*3490*/  @!P2 IMAD.MOV R13, RZ, RZ, -R13 ;  /* 0x000000ffff0da224 */ /* 0x000fe200078e0a0d */
[C---:B------:R-:W-:Y:S01]  /*34a0*/  ISETP.GT.U32.AND P2, PT, R2.reuse, R7, PT ;  /* 0x000000070200720c */ /* 0x040fe20003f44070 */
[C---:B------:R-:W-:Y:S01]  /*34b0*/  IMAD R4, R2.reuse, R21, R4 ;  /* 0x0000001502047224 */ /* 0x040fe200078e0204 */
[----:B------:R-:W-:Y:S01]  /*34c0*/  IABS R18, R20 ;  /* 0x0000001400127213 */ /* 0x000fe20000000000 */
[----:B------:R-:W-:Y:S01]  /*34d0*/  @!P5 IMAD.MOV R0, RZ, RZ, -R0 ;  /* 0x000000ffff00d224 */ /* 0x000fe200078e0a00 */
[----:B------:R-:W-:Y:S01]  /*34e0*/  STL [R1+0x1e8], R13 ;  /* 0x0001e80d01007387 */ /* 0x000fe20000100800 */
[----:B------:R-:W-:Y:S01]  /*34f0*/  @!P6 IMAD.IADD R3, R3, 0x1, -R2 ;  /* 0x000000010303e824 */ /* 0x000fe200078e0a02 */
[----:B------:R-:W-:Y:S01]  /*3500*/  ISETP.GT.U32.AND P6, PT, R2, R4, PT ;  /* 0x000000040200720c */ /* 0x000fe20003fc4070 */
[----:B------:R-:W-:Y:S01]  /*3510*/  IMAD.HI.U32 R8, R16, R15, RZ ;  /* 0x0000000f10087227 */ /* 0x000fe200078e00ff */
[----:B------:R0:W-:Y:S01]  /*3520*/  STL [R1+0x1fc], R0 ;  /* 0x0001fc0001007387 */ /* 0x0001e20000100800 */
[----:B------:R-:W-:-:S02]  /*3530*/  ISETP.GE.AND P5, PT, R9, RZ, PT ;  /* 0x000000ff0900720c */ /* 0x000fc40003fa6270 */
[----:B------:R-:W-:Y:S02]  /*3540*/  IMAD.MOV R8, RZ, RZ, -R8 ;  /* 0x000000ffff087224 */ /* 0x000fe400078e0a08 */
[--C-:B------:R-:W-:Y:S01]  /*3550*/  @!P1 IMAD.IADD R5, R5, 0x1, -R2.reuse ;  /* 0x0000000105059824 */ /* 0x100fe200078e0a02 */
[----:B------:R-:W-:Y:S01]  /*3560*/  ISETP.GE.AND P1, PT, R11, RZ, PT ;  /* 0x000000ff0b00720c */ /* 0x000fe20003f26270 */
[----:B------:R-:W-:Y:S01]  /*3570*/  @!P4 IMAD.IADD R19, R19, 0x1, -R2 ;  /* 0x000000011313c824 */ /* 0x000fe200078e0a02 */
[----:B------:R-:W-:Y:S01]  /*3580*/  ISETP.GE.AND P4, PT, R17, RZ, PT ;  /* 0x000000ff1100720c */ /* 0x000fe20003f86270 */
[----:B------:R-:W-:Y:S02]  /*3590*/  IMAD.MOV.U32 R6, RZ, RZ, R18 ;  /* 0x000000ffff067224 */ /* 0x000fe400078e0012 */
[----:B0-----:R-:W-:Y:S02]  /*35a0*/  IMAD.MOV.U32 R0, RZ, RZ, R3 ;  /* 0x000000ffff007224 */ /* 0x001fe400078e0003 */
[----:B------:R-:W-:Y:S01]  /*35b0*/  @!P2 IMAD.IADD R7, R7, 0x1, -R2 ;  /* 0x000000010707a824 */ /* 0x000fe200078e0a02 */
[----:B------:R-:W-:Y:S01]  /*35c0*/  ISETP.GT.U32.AND P2, PT, R2, R19, PT ;  /* 0x000000130200720c */ /* 0x000fe20003f44070 */
[----:B------:R-:W-:-:S02]  /*35d0*/  @!P3 IMAD.MOV R0, RZ, RZ, -R0 ;  /* 0x000000ffff00b224 */ /* 0x000fc400078e0a00 */
[----:B------:R-:W-:Y:S02]  /*35e0*/  IMAD R9, R2, R8, R15 ;  /* 0x0000000802097224 */ /* 0x000fe400078e020f */
[----:B------:R-:W-:Y:S01]  /*35f0*/  IMAD.HI.U32 R11, R16, R6, RZ ;  /* 0x00000006100b7227 */ /* 0x000fe200078e00ff */
[----:B------:R0:W-:Y:S03]  /*3600*/  STL [R1+0x200], R0 ;  /* 0x0002000001007387 */ /* 0x0001e60000100800 */
[--C-:B------:R-:W-:Y:S01]  /*3610*/  @!P6 IMAD.IADD R4, R4, 0x1, -R2.reuse ;  /* 0x000000010404e824 */ /* 0x100fe200078e0a02 */
[----:B------:R-:W-:Y:S01]  /*3620*/  ISETP.GT.U32.AND P6, PT, R2, R7, PT ;  /* 0x000000070200720c */ /* 0x000fe20003fc4070 */
[----:B------:R-:W-:Y:S01]  /*3630*/  IMAD.MOV R3, RZ, RZ, -R11 ;  /* 0x000000ffff037224 */ /* 0x000fe200078e0a0b */
[----:B------:R-:W-:Y:S01]  /*3640*/  LOP3.LUT R11, R14, 0x18a, RZ, 0xfc, !PT ;  /* 0x0000018a0e0b7812 */ /* 0x000fe200078efcff */
[----:B------:R-:W-:Y:S01]  /*3650*/  @!P2 IMAD.IADD R19, R19, 0x1, -R2 ;  /* 0x000000011313a824 */ /* 0x000fe200078e0a02 */
[C---:B------:R-:W-:Y:S01]  /*3660*/  ISETP.GT.U32.AND P3, PT, R2.reuse, R4, PT ;  /* 0x000000040200720c */ /* 0x040fe20003f64070 */
[----:B------:R-:W-:Y:S01]  /*3670*/  IMAD R3, R2, R3, R6 ;  /* 0x0000000302037224 */ /* 0x000fe200078e0206 */
[----:B------:R-:W-:Y:S01]  /*3680*/  IABS R8, R11 ;  /* 0x0000000b00087213 */ /* 0x000fe20000000000 */
[----:B0-----:R-:W-:Y:S01]  /*3690*/  IMAD.MOV.U32 R0, RZ, RZ, R5 ;  /* 0x000000ffff007224 */ /* 0x001fe200078e0005 */
[----:B------:R-:W-:-:S02]  /*36a0*/  ISETP.GE.AND P2, PT, R10, RZ, PT ;  /* 0x000000ff0a00720c */ /* 0x000fc40003f46270 */
[----:B------:R-:W-:Y:S01]  /*36b0*/  LOP3.LUT R5, R14, 0x188, RZ, 0xfc, !PT ;  /* 0x000001880e057812 */ /* 0x000fe200078efcff */
[----:B------:R-:W-:Y:S01]  /*36c0*/  @!P0 IMAD.MOV R0, RZ, RZ, -R0 ;  /* 0x000000ffff008224 */ /* 0x000fe200078e0a00 */
[C---:B------:R-:W-:Y:S01]  /*36d0*/  ISETP.GT.U32.AND P0, PT, R2.reuse, R9, PT ;  /* 0x000000090200720c */ /* 0x040fe20003f04070 */
[----:B------:R-:W-:Y:S01]  /*36e0*/  @!P6 IMAD.IADD R7, R7, 0x1, -R2 ;  /* 0x000000010707e824 */ /* 0x000fe200078e0a02 */
[----:B------:R-:W-:Y:S01]  /*36f0*/  ISETP.GT.U32.AND P6, PT, R2, R3, PT ;  /* 0x000000030200720c */ /* 0x000fe20003fc4070 */
[----:B------:R-:W-:Y:S01]  /*3700*/  IMAD.HI.U32 R18, R16, R8, RZ ;  /* 0x0000000810127227 */ /* 0x000fe200078e00ff */
[----:B------:R0:W-:Y:S01]  /*3710*/  STL [R1+0x204], R0 ;  /* 0x0002040001007387 */ /* 0x0001e20000100800 */
[----:B------:R-:W-:Y:S02]  /*3720*/  LOP3.LUT R10, R14, 0x186, RZ, 0xfc, !PT ;  /* 0x000001860e0a7812 */ /* 0x000fe400078efcff */
[----:B------:R-:W-:Y:S01]  /*3730*/  IMAD.MOV R18, RZ, RZ, -R18 ;  /* 0x000000ffff127224 */ /* 0x000fe200078e0a12 */
[----:B------:R-:W-:Y:S01]  /*3740*/  IABS R6, R5 ;  /* 0x0000000500067213 */ /* 0x000fe20000000000 */
[----:B------:R-:W-:Y:S01]  /*3750*/  @!P3 IMAD.IADD R4, R4, 0x1, -R2 ;  /* 0x000000010404b824 */ /* 0x000fe200078e0a02 */
[----:B------:R-:W-:Y:S01]  /*3760*/  IABS R15, R10 ;  /* 0x0000000a000f7213 */ /* 0x000fe20000000000 */
[----:B------:R-:W-:Y:S01]  /*3770*/  IMAD R8, R2, R18, R8 ;  /* 0x0000001202087224 */ /* 0x000fe200078e0208 */
[----:B------:R-:W-:Y:S01]  /*3780*/  ISETP.GE.AND P3, PT, R20, RZ, PT ;  /* 0x000000ff1400720c */ /* 0x000fe20003f66270 */
[----:B------:R-:W-:Y:S01]  /*3790*/  @!P0 IMAD.IADD R9, R9, 0x1, -R2 ;  /* 0x0000000109098824 */ /* 0x000fe200078e0a02 */
[----:B------:R-:W-:Y:S01]  /*37a0*/  ISETP.GE.AND P0, PT, R11, RZ, PT ;  /* 0x000000ff0b00720c */ /* 0x000fe20003f06270 */
[----:B0-----:R-:W-:Y:S01]  /*37b0*/  IMAD.MOV.U32 R0, RZ, RZ, R19 ;  /* 0x000000ffff007224 */ /* 0x001fe200078e0013 */
[----:B------:R-:W-:Y:S01]  /*37c0*/  LOP3.LUT R19, R14, 0x17a, RZ, 0xfc, !PT ;  /* 0x0000017a0e137812 */ /* 0x000fe200078efcff */
[----:B------:R-:W-:Y:S01]  /*37d0*/  @!P1 IMAD.MOV R7, RZ, RZ, -R7 ;  /* 0x000000ffff079224 */ /* 0x000fe200078e0a07 */
[C---:B------:R-:W-:Y:S01]  /*37e0*/  ISETP.GT.U32.AND P1, PT, R2.reuse, R8, PT ;  /* 0x000000080200720c */ /* 0x040fe20003f24070 */
[----:B------:R-:W-:Y:S01]  /*37f0*/  @!P5 IMAD.MOV R0, RZ, RZ, -R0 ;  /* 0x000000ffff00d224 */ /* 0x000fe200078e0a00 */
[----:B------:R-:W-:Y:S01]  /*3800*/  ISETP.GT.U32.AND P5, PT, R2, R9, PT ;  /* 0x000000090200720c */ /* 0x000fe20003fa4070 */
[----:B------:R-:W-:-:S02]  /*3810*/  @!P6 IMAD.IADD R3, R3, 0x1, -R2 ;  /* 0x000000010303e824 */ /* 0x000fc400078e0a02 */
[----:B------:R-:W-:Y:S01]  /*3820*/  IMAD.HI.U32 R17, R16, R6, RZ ;  /* 0x0000000610117227 */ /* 0x000fe200078e00ff */
[----:B------:R0:W-:Y:S02]  /*3830*/  STL [R1+0x208], R0 ;  /* 0x0002080001007387 */ /* 0x0001e40000100800 */
[----:B------:R-:W-:Y:S01]  /*3840*/  ISETP.GT.U32.AND P6, PT, R2, R3, PT ;  /* 0x000000030200720c */ /* 0x000fe20003fc4070 */
[----:B------:R-:W-:Y:S01]  /*3850*/  IMAD.MOV R11, RZ, RZ, -R17 ;  /* 0x000000ffff0b7224 */ /* 0x000fe200078e0a11 */
[----:B------:R1:W-:Y:S01]  /*3860*/  STL [R1+0x20c], R7 ;  /* 0x00020c0701007387 */ /* 0x0003e20000100800 */
[----:B------:R-:W-:Y:S02]  /*3870*/  LOP3.LUT R17, R14, 0x178, RZ, 0xfc, !PT ;  /* 0x000001780e117812 */ /* 0x000fe400078efcff */
[----:B------:R-:W-:Y:S01]  /*3880*/  IMAD R6, R2, R11, R6 ;  /* 0x0000000b02067224 */ /* 0x000fe200078e0206 */
[----:B------:R-:W-:Y:S01]  /*3890*/  LOP3.LUT R11, R14, 0x184, RZ, 0xfc, !PT ;  /* 0x000001840e0b7812 */ /* 0x000fe200078efcff */
[----:B------:R-:W-:Y:S01]  /*38a0*/  @!P5 IMAD.IADD R9, R9, 0x1, -R2 ;  /* 0x000000010909d824 */ /* 0x000fe200078e0a02 */
[----:B------:R-:W-:Y:S01]  /*38b0*/  IABS R18, R17 ;  /* 0x0000001100127213 */ /* 0x000fe20000000000 */
[----:B0-----:R-:W-:Y:S01]  /*38c0*/  IMAD.MOV.U32 R0, RZ, RZ, R4 ;  /* 0x000000ffff007224 */ /* 0x001fe200078e0004 */
[----:B------:R-:W-:Y:S01]  /*38d0*/  ISETP.GT.U32.AND P5, PT, R2, R6, PT ;  /* 0x000000060200720c */ /* 0x000fe20003fa4070 */
[----:B------:R-:W-:Y:S01]  /*38e0*/  IMAD.HI.U32 R4, R16, R15, RZ ;  /* 0x0000000f10047227 */ /* 0x000fe200078e00ff */
[----:B------:R-:W-:-:S02]  /*38f0*/  IABS R22, R11 ;  /* 0x0000000b00167213 */ /* 0x000fc40000000000 */
[----:B-1----:R-:W-:Y:S01]  /*3900*/  LOP3.LUT R7, R14, 0x180, RZ, 0xfc, !PT ;  /* 0x000001800e077812 */ /* 0x002fe200078efcff */
[----:B------:R-:W-:Y:S01]  /*3910*/  @!P4 IMAD.MOV R0, RZ, RZ, -R0 ;  /* 0x000000ffff00c224 */ /* 0x000fe200078e0a00 */
[----:B------:R-:W-:Y:S01]  /*3920*/  ISETP.GE.AND P4, PT, R5, RZ, PT ;  /* 0x000000ff0500720c */ /* 0x000fe20003f86270 */
[----:B------:R-:W-:Y:S01]  /*3930*/  IMAD.MOV R5, RZ, RZ, -R4 ;  /* 0x000000ffff057224 */ /* 0x000fe200078e0a04 */
[----:B------:R-:W-:Y:S01]  /*3940*/  IABS R4, R7 ;  /* 0x0000000700047213 */ /* 0x000fe20000000000 */
[----:B------:R-:W-:Y:S01]  /*3950*/  IMAD.MOV.U32 R13, RZ, RZ, R9 ;  /* 0x000000ffff0d7224 */ /* 0x000fe200078e0009 */
[----:B------:R0:W-:Y:S01]  /*3960*/  STL [R1+0x210], R0 ;  /* 0x0002100001007387 */ /* 0x0001e20000100800 */
[----:B------:R-:W-:Y:S02]  /*3970*/  IMAD R5, R2, R5, R15 ;  /* 0x0000000502057224 */ /* 0x000fe400078e020f */
[--C-:B------:R-:W-:Y:S02]  /*3980*/  @!P1 IMAD.IADD R8, R8, 0x1, -R2.reuse ;  /* 0x0000000108089824 */ /* 0x100fe400078e0a02 */
[----:B------:R-:W-:Y:S01]  /*3990*/  @!P2 IMAD.MOV R13, RZ, RZ, -R13 ;  /* 0x000000ffff0da224 */ /* 0x000fe200078e0a0d */
[C---:B------:R-:W-:Y:S01]  /*39a0*/  ISETP.GT.U32.AND P2, PT, R2.reuse, R5, PT ;  /* 0x000000050200720c */ /* 0x040fe20003f44070 */
[--C-:B------:R-:W-:Y:S01]  /*39b0*/  @!P6 IMAD.IADD R3, R3, 0x1, -R2.reuse ;  /* 0x000000010303e824 */ /* 0x100fe200078e0a02 */
[----:B------:R-:W-:Y:S01]  /*39c0*/  ISETP.GT.U32.AND P1, PT, R2, R8, PT ;  /* 0x000000080200720c */ /* 0x000fe20003f24070 */
[----:B------:R-:W-:Y:S01]  /*39d0*/  @!P5 IMAD.IADD R6, R6, 0x1, -R2 ;  /* 0x000000010606d824 */ /* 0x000fe200078e0a02 */
[----:B------:R-:W-:Y:S01]  /*39e0*/  ISETP.GE.AND P6, PT, R10, RZ, PT ;  /* 0x000000ff0a00720c */ /* 0x000fe20003fc6270 */
[----:B0-----:R-:W-:Y:S01]  /*39f0*/  IMAD.MOV.U32 R0, RZ, RZ, R3 ;  /* 0x000000ffff007224 */ /* 0x001fe200078e0003 */
[----:B------:R-:W-:Y:S01]  /*3a00*/  LOP3.LUT R10, R14, 0x182, RZ, 0xfc, !PT ;  /* 0x000001820e0a7812 */ /* 0x000fe200078efcff */
[----:B------:R0:W-:Y:S01]  /*3a10*/  STL [R1+0x214], R13 ;  /* 0x0002140d01007387 */ /* 0x0001e20000100800 */
[----:B------:R-:W-:Y:S01]  /*3a20*/  ISETP.GT.U32.AND P5, PT, R2, R6, PT ;  /* 0x000000060200720c */ /* 0x000fe20003fa4070 */
[----:B------:R-:W-:Y:S01]  /*3a30*/  @!P3 IMAD.MOV R0, RZ, RZ, -R0 ;  /* 0x000000ffff00b224 */ /* 0x000fe200078e0a00 */
[----:B------:R-:W-:Y:S01]  /*3a40*/  ISETP.GE.AND P3, PT, R11, RZ, PT ;  /* 0x000000ff0b00720c */ /* 0x000fe20003f66270 */
[----:B------:R-:W-:Y:S01]  /*3a50*/  IMAD.HI.U32 R11, R16, R22, RZ ;  /* 0x00000016100b7227 */ /* 0x000fe200078e00ff */
[----:B------:R-:W-:-:S02]  /*3a60*/  IABS R23, R10 ;  /* 0x0000000a00177213 */ /* 0x000fc40000000000 */
[----:B------:R1:W-:Y:S01]  /*3a70*/  STL [R1+0x218], R0 ;  /* 0x0002180001007387 */ /* 0x0003e20000100800 */
[--C-:B------:R-:W-:Y:S02]  /*3a80*/  @!P2 IMAD.IADD R5, R5, 0x1, -R2.reuse ;  /* 0x000000010505a824 */ /* 0x100fe400078e0a02 */
[----:B------:R-:W-:Y:S01]  /*3a90*/  @!P1 IMAD.IADD R8, R8, 0x1, -R2 ;  /* 0x0000000108089824 */ /* 0x000fe200078e0a02 */
[----:B------:R-:W-:Y:S01]  /*3aa0*/  ISETP.GE.AND P1, PT, R10, RZ, PT ;  /* 0x000000ff0a00720c */ /* 0x000fe20003f26270 */
[----:B------:R-:W-:Y:S01]  /*3ab0*/  IMAD.MOV R10, RZ, RZ, -R11 ;  /* 0x000000ffff0a7224 */ /* 0x000fe200078e0a0b */
[----:B------:R-:W-:Y:S01]  /*3ac0*/  ISETP.GT.U32.AND P2, PT, R2, R5, PT ;  /* 0x000000050200720c */ /* 0x000fe20003f44070 */
[----:B------:R-:W-:-:S04]  /*3ad0*/  IMAD.HI.U32 R9, R16, R23, RZ ;  /* 0x0000001710097227 */ /* 0x000fc800078e00ff */
[----:B------:R-:W-:Y:S01]  /*3ae0*/  IMAD R22, R2, R10, R22 ;  /* 0x0000000a02167224 */ /* 0x000fe200078e0216 */
[----:B------:R-:W-:Y:S01]  /*3af0*/  LOP3.LUT R10, R14, 0x17e, RZ, 0xfc, !PT ;  /* 0x0000017e0e0a7812 */ /* 0x000fe200078efcff */
[----:B0-----:R-:W-:Y:S02]  /*3b00*/  IMAD.MOV.U32 R13, RZ, RZ, R8 ;  /* 0x000000ffff0d7224 */ /* 0x001fe400078e0008 */
[----:B------:R-:W-:Y:S02]  /*3b10*/  IMAD.MOV R9, RZ, RZ, -R9 ;  /* 0x000000ffff097224 */ /* 0x000fe400078e0a09 */
[----:B------:R-:W-:Y:S01]  /*3b20*/  @!P0 IMAD.MOV R13, RZ, RZ, -R13 ;  /* 0x000000ffff0d8224 */ /* 0x000fe200078e0a0d */
[C---:B------:R-:W-:Y:S01]  /*3b30*/  ISETP.GT.U32.AND P0, PT, R2.reuse, R22, PT ;  /* 0x000000160200720c */ /* 0x040fe20003f04070 */
[----:B------:R-:W-:Y:S02]  /*3b40*/  IMAD R23, R2, R9, R23 ;  /* 0x0000000902177224 */ /* 0x000fe400078e0217 */
[--C-:B------:R-:W-:Y:S01]  /*3b50*/  @!P5 IMAD.IADD R6, R6, 0x1, -R2.reuse ;  /* 0x000000010606d824 */ /* 0x100fe200078e0a02 */
[----:B------:R-:W-:Y:S01]  /*3b60*/  ISETP.GE.AND P5, PT, R7, RZ, PT ;  /* 0x000000ff0700720c */ /* 0x000fe20003fa6270 */
[----:B------:R-:W-:Y:S01]  /*3b70*/  @!P2 IMAD.IADD R5, R5, 0x1, -R2 ;  /* 0x000000010505a824 */ /* 0x000fe200078e0a02 */
[----:B------:R-:W-:Y:S01]  /*3b80*/  ISETP.GT.U32.AND P2, PT, R2, R23, PT ;  /* 0x000000170200720c */ /* 0x000fe20003f44070 */
[----:B-1----:R-:W-:Y:S01]  /*3b90*/  IMAD.MOV.U32 R0, RZ, RZ, R6 ;  /* 0x000000ffff007224 */ /* 0x002fe200078e0006 */
[----:B------:R-:W-:Y:S01]  /*3ba0*/  LOP3.LUT R7, R14, 0x17c, RZ, 0xfc, !PT ;  /* 0x0000017c0e077812 */ /* 0x000fe200078efcff */
[----:B------:R-:W-:Y:S01]  /*3bb0*/  IMAD.HI.U32 R3, R16, R4, RZ ;  /* 0x0000000410037227 */ /* 0x000fe200078e00ff */
[----:B------:R-:W-:Y:S01]  /*3bc0*/  STL [R1+0x220], R13 ;  /* 0x0002200d01007387 */ /* 0x000fe20000100800 */
[----:B------:R-:W-:-:S02]  /*3bd0*/  IABS R6, R19 ;  /* 0x0000001300067213 */ /* 0x000fc40000000000 */
[----:B------:R-:W-:Y:S01]  /*3be0*/  @!P4 IMAD.MOV R0, RZ, RZ, -R0 ;  /* 0x000000ffff00c224 */ /* 0x000fe200078e0a00 */
[----:B------:R-:W-:Y:S01]  /*3bf0*/  ISETP.GE.AND P4, PT, R10, RZ, PT ;  /* 0x000000ff0a00720c */ /* 0x000fe20003f86270 */
[--C-:B------:R-:W-:Y:S01]  /*3c00*/  @!P0 IMAD.IADD R22, R22, 0x1, -R2.reuse ;  /* 0x0000000116168824 */ /* 0x100fe200078e0a02 */
[----:B------:R-:W-:Y:S01]  /*3c10*/  IABS R10, R10 ;  /* 0x0000000a000a7213 */ /* 0x000fe20000000000 */
[----:B------:R-:W-:Y:S01]  /*3c20*/  IMAD.MOV R3, RZ, RZ, -R3 ;  /* 0x000000ffff037224 */ /* 0x000fe200078e0a03 */
[----:B------:R0:W-:Y:S01]  /*3c30*/  STL [R1+0x224], R0 ;  /* 0x0002240001007387 */ /* 0x0001e20000100800 */
[----:B------:R-:W-:Y:S01]  /*3c40*/  @!P2 IMAD.IADD R23, R23, 0x1, -R2 ;  /* 0x000000011717a824 */ /* 0x000fe200078e0a02 */
[C---:B------:R-:W-:Y:S01]  /*3c50*/  ISETP.GT.U32.AND P0, PT, R2.reuse, R22, PT ;  /* 0x000000160200720c */ /* 0x040fe20003f04070 */
[----:B------:R-:W-:Y:S01]  /*3c60*/  IMAD R3, R2, R3, R4 ;  /* 0x0000000302037224 */ /* 0x000fe200078e0204 */
[----:B------:R-:W-:Y:S01]  /*3c70*/  IABS R9, R7 ;  /* 0x0000000700097213 */ /* 0x000fe20000000000 */
[----:B------:R-:W-:Y:S01]  /*3c80*/  IMAD.HI.U32 R11, R16, R10, RZ ;  /* 0x0000000a100b7227 */ /* 0x000fe200078e00ff */
[----:B------:R-:W-:-:S03]  /*3c90*/  ISETP.GT.U32.AND P2, PT, R2, R23, PT ;  /* 0x000000170200720c */ /* 0x000fc60003f44070 */
[----:B------:R-:W-:-:S04]  /*3ca0*/  IMAD.HI.U32 R8, R16, R9, RZ ;  /* 0x0000000910087227 */ /* 0x000fc800078e00ff */
[----:B0-----:R-:W-:Y:S02]  /*3cb0*/  IMAD.MOV.U32 R0, RZ, RZ, R5 ;  /* 0x000000ffff007224 */ /* 0x001fe400078e0005 */
[----:B------:R-:W-:Y:S02]  /*3cc0*/  IMAD.MOV R11, RZ, RZ, -R11 ;  /* 0x000000ffff0b7224 */ /* 0x000fe400078e0a0b */
[----:B------:R-:W-:Y:S01]  /*3cd0*/  @!P6 IMAD.MOV R0, RZ, RZ, -R0 ;  /* 0x000000ffff00e224 */ /* 0x000fe200078e0a00 */
[----:B------:R-:W-:Y:S01]  /*3ce0*/  ISETP.GT.U32.AND P6, PT, R2, R3, PT ;  /* 0x000000030200720c */ /* 0x000fe20003fc4070 */
[----:B------:R-:W-:Y:S02]  /*3cf0*/  IMAD.MOV R8, RZ, RZ, -R8 ;  /* 0x000000ffff087224 */ /* 0x000fe400078e0a08 */
[----:B------:R-:W-:Y:S01]  /*3d00*/  @!P0 IMAD.IADD R22, R22, 0x1, -R2 ;  /* 0x0000000116168824 */ /* 0x000fe200078e0a02 */
[----:B------:R-:W-:Y:S01]  /*3d10*/  ISETP.GE.AND P0, PT, R7, RZ, PT ;  /* 0x000000ff0700720c */ /* 0x000fe20003f06270 */
[----:B------:R-:W-:Y:S01]  /*3d20*/  IMAD R7, R2, R11, R10 ;  /* 0x0000000b02077224 */ /* 0x000fe200078e020a */
[----:B------:R-:W-:Y:S01]  /*3d30*/  LOP3.LUT R11, R14, 0x174, RZ, 0xfc, !PT ;  /* 0x000001740e0b7812 */ /* 0x000fe200078efcff */
[C---:B------:R-:W-:Y:S01]  /*3d40*/  IMAD R9, R2.reuse, R8, R9 ;  /* 0x0000000802097224 */ /* 0x040fe200078e0209 */
[----:B------:R0:W-:Y:S01]  /*3d50*/  STL [R1+0x22c], R0 ;  /* 0x00022c0001007387 */ /* 0x0001e20000100800 */
[----:B------:R-:W-:Y:S01]  /*3d60*/  @!P2 IMAD.IADD R23, R23, 0x1, -R2 ;  /* 0x000000011717a824 */ /* 0x000fe200078e0a02 */
[----:B------:R-:W-:Y:S01]  /*3d70*/  ISETP.GT.U32.AND P2, PT, R2, R7, PT ;  /* 0x000000070200720c */ /* 0x000fe20003f44070 */
[----:B------:R-:W-:Y:S01]  /*3d80*/  IMAD.HI.U32 R15, R16, R6, RZ ;  /* 0x00000006100f7227 */ /* 0x000fe200078e00ff */
[----:B------:R-:W-:-:S02]  /*3d90*/  IABS R20, R11 ;  /* 0x0000000b00147213 */ /* 0x000fc40000000000 */
[----:B------:R-:W-:Y:S01]  /*3da0*/  LOP3.LUT R10, R14, 0x170, RZ, 0xfc, !PT ;  /* 0x000001700e0a7812 */ /* 0x000fe200078efcff */
[----:B------:R-:W-:Y:S01]  /*3db0*/  @!P6 IMAD.IADD R3, R3, 0x1, -R2 ;  /* 0x000000010303e824 */ /* 0x000fe200078e0a02 */
[C---:B------:R-:W-:Y:S01]  /*3dc0*/  ISETP.GT.U32.AND P6, PT, R2.reuse, R9, PT ;  /* 0x000000090200720c */ /* 0x040fe20003fc4070 */
[----:B------:R-:W-:Y:S01]  /*3dd0*/  IMAD.MOV R5, RZ, RZ, -R15 ;  /* 0x000000ffff057224 */ /* 0x000fe200078e0a0f */
[----:B------:R-:W-:Y:S01]  /*3de0*/  IABS R15, R10 ;  /* 0x0000000a000f7213 */ /* 0x000fe20000000000 */
[----:B0-----:R-:W-:Y:S02]  /*3df0*/  IMAD.MOV.U32 R0, RZ, RZ, R22 ;  /* 0x000000ffff007224 */ /* 0x001fe400078e0016 */
[----:B------:R-:W-:Y:S01]  /*3e00*/  IMAD R6, R2, R5, R6 ;  /* 0x0000000502067224 */ /* 0x000fe200078e0206 */
[----:B------:R-:W-:Y:S01]  /*3e10*/  LOP3.LUT R5, R14, 0x176, RZ, 0xfc, !PT ;  /* 0x000001760e057812 */ /* 0x000fe200078efcff */
[----:B------:R-:W-:Y:S01]  /*3e20*/  @!P2 IMAD.IADD R7, R7, 0x1, -R2 ;  /* 0x000000010707a824 */ /* 0x000fe200078e0a02 */
[----:B------:R-:W-:Y:S01]  /*3e30*/  ISETP.GT.U32.AND P2, PT, R2, R3, PT ;  /* 0x000000030200720c */ /* 0x000fe20003f44070 */
[----:B------:R-:W-:Y:S01]  /*3e40*/  IMAD.HI.U32 R4, R16, R18, RZ ;  /* 0x0000001210047227 */ /* 0x000fe200078e00ff */
[----:B------:R-:W-:-:S03]  /*3e50*/  IABS R8, R5 ;  /* 0x0000000500087213 */ /* 0x000fc60000000000 */
[----:B------:R-:W-:Y:S02]  /*3e60*/  @!P6 IMAD.IADD R9, R9, 0x1, -R2 ;  /* 0x000000010909e824 */ /* 0x000fe400078e0a02 */
[----:B------:R-:W-:Y:S01]  /*3e70*/  @!P3 IMAD.MOV R0, RZ, RZ, -R0 ;  /* 0x000000ffff00b224 */ /* 0x000fe200078e0a00 */
[C---:B------:R-:W-:Y:S01]  /*3e80*/  ISETP.GT.U32.AND P3, PT, R2.reuse, R7, PT ;  /* 0x000000070200720c */ /* 0x040fe20003f64070 */
[----:B------:R-:W-:Y:S01]  /*3e90*/  IMAD.MOV R4, RZ, RZ, -R4 ;  /* 0x000000ffff047224 */ /* 0x000fe200078e0a04 */
[----:B------:R-:W-:Y:S01]  /*3ea0*/  ISETP.GT.U32.AND P6, PT, R2, R9, PT ;  /* 0x000000090200720c */ /* 0x000fe20003fc4070 */
[C---:B------:R-:W-:Y:S01]  /*3eb0*/  IMAD.HI.U32 R24, R16.reuse, R8, RZ ;  /* 0x0000000810187227 */ /* 0x040fe200078e00ff */
[----:B------:R0:W-:Y:S03]  /*3ec0*/  STL [R1+0x230], R0 ;  /* 0x0002300001007387 */ /* 0x0001e60000100800 */
[----:B------:R-:W-:-:S04]  /*3ed0*/  IMAD.HI.U32 R22, R16, R20, RZ ;  /* 0x0000001410167227 */ /* 0x000fc800078e00ff */
[----:B------:R-:W-:Y:S01]  /*3ee0*/  IMAD R18, R2, R4, R18 ;  /* 0x0000000402127224 */ /* 0x000fe200078e0212 */
[----:B------:R-:W-:Y:S01]  /*3ef0*/  LOP3.LUT R4, R14, 0x172, RZ, 0xfc, !PT ;  /* 0x000001720e047812 */ /* 0x000fe200078efcff */
[----:B------:R-:W-:Y:S02]  /*3f00*/  IMAD.MOV R24, RZ, RZ, -R24 ;  /* 0x000000ffff187224 */ /* 0x000fe400078e0a18 */
[----:B0-----:R-:W-:Y:S01]  /*3f10*/  IMAD.MOV.U32 R0, RZ, RZ, R23 ;  /* 0x000000ffff007224 */ /* 0x001fe200078e0017 */
[----:B------:R-:W-:Y:S01]  /*3f20*/  IABS R21, R4 ;  /* 0x0000000400157213 */ /* 0x000fe20000000000 */
[----:B------:R-:W-:Y:S02]  /*3f30*/  IMAD.MOV R22, RZ, RZ, -R22 ;  /* 0x000000ffff167224 */ /* 0x000fe400078e0a16 */
[----:B------:R-:W-:Y:S01]  /*3f40*/  @!P1 IMAD.MOV R0, RZ, RZ, -R0 ;  /* 0x000000ffff009224 */ /* 0x000fe200078e0a00 */
[C---:B------:R-:W-:Y:S01]  /*3f50*/  ISETP.GT.U32.AND P1, PT, R2.reuse, R6, PT ;  /* 0x000000060200720c */ /* 0x040fe20003f24070 */
[----:B------:R-:W-:Y:S01]  /*3f60*/  @!P2 IMAD.IADD R3, R3, 0x1, -R2 ;  /* 0x000000010303a824 */ /* 0x000fe200078e0a02 */
[C---:B------:R-:W-:Y:S01]  /*3f70*/  ISETP.GT.U32.AND P2, PT, R2.reuse, R18, PT ;  /* 0x000000120200720c */ /* 0x040fe20003f44070 */
[C---:B------:R-:W-:Y:S01]  /*3f80*/  IMAD R8, R2.reuse, R24, R8 ;  /* 0x0000001802087224 */ /* 0x040fe200078e0208 */
[----:B------:R0:W-:Y:S01]  /*3f90*/  STL [R1+0x278], R0 ;  /* 0x0002780001007387 */ /* 0x0001e20000100800 */
[----:B------:R-:W-:-:S02]  /*3fa0*/  IMAD R20, R2, R22, R20 ;  /* 0x0000001602147224 */ /* 0x000fc400078e0214 */
[--C-:B------:R-:W-:Y:S01]  /*3fb0*/  @!P3 IMAD.IADD R7, R7, 0x1, -R2.reuse ;  /* 0x000000010707b824 */ /* 0x100fe200078e0a02 */
[C---:B------:R-:W-:Y:S01]  /*3fc0*/  ISETP.GT.U32.AND P3, PT, R2.reuse, R8, PT ;  /* 0x000000080200720c */ /* 0x040fe20003f64070 */
[--C-:B------:R-:W-:Y:S01]  /*3fd0*/  @!P6 IMAD.IADD R9, R9, 0x1, -R2.reuse ;  /* 0x000000010909e824 */ /* 0x100fe200078e0a02 */
[----:B------:R-:W-:Y:S01]  /*3fe0*/  ISETP.GT.U32.AND P6, PT, R2, R20, PT ;  /* 0x000000140200720c */ /* 0x000fe20003fc4070 */
[----:B------:R-:W-:Y:S02]  /*3ff0*/  IMAD.MOV.U32 R13, RZ, RZ, R3 ;  /* 0x000000ffff0d7224 */ /* 0x000fe400078e0003 */
[--C-:B------:R-:W-:Y:S01]  /*4000*/  @!P1 IMAD.IADD R6, R6, 0x1, -R2.reuse ;  /* 0x0000000106069824 */ /* 0x100fe200078e0a02 */
[----:B------:R-:W-:Y:S01]  /*4010*/  ISETP.GE.AND P1, PT, R19, RZ, PT ;  /* 0x000000ff1300720c */ /* 0x000fe20003f26270 */
[----:B0-----:R-:W-:Y:S01]  /*4020*/  IMAD.MOV.U32 R0, RZ, RZ, R7 ;  /* 0x000000ffff007224 */ /* 0x001fe200078e0007 */
[----:B------:R-:W-:Y:S01]  /*4030*/  LOP3.LUT R19, R14, 0x16e, RZ, 0xfc, !PT ;  /* 0x0000016e0e137812 */ /* 0x000fe200078efcff */
[----:B------:R-:W-:Y:S01]  /*4040*/  @!P2 IMAD.IADD R18, R18, 0x1, -R2 ;  /* 0x000000011212a824 */ /* 0x000fe200078e0a02 */
[----:B------:R-:W-:Y:S01]  /*4050*/  ISETP.GE.AND P2, PT, R17, RZ, PT ;  /* 0x000000ff1100720c */ /* 0x000fe20003f46270 */
[----:B------:R-:W-:Y:S01]  /*4060*/  IMAD.HI.U32 R23, R16, R21, RZ ;  /* 0x0000001510177227 */ /* 0x000fe200078e00ff */
[----:B------:R-:W-:-:S02]  /*4070*/  IABS R7, R19 ;  /* 0x0000001300077213 */ /* 0x000fc40000000000 */
[----:B------:R-:W-:Y:S01]  /*4080*/  LOP3.LUT R17, R14, 0x16c, RZ, 0xfc, !PT ;  /* 0x0000016c0e117812 */ /* 0x000fe200078efcff */
[----:B------:R-:W-:Y:S02]  /*4090*/  @!P5 IMAD.MOV R13, RZ, RZ, -R13 ;  /* 0x000000ffff0dd224 */ /* 0x000fe400078e0a0d */
[----:B------:R-:W-:Y:S01]  /*40a0*/  @!P4 IMAD.MOV R0, RZ, RZ, -R0 ;  /* 0x000000ffff00c224 */ /* 0x000fe200078e0a00 */
[----:B------:R-:W-:Y:S01]  /*40b0*/  IABS R3, R17 ;  /* 0x0000001100037213 */ /* 0x000fe20000000000 */
[--C-:B------:R-:W-:Y:S01]  /*40c0*/  @!P3 IMAD.IADD R8, R8, 0x1, -R2.reuse ;  /* 0x000000010808b824 */ /* 0x100fe200078e0a02 */
[----:B------:R-:W-:Y:S01]  /*40d0*/  ISETP.GT.U32.AND P3, PT, R2, R6, PT ;  /* 0x000000060200720c */ /* 0x000fe20003f64070 */
[----:B------:R-:W-:Y:S01]  /*40e0*/  @!P6 IMAD.IADD R20, R20, 0x1, -R2 ;  /* 0x000000011414e824 */ /* 0x000fe200078e0a02 */
[----:B------:R-:W-:Y:S01]  /*40f0*/  ISETP.GT.U32.AND P6, PT, R2, R18, PT ;  /* 0x000000120200720c */ /* 0x000fe20003fc4070 */
[----:B------:R-:W-:Y:S01]  /*4100*/  IMAD.MOV R23, RZ, RZ, -R23 ;  /* 0x000000ffff177224 */ /* 0x000fe200078e0a17 */
[----:B------:R-:W-:Y:S01]  /*4110*/  STL [R1+0x27c], R13 ;  /* 0x00027c0d01007387 */ /* 0x000fe20000100800 */
[----:B------:R-:W-:Y:S01]  /*4120*/  IMAD.HI.U32 R24, R16, R15, RZ ;  /* 0x0000000f10187227 */ /* 0x000fe200078e00ff */
[----:B------:R-:W-:-:S02]  /*4130*/  ISETP.GT.U32.AND P5, PT, R2, R8, PT ;  /* 0x000000080200720c */ /* 0x000fc40003fa4070 */
[----:B------:R0:W-:Y:S01]  /*4140*/  STL [R1+0x288], R0 ;  /* 0x0002880001007387 */ /* 0x0001e20000100800 */
[C---:B------:R-:W-:Y:S01]  /*4150*/  IMAD R21, R2.reuse, R23, R21 ;  /* 0x0000001702157224 */ /* 0x040fe200078e0215 */
[----:B------:R-:W-:Y:S01]  /*4160*/  ISETP.GT.U32.AND P4, PT, R2, R20, PT ;  /* 0x000000140200720c */ /* 0x000fe20003f84070 */
[----:B------:R-:W-:Y:S02]  /*4170*/  IMAD.MOV R24, RZ, RZ, -R24 ;  /* 0x000000ffff187224 */ /* 0x000fe400078e0a18 */
[--C-:B------:R-:W-:Y:S01]  /*4180*/  @!P3 IMAD.IADD R6, R6, 0x1, -R2.reuse ;  /* 0x000000010606b824 */ /* 0x100fe200078e0a02 */
[----:B------:R-:W-:Y:S01]  /*4190*/  ISETP.GE.AND P3, PT, R5, RZ, PT ;  /* 0x000000ff0500720c */ /* 0x000fe20003f66270 */
[----:B------:R-:W-:Y:S02]  /*41a0*/  IMAD R15, R2, R24, R15 ;  /* 0x00000018020f7224 */ /* 0x000fe400078e020f */
[----:B------:R-:W-:Y:S02]  /*41b0*/  @!P6 IMAD.IADD R18, R18, 0x1, -R2 ;  /* 0x000000011212e824 */ /* 0x000fe400078e0a02 */
[----:B0-----:R-:W-:Y:S01]  /*41c0*/  IMAD.MOV.U32 R0, RZ, RZ, R9 ;  /* 0x000000ffff007224 */ /* 0x001fe200078e0009 */
[----:B------:R-:W-:Y:S01]  /*41d0*/  ISETP.GT.U32.AND P6, PT, R2, R15, PT ;  /* 0x0000000f0200720c */ /* 0x000fe20003fc4070 */
[----:B------:R-:W-:-:S02]  /*41e0*/  IMAD.MOV.U32 R5, RZ, RZ, R7 ;  /* 0x000000ffff057224 */ /* 0x000fc400078e0007 */
[----:B------:R-:W-:Y:S01]  /*41f0*/  @!P0 IMAD.MOV R0, RZ, RZ, -R0 ;  /* 0x000000ffff008224 */ /* 0x000fe200078e0a00 */
[----:B------:R-:W-:Y:S01]  /*4200*/  ISETP.GT.U32.AND P0, PT, R2, R21, PT ;  /* 0x000000150200720c */ /* 0x000fe20003f04070 */
[----:B------:R-:W-:-:S03]  /*4210*/  IMAD.HI.U32 R7, R16, R5, RZ ;  /* 0x0000000510077227 */ /* 0x000fc600078e00ff */
[----:B------:R0:W-:Y:S01]  /*4220*/  STL [R1+0x28c], R0 ;  /* 0x00028c0001007387 */ /* 0x0001e20000100800 */
[----:B------:R-:W-:Y:S02]  /*4230*/  IMAD.MOV.U32 R9, RZ, RZ, R6 ;  /* 0x000000ffff097224 */ /* 0x000fe400078e0006 */
[--C-:B------:R-:W-:Y:S01]  /*4240*/  @!P5 IMAD.IADD R8, R8, 0x1, -R2.reuse ;  /* 0x000000010808d824 */ /* 0x100fe200078e0a02 */
[----:B------:R-:W-:Y:S01]  /*4250*/  ISETP.GE.AND P5, PT, R11, RZ, PT ;  /* 0x000000ff0b00720c */ /* 0x000fe20003fa6270 */
[----:B------:R-:W-:Y:S01]  /*4260*/  @!P4 IMAD.IADD R20, R20, 0x1, -R2 ;  /* 0x000000011414c824 */ /* 0x000fe200078e0a02 */
[----:B------:R-:W-:Y:S01]  /*4270*/  ISETP.GE.AND P4, PT, R4, RZ, PT ;  /* 0x000000ff0400720c */ /* 0x000fe20003f86270 */
[----:B------:R-:W-:Y:S01]  /*4280*/  IMAD.HI.U32 R4, R16, R3, RZ ;  /* 0x0000000310047227 */ /* 0x000fe200078e00ff */
[----:B------:R-:W-:-:S03]  /*4290*/  LOP3.LUT R11, R14, 0x166, RZ, 0xfc, !PT ;  /* 0x000001660e0b7812 */ /* 0x000fc600078efcff */
[----:B0-----:R-:W-:Y:S01]  /*42a0*/  IMAD.MOV.U32 R0, RZ, RZ, R18 ;  /* 0x000000ffff007224 */ /* 0x001fe200078e0012 */
[----:B------:R-:W-:Y:S01]  /*42b0*/  LOP3.LUT R18, R14, 0x15c, RZ, 0xfc, !PT ;  /* 0x0000015c0e127812 */ /* 0x000fe200078efcff */
[----:B------:R-:W-:Y:S01]  /*42c0*/  @!P0 IMAD.IADD R21, R21, 0x1, -R2 ;  /* 0x0000000115158824 */ /* 0x000fe200078e0a02 */
[----:B------:R-:W-:Y:S01]  /*42d0*/  ISETP.GE.AND P0, PT, R10, RZ, PT ;  /* 0x000000ff0a00720c */ /* 0x000fe20003f06270 */
[----:B------:R-:W-:Y:S01]  /*42e0*/  IMAD.MOV R7, RZ, RZ, -R7 ;  /* 0x000000ffff077224 */ /* 0x000fe200078e0a07 */
[----:B------:R-:W-:Y:S01]  /*42f0*/  LOP3.LUT R10, R14, 0x162, RZ, 0xfc, !PT ;  /* 0x000001620e0a7812 */ /* 0x000fe200078efcff */
[----:B------:R-:W-:Y:S01]  /*4300*/  @!P1 IMAD.MOV R9, RZ, RZ, -R9 ;  /* 0x000000ffff099224 */ /* 0x000fe200078e0a09 */
[C---:B------:R-:W-:Y:S01]  /*4310*/  ISETP.GT.U32.AND P1, PT, R2.reuse, R21, PT ;  /* 0x000000150200720c */ /* 0x040fe20003f24070 */
[----:B------:R-:W-:Y:S02]  /*4320*/  @!P2 IMAD.MOV R0, RZ, RZ, -R0 ;  /* 0x000000ffff00a224 */ /* 0x000fe400078e0a00 */
[----:B------:R-:W-:Y:S01]  /*4330*/  IMAD.MOV R4, RZ, RZ, -R4 ;  /* 0x000000ffff047224 */ /* 0x000fe200078e0a04 */
[----:B------:R-:W-:Y:S01]  /*4340*/  STL [R1+0x284], R9 ;  /* 0x0002840901007387 */ /* 0x000fe20000100800 */
[----:B------:R-:W-:Y:S01]  /*4350*/  @!P6 IMAD.IADD R15, R15, 0x1, -R2 ;  /* 0x000000010f0fe824 */ /* 0x000fe200078e0a02 */
[----:B------:R-:W-:Y:S01]  /*4360*/  ISETP.GE.AND P6, PT, R19, RZ, PT ;  /* 0x000000ff1300720c */ /* 0x000fe20003fc6270 */
[C---:B------:R-:W-:Y:S01]  /*4370*/  IMAD R6, R2.reuse, R7, R5 ;  /* 0x0000000702067224 */ /* 0x040fe200078e0205 */
[----:B------:R0:W-:Y:S01]  /*4380*/  STL [R1+0x280], R0 ;  /* 0x0002800001007387 */ /* 0x0001e20000100800 */
[C---:B------:R-:W-:Y:S01]  /*4390*/  IMAD R4, R2.reuse, R4, R3 ;  /* 0x0000000402047224 */ /* 0x040fe200078e0203 */
[C---:B------:R-:W-:Y:S01]  /*43a0*/  ISETP.GT.U32.AND P2, PT, R2.reuse, R15, PT ;  /* 0x0000000f0200720c */ /* 0x040fe20003f44070 */
[----:B------:R-:W-:Y:S01]  /*43b0*/  @!P3 IMAD.MOV R8, RZ, RZ, -R8 ;  /* 0x000000ffff08b224 */ /* 0x000fe200078e0a08 */
[----:B------:R-:W-:Y:S01]  /*43c0*/  ISETP.GT.U32.AND P3, PT, R2, R6, PT ;  /* 0x000000060200720c */ /* 0x000fe20003f64070 */
[----:B------:R-:W-:Y:S01]  /*43d0*/  @!P1 IMAD.IADD R21, R21, 0x1, -R2 ;  /* 0x0000000115159824 */ /* 0x000fe200078e0a02 */
[----:B------:R-:W-:-:S02]  /*43e0*/  LOP3.LUT R3, R14, 0x16a, RZ, 0xfc, !PT ;  /* 0x0000016a0e037812 */ /* 0x000fc400078efcff */
[----:B------:R1:W-:Y:S01]  /*43f0*/  STL [R1+0x290], R8 ;  /* 0x0002900801007387 */ /* 0x0003e20000100800 */
[----:B------:R-:W-:Y:S01]  /*4400*/  LOP3.LUT R7, R14, 0x168, RZ, 0xfc, !PT ;  /* 0x000001680e077812 */ /* 0x000fe200078efcff */
[----:B0-----:R-:W-:Y:S01]  /*4410*/  IMAD.MOV.U32 R0, RZ, RZ, R20 ;  /* 0x000000ffff007224 */ /* 0x001fe200078e0014 */
[----:B------:R-:W-:Y:S02]  /*4420*/  ISETP.GE.AND P1, PT, R17, RZ, PT ;  /* 0x000000ff1100720c */ /* 0x000fe40003f26270 */
[----:B------:R-:W-:Y:S01]  /*4430*/  IABS R5, R7 ;  /* 0x0000000700057213 */ /* 0x000fe20000000000 */
[----:B------:R-:W-:Y:S01]  /*4440*/  @!P5 IMAD.MOV R0, RZ, RZ, -R0 ;  /* 0x000000ffff00d224 */ /* 0x000fe200078e0a00 */
[----:B------:R-:W-:Y:S01]  /*4450*/  ISETP.GT.U32.AND P5, PT, R2, R4, PT ;  /* 0x000000040200720c */ /* 0x000fe20003fa4070 */
[--C-:B------:R-:W-:Y:S01]  /*4460*/  @!P2 IMAD.IADD R15, R15, 0x1, -R2.reuse ;  /* 0x000000010f0fa824 */ /* 0x100fe200078e0a02 */
[----:B------:R-:W-:Y:S01]  /*4470*/  ISETP.GE.AND P2, PT, R3, RZ, PT ;  /* 0x000000ff0300720c */ /* 0x000fe20003f46270 */
[----:B------:R-:W-:Y:S01]  /*4480*/  @!P3 IMAD.IADD R6, R6, 0x1, -R2 ;  /* 0x000000010606b824 */ /* 0x000fe200078e0a02 */
[----:B-1----:R-:W-:Y:S01]  /*4490*/  IABS R8, R3 ;  /* 0x0000000300087213 */ /* 0x002fe20000000000 */
[----:B------:R0:W-:Y:S01]  /*44a0*/  STL [R1+0x294], R0 ;  /* 0x0002940001007387 */ /* 0x0001e20000100800 */
[----:B------:R-:W-:Y:S01]  /*44b0*/  ISETP.GE.AND P3, PT, R7, RZ, PT ;  /* 0x000000ff0700720c */ /* 0x000fe20003f66270 */
[----:B------:R-:W-:Y:S01]  /*44c0*/  IMAD.HI.U32 R7, R16, R5, RZ ;  /* 0x0000000510077227 */ /* 0x000fe200078e00ff */
[----:B------:R-:W-:-:S03]  /*44d0*/  IABS R17, R18 ;  /* 0x0000001200117213 */ /* 0x000fc60000000000 */
[----:B------:R-:W-:Y:S02]  /*44e0*/  IMAD.MOV.U32 R3, RZ, RZ, R8 ;  /* 0x000000ffff037224 */ /* 0x000fe400078e0008 */
[----:B------:R-:W-:Y:S01]  /*44f0*/  @!P5 IMAD.IADD R4, R4, 0x1, -R2 ;  /* 0x000000010404d824 */ /* 0x000fe200078e0a02 */
[----:B------:R-:W-:Y:S01]  /*4500*/  ISETP.GT.U32.AND P5, PT, R2, R6, PT ;  /* 0x000000060200720c */ /* 0x000fe20003fa4070 */
[----:B0-----:R-:W-:Y:S01]  /*4510*/  IMAD.MOV.U32 R0, RZ, RZ, R21 ;  /* 0x000000ffff007224 */ /* 0x001fe200078e0015 */
[----:B------:R-:W-:Y:S01]  /*4520*/  LOP3.LUT R21, R14, 0x15e, RZ, 0xfc, !PT ;  /* 0x0000015e0e157812 */ /* 0x000fe200078efcff */
[----:B------:R-:W-:-:S04]  /*4530*/  IMAD.HI.U32 R8, R16, R3, RZ ;  /* 0x0000000310087227 */ /* 0x000fc800078e00ff */
[----:B------:R-:W-:Y:S01]  /*4540*/  @!P4 IMAD.MOV R0, RZ, RZ, -R0 ;  /* 0x000000ffff00c224 */ /* 0x000fe200078e0a00 */
[----:B------:R-:W-:Y:S01]  /*4550*/  ISETP.GT.U32.AND P4, PT, R2, R4, PT ;  /* 0x000000040200720c */ /* 0x000fe20003f84070 */
[----:B------:R-:W-:-:S03]  /*4560*/  IMAD.MOV R7, RZ, RZ, -R7 ;  /* 0x000000ffff077224 */ /* 0x000fc600078e0a07 */
[----:B------:R0:W-:Y:S01]  /*4570*/  STL [R1+0x298], R0 ;  /* 0x0002980001007387 */ /* 0x0001e20000100800 */
[----:B------:R-:W-:Y:S02]  /*4580*/  @!P5 IMAD.IADD R6, R6, 0x1, -R2 ;  /* 0x000000010606d824 */ /* 0x000fe400078e0a02 */
[----:B------:R-:W-:Y:S02]  /*4590*/  IMAD R5, R2, R7, R5 ;  /* 0x0000000702057224 */ /* 0x000fe400078e0205 */
[----:B------:R-:W-:-:S04]  /*45a0*/  IMAD.MOV.U32 R9, RZ, RZ, R6 ;  /* 0x000000ffff097224 */ /* 0x000fc800078e0006 */
[----:B------:R-:W-:Y:S01]  /*45b0*/  @!P6 IMAD.MOV R9, RZ, RZ, -R9 ;  /* 0x000000ffff09e224 */ /* 0x000fe200078e0a09 */
[----:B------:R-:W-:Y:S01]  /*45c0*/  ISETP.GT.U32.AND P6, PT, R2, R5, PT ;  /* 0x000000050200720c */ /* 0x000fe20003fc4070 */
[----:B0-----:R-:W-:Y:S02]  /*45d0*/  IMAD.MOV.U32 R0, RZ, RZ, R15 ;  /* 0x000000ffff007224 */ /* 0x001fe400078e000f */
[----:B------:R-:W-:Y:S01]  /*45e0*/  IMAD.MOV R15, RZ, RZ, -R8 ;  /* 0x000000ffff0f7224 */ /* 0x000fe200078e0a08 */
[----:B------:R-:W-:Y:S01]  /*45f0*/  LOP3.LUT R8, R14, 0x164, RZ, 0xfc, !PT ;  /* 0x000001640e087812 */ /* 0x000fe200078efcff */
[----:B------:R-:W-:Y:S01]  /*4600*/  @!P0 IMAD.MOV R0, RZ, RZ, -R0 ;  /* 0x000000ffff008224 */ /* 0x000fe200078e0a00 */
[----:B------:R-:W-:Y:S01]  /*4610*/  ISETP.GE.AND P0, PT, R11, RZ, PT ;  /* 0x000000ff0b00720c */ /* 0x000fe20003f06270 */
[----:B------:R-:W-:Y:S01]  /*4620*/  IMAD R15, R2, R15, R3 ;  /* 0x0000000f020f7224 */ /* 0x000fe200078e0203 */
[----:B------:R-:W-:Y:S01]  /*4630*/  IABS R11, R11 ;  /* 0x0000000b000b7213 */ /* 0x000fe20000000000 */
[----:B------:R-:W-:Y:S01]  /*4640*/  @!P4 IMAD.IADD R4, R4, 0x1, -R2 ;  /* 0x000000010404c824 */ /* 0x000fe200078e0a02 */
[----:B------:R0:W-:Y:S01]  /*4650*/  STL [R1+0x29c], R0 ;  /* 0x00029c0001007387 */ /* 0x0001e20000100800 */
[----:B------:R-:W-:-:S02]  /*4660*/  LOP3.LUT R3, R14, 0x160, RZ, 0xfc, !PT ;  /* 0x000001600e037812 */ /* 0x000fc400078efcff */
[----:B------:R-:W-:Y:S01]  /*4670*/  ISETP.GT.U32.AND P5, PT, R2, R15, PT ;  /* 0x0000000f0200720c */ /* 0x000fe20003fa4070 */
[----:B------:R-:W-:Y:S01]  /*4680*/  IMAD.HI.U32 R7, R16, R11, RZ ;  /* 0x0000000b10077227 */ /* 0x000fe200078e00ff */
[----:B------:R-:W-:Y:S01]  /*4690*/  ISETP.GE.AND P4, PT, R8, RZ, PT ;  /* 0x000000ff0800720c */ /* 0x000fe20003f86270 */
[----:B------:R1:W-:Y:S01]  /*46a0*/  STL [R1+0x2a0], R9 ;  /* 0x0002a00901007387 */ /* 0x0003e20000100800 */
[----:B------:R-:W-:Y:S01]  /*46b0*/  IABS R8, R8 ;  /* 0x0000000800087213 */ /* 0x000fe20000000000 */
[----:B------:R-:W-:Y:S02]  /*46c0*/  IMAD.MOV R6, RZ, RZ, -R7 ;  /* 0x000000ffff067224 */ /* 0x000fe400078e0a07 */
[----:B0-----:R-:W-:Y:S02]  /*46d0*/  IMAD.MOV.U32 R0, RZ, RZ, R4 ;  /* 0x000000ffff007224 */ /* 0x001fe400078e0004 */
[----:B------:R-:W-:Y:S02]  /*46e0*/  @!P6 IMAD.IADD R5, R5, 0x1, -R2 ;  /* 0x000000010505e824 */ /* 0x000fe400078e0a02 */
[----:B------:R-:W-:Y:S01]  /*46f0*/  @!P1 IMAD.MOV R0, RZ, RZ, -R0 ;  /* 0x000000ffff009224 */ /* 0x000fe200078e0a00 */
[----:B------:R-:W-:Y:S01]  /*4700*/  ISETP.GE.AND P1, PT, R10, RZ, PT ;  /* 0x000000ff0a00720c */ /* 0x000fe20003f26270 */
[----:B------:R-:W-:Y:S01]  /*4710*/  @!P5 IMAD.IADD R15, R15, 0x1, -R2 ;  /* 0x000000010f0fd824 */ /* 0x000fe200078e0a02 */
[----:B------:R-:W-:Y:S01]  /*4720*/  IABS R10, R10 ;  /* 0x0000000a000a7213 */ /* 0x000fe20000000000 */
[----:B------:R-:W-:Y:S01]  /*4730*/  IMAD R11, R2, R6, R11 ;  /* 0x00000006020b7224 */ /* 0x000fe200078e020b */
[----:B-1----:R-:W-:Y:S01]  /*4740*/  IABS R9, R3 ;  /* 0x0000000300097213 */ /* 0x002fe20000000000 */
[----:B------:R-:W-:Y:S01]  /*4750*/  IMAD.HI.U32 R4, R16, R8, RZ ;  /* 0x0000000810047227 */ /* 0x000fe200078e00ff */
[C---:B------:R-:W-:Y:S01]  /*4760*/  ISETP.GT.U32.AND P5, PT, R2.reuse, R15, PT ;  /* 0x0000000f0200720c */ /* 0x040fe20003fa4070 */
[----:B------:R0:W-:Y:S01]  /*4770*/  STL [R1+0x32c], R0 ;  /* 0x00032c0001007387 */ /* 0x0001e20000100800 */
[----:B------:R-:W-:Y:S01]  /*4780*/  ISETP.GT.U32.AND P6, PT, R2, R5, PT ;  /* 0x000000050200720c */ /* 0x000fe20003fc4070 */
[----:B------:R-:W-:-:S04]  /*4790*/  IMAD.HI.U32 R6, R16, R10, RZ ;  /* 0x0000000a10067227 */ /* 0x000fc800078e00ff */
[----:B------:R-:W-:-:S04]  /*47a0*/  IMAD.HI.U32 R7, R16, R9, RZ ;  /* 0x0000000910077227 */ /* 0x000fc800078e00ff */
[----:B------:R-:W-:Y:S02]  /*47b0*/  IMAD.MOV R6, RZ, RZ, -R6 ;  /* 0x000000ffff067224 */ /* 0x000fe400078e0a06 */
[----:B------:R-:W-:Y:S01]  /*47c0*/  @!P5 IMAD.IADD R15, R15, 0x1, -R2 ;  /* 0x000000010f0fd824 */ /* 0x000fe200078e0a02 */
[C---:B------:R-:W-:Y:S01]  /*47d0*/  ISETP.GT.U32.AND P5, PT, R2.reuse, R11, PT ;  /* 0x0000000b0200720c */ /* 0x040fe20003fa4070 */
[----:B------:R-:W-:Y:S02]  /*47e0*/  IMAD.MOV R4, RZ, RZ, -R4 ;  /* 0x000000ffff047224 */ /* 0x000fe400078e0a04 */
[----:B------:R-:W-:Y:S02]  /*47f0*/  IMAD.MOV R7, RZ, RZ, -R7 ;  /* 0x000000ffff077224 */ /* 0x000fe400078e0a07 */
[C---:B------:R-:W-:Y:S02]  /*4800*/  IMAD R10, R2.reuse, R6, R10 ;  /* 0x00000006020a7224 */ /* 0x040fe400078e020a */
[----:B------:R-:W-:Y:S01]  /*4810*/  IMAD R8, R2, R4, R8 ;  /* 0x0000000402087224 */ /* 0x000fe200078e0208 */
[----:B------:R-:W-:Y:S01]  /*4820*/  IABS R4, R21 ;  /* 0x0000001500047213 */ /* 0x000fe20000000000 */
[----:B0-----:R-:W-:-:S02]  /*4830*/  IMAD.MOV.U32 R0, RZ, RZ, R15 ;  /* 0x000000ffff007224 */ /* 0x001fc400078e000f */
[----:B------:R-:W-:Y:S01]  /*4840*/  IMAD R9, R2, R7, R9 ;  /* 0x0000000702097224 */ /* 0x000fe200078e0209 */
[----:B------:R-:W-:Y:S01]  /*4850*/  LOP3.LUT R7, R14, 0x15a, RZ, 0xfc, !PT ;  /* 0x0000015a0e077812 */ /* 0x000fe200078efcff */
[----:B------:R-:W-:Y:S01]  /*4860*/  @!P6 IMAD.IADD R5, R5, 0x1, -R2 ;  /* 0x000000010505e824 */ /* 0x000fe200078e0a02 */
[C---:B------:R-:W-:Y:S01]  /*4870*/  ISETP.GT.U32.AND P6, PT, R2.reuse, R10, PT ;  /* 0x0000000a0200720c */ /* 0x040fe20003fc4070 */
[----:B------:R-:W-:Y:S01]  /*4880*/  @!P2 IMAD.MOV R0, RZ, RZ, -R0 ;  /* 0x000000ffff00a224 */ /* 0x000fe200078e0a00 */
[C---:B------:R-:W-:Y:S01]  /*4890*/  ISETP.GT.U32.AND P2, PT, R2.reuse, R8, PT ;  /* 0x000000080200720c */ /* 0x040fe20003f44070 */
[----:B------:R-:W-:Y:S01]  /*48a0*/  @!P5 IMAD.IADD R11, R11, 0x1, -R2 ;  /* 0x000000010b0bd824 */ /* 0x000fe200078e0a02 */
[----:B------:R-:W-:Y:S01]  /*48b0*/  ISETP.GT.U32.AND P5, PT, R2, R9, PT ;  /* 0x000000090200720c */ /* 0x000fe20003fa4070 */
[----:B------:R-:W-:Y:S01]  /*48c0*/  IMAD.HI.U32 R6, R16, R4, RZ ;  /* 0x0000000410067227 */ /* 0x000fe200078e00ff */
[----:B------:R0:W-:Y:S01]  /*48d0*/  STL [R1+0x318], R0 ;  /* 0x0003180001007387 */ /* 0x0001e20000100800 */
[----:B------:R-:W-:-:S02]  /*48e0*/  IABS R20, R7 ;  /* 0x0000000700147213 */ /* 0x000fc40000000000 */
[----:B------:R-:W-:-:S03]  /*48f0*/  IMAD.MOV R6, RZ, RZ, -R6 ;  /* 0x000000ffff067224 */ /* 0x000fc600078e0a06 */
[----:B------:R-:W-:-:S04]  /*4900*/  IMAD.HI.U32 R15, R16, R20, RZ ;  /* 0x00000014100f7227 */ /* 0x000fc800078e00ff */
[--C-:B------:R-:W-:Y:S02]  /*4910*/  @!P6 IMAD.IADD R10, R10, 0x1, -R2.reuse ;  /* 0x000000010a0ae824 */ /* 0x100fe400078e0a02 */
[--C-:B------:R-:W-:Y:S01]  /*4920*/  @!P2 IMAD.IADD R8, R8, 0x1, -R2.reuse ;  /* 0x000000010808a824 */ /* 0x100fe200078e0a02 */
[C---:B------:R-:W-:Y:S01]  /*4930*/  ISETP.GT.U32.AND P2, PT, R2.reuse, R11, PT ;  /* 0x0000000b0200720c */ /* 0x040fe20003f44070 */
[----:B------:R-:W-:Y:S01]  /*4940*/  @!P5 IMAD.IADD R9, R9, 0x1, -R2 ;  /* 0x000000010909d824 */ /* 0x000fe200078e0a02 */
[C---:B------:R-:W-:Y:S01]  /*4950*/  ISETP.GT.U32.AND P5, PT, R2.reuse, R10, PT ;  /* 0x0000000a0200720c */ /* 0x040fe20003fa4070 */
[----:B0-----:R-:W-:Y:S01]  /*4960*/  IMAD.MOV.U32 R0, RZ, RZ, R5 ;  /* 0x000000ffff007224 */ /* 0x001fe200078e0005 */
[----:B------:R-:W-:Y:S01]  /*4970*/  ISETP.GT.U32.AND P6, PT, R2, R8, PT ;  /* 0x000000080200720c */ /* 0x000fe20003fc4070 */
[----:B------:R-:W-:-:S04]  /*4980*/  IMAD.HI.U32 R5, R16, R17, RZ ;  /* 0x0000001110057227 */ /* 0x000fc800078e00ff */
[----:B------:R-:W-:Y:S02]  /*4990*/  IMAD.MOV R5, RZ, RZ, -R5 ;  /* 0x000000ffff057224 */ /* 0x000fe400078e0a05 */
[----:B------:R-:W-:Y:S01]  /*49a0*/  @!P3 IMAD.MOV R0, RZ, RZ, -R0 ;  /* 0x000000ffff00b224 */ /* 0x000fe200078e0a00 */
[C---:B------:R-:W-:Y:S01]  /*49b0*/  ISETP.GT.U32.AND P3, PT, R2.reuse, R9, PT ;  /* 0x000000090200720c */ /* 0x040fe20003f64070 */
[----:B------:R-:W-:Y:S01]  /*49c0*/  IMAD R4, R2, R6, R4 ;  /* 0x0000000602047224 */ /* 0x000fe200078e0204 */
[----:B------:R-:W-:Y:S01]  /*49d0*/  LOP3.LUT R6, R14, 0x158, RZ, 0xfc, !PT ;  /* 0x000001580e067812 */ /* 0x000fe200078efcff */
[----:B------:R-:W-:Y:S01]  /*49e0*/  IMAD R17, R2, R5, R17 ;  /* 0x0000000502117224 */ /* 0x000fe200078e0211 */
[----:B------:R-:W-:Y:S01]  /*49f0*/  LOP3.LUT R5, R14, 0x156, RZ, 0xfc, !PT ;  /* 0x000001560e057812 */ /* 0x000fe200078efcff */
[--C-:B------:R-:W-:Y:S01]  /*4a00*/  @!P2 IMAD.IADD R11, R11, 0x1, -R2.reuse ;  /* 0x000000010b0ba824 */ /* 0x100fe200078e0a02 */
[----:B------:R-:W-:Y:S01]  /*4a10*/  ISETP.GT.U32.AND P2, PT, R2, R4, PT ;  /* 0x000000040200720c */ /* 0x000fe20003f44070 */
[--C-:B------:R-:W-:Y:S01]  /*4a20*/  @!P5 IMAD.IADD R10, R10, 0x1, -R2.reuse ;  /* 0x000000010a0ad824 */ /* 0x100fe200078e0a02 */
[----:B------:R-:W-:Y:S01]  /*4a30*/  ISETP.GT.U32.AND P5, PT, R2, R17, PT ;  /* 0x000000110200720c */ /* 0x000fe20003fa4070 */
[--C-:B------:R-:W-:Y:S01]  /*4a40*/  @!P6 IMAD.IADD R8, R8, 0x1, -R2.reuse ;  /* 0x000000010808e824 */ /* 0x100fe200078e0a02 */
[----:B------:R0:W-:Y:S01]  /*4a50*/  STL [R1+0x31c], R0 ;  /* 0x00031c0001007387 */ /* 0x0001e20000100800 */
[----:B------:R-:W-:Y:S01]  /*4a60*/  IMAD.MOV.U32 R13, RZ, RZ, R11 ;  /* 0x000000ffff0d7224 */ /* 0x000fe200078e000b */
[----:B------:R-:W-:Y:S01]  /*4a70*/  IABS R19, R6 ;  /* 0x0000000600137213 */ /* 0x000fe20000000000 */
[--C-:B------:R-:W-:Y:S01]  /*4a80*/  @!P3 IMAD.IADD R9, R9, 0x1, -R2.reuse ;  /* 0x000000010909b824 */ /* 0x100fe200078e0a02 */
[----:B------:R-:W-:Y:S01]  /*4a90*/  ISETP.GE.AND P3, PT, R21, RZ, PT ;  /* 0x000000ff1500720c */ /* 0x000fe20003f66270 */
[----:B------:R-:W-:Y:S01]  /*4aa0*/  IMAD.MOV R15, RZ, RZ, -R15 ;  /* 0x000000ffff0f7224 */ /* 0x000fe200078e0a0f */
[----:B------:R-:W-:Y:S01]  /*4ab0*/  IABS R21, R5 ;  /* 0x0000000500157213 */ /* 0x000fe20000000000 */
[----:B------:R-:W-:Y:S01]  /*4ac0*/  @!P0 IMAD.MOV R13, RZ, RZ, -R13 ;  /* 0x000000ffff0d8224 */ /* 0x000fe200078e0a0d */
[----:B------:R-:W-:Y:S01]  /*4ad0*/  ISETP.GE.AND P6, PT, R3, RZ, PT ;  /* 0x000000ff0300720c */ /* 0x000fe20003fc6270 */
[--C-:B------:R-:W-:Y:S01]  /*4ae0*/  @!P2 IMAD.IADD R4, R4, 0x1, -R2.reuse ;  /* 0x000000010404a824 */ /* 0x100fe200078e0a02 */
[----:B------:R-:W-:Y:S01]  /*4af0*/  ISETP.GE.AND P2, PT, R18, RZ, PT ;  /* 0x000000ff1200720c */ /* 0x000fe20003f46270 */
[----:B------:R-:W-:Y:S01]  /*4b00*/  @!P5 IMAD.IADD R17, R17, 0x1, -R2 ;  /* 0x000000011111d824 */ /* 0x000fe200078e0a02 */
[----:B------:R1:W-:Y:S01]  /*4b10*/  STL [R1+0x320], R13 ;  /* 0x0003200d01007387 */ /* 0x0003e20000100800 */
[----:B------:R-:W-:Y:S01]  /*4b20*/  IMAD.MOV.U32 R18, RZ, RZ, R21 ;  /* 0x000000ffff127224 */ /* 0x000fe200078e0015 */
[C---:B------:R-:W-:Y:S01]  /*4b30*/  ISETP.GT.U32.AND P0, PT, R2.reuse, R4, PT ;  /* 0x000000040200720c */ /* 0x040fe20003f04070 */
[----:B0-----:R-:W-:Y:S01]  /*4b40*/  IMAD.MOV.U32 R0, RZ, RZ, R8 ;  /* 0x000000ffff007224 */ /* 0x001fe200078e0008 */
[----:B------:R-:W-:Y:S01]  /*4b50*/  ISETP.GT.U32.AND P5, PT, R2, R17, PT ;  /* 0x000000110200720c */ /* 0x000fe20003fa4070 */
[----:B------:R-:W-:-:S04]  /*4b60*/  IMAD.HI.U32 R11, R16, R18, RZ ;  /* 0x00000012100b7227 */ /* 0x000fc800078e00ff */
[----:B------:R-:W-:Y:S02]  /*4b70*/  IMAD.MOV R8, RZ, RZ, -R11 ;  /* 0x000000ffff087224 */ /* 0x000fe400078e0a0b */
[C---:B------:R-:W-:Y:S02]  /*4b80*/  IMAD R20, R2.reuse, R15, R20 ;  /* 0x0000000f02147224 */ /* 0x040fe400078e0214 */
[----:B------:R-:W-:Y:S02]  /*4b90*/  IMAD R18, R2, R8, R18 ;  /* 0x0000000802127224 */ /* 0x000fe400078e0212 */
[----:B------:R-:W-:-:S04]  /*4ba0*/  IMAD.HI.U32 R3, R16, R19, RZ ;  /* 0x0000001310037227 */ /* 0x000fc800078e00ff */
[----:B------:R-:W-:Y:S01]  /*4bb0*/  @!P4 IMAD.MOV R0, RZ, RZ, -R0 ;  /* 0x000000ffff00c224 */ /* 0x000fe200078e0a00 */
[C---:B------:R-:W-:Y:S01]  /*4bc0*/  ISETP.GT.U32.AND P4, PT, R2.reuse, R20, PT ;  /* 0x000000140200720c */ /* 0x040fe20003f84070 */
[--C-:B------:R-:W-:Y:S01]  /*4bd0*/  @!P5 IMAD.IADD R17, R17, 0x1, -R2.reuse ;  /* 0x000000011111d824 */ /* 0x100fe200078e0a02 */
[----:B------:R-:W-:Y:S01]  /*4be0*/  ISETP.GT.U32.AND P5, PT, R2, R18, PT ;  /* 0x000000120200720c */ /* 0x000fe20003fa4070 */
[----:B------:R-:W-:Y:S01]  /*4bf0*/  IMAD.MOV R3, RZ, RZ, -R3 ;  /* 0x000000ffff037224 */ /* 0x000fe200078e0a03 */
[----:B------:R0:W-:Y:S01]  /*4c00*/  STL [R1+0x324], R0 ;  /* 0x0003240001007387 */ /* 0x0001e20000100800 */
[----:B------:R-:W-:Y:S01]  /*4c10*/  @!P0 IMAD.IADD R4, R4, 0x1, -R2 ;  /* 0x0000000104048824 */ /* 0x000fe200078e0a02 */
[----:B------:R-:W-:Y:S01]  /*4c20*/  ISETP.GE.AND P0, PT, R6, RZ, PT ;  /* 0x000000ff0600720c */ /* 0x000fe20003f06270 */
[----:B------:R-:W-:Y:S01]  /*4c30*/  IMAD R19, R2, R3, R19 ;  /* 0x0000000302137224 */ /* 0x000fe200078e0213 */
[C---:B------:R-:W-:Y:S01]  /*4c40*/  LOP3.LUT R6, R14.reuse, 0x152, RZ, 0xfc, !PT ;  /* 0x000001520e067812 */ /* 0x040fe200078efcff */
[----:B------:R-:W-:Y:S01]  /*4c50*/  @!P1 IMAD.MOV R10, RZ, RZ, -R10 ;  /* 0x000000ffff0a9224 */ /* 0x000fe200078e0a0a */
[----:B------:R-:W-:Y:S01]  /*4c60*/  LOP3.LUT R3, R14, 0x154, RZ, 0xfc, !PT ;  /* 0x000001540e037812 */ /* 0x000fe200078efcff */
[----:B-1----:R-:W-:Y:S01]  /*4c70*/  IMAD.MOV.U32 R13, RZ, RZ, R17 ;  /* 0x000000ffff0d7224 */ /* 0x002fe200078e0011 */
[----:B------:R-:W-:Y:S01]  /*4c80*/  ISETP.GE.AND P1, PT, R7, RZ, PT ;  /* 0x000000ff0700720c */ /* 0x000fe20003f26270 */
[--C-:B------:R-:W-:Y:S01]  /*4c90*/  @!P4 IMAD.IADD R20, R20, 0x1, -R2.reuse ;  /* 0x000000011414c824 */ /* 0x100fe200078e0a02 */
[----:B------:R-:W-:Y:S01]  /*4ca0*/  ISETP.GE.AND P4, PT, R5, RZ, PT ;  /* 0x000000ff0500720c */ /* 0x000fe20003f86270 */
[----:B0-----:R-:W-:Y:S01]  /*4cb0*/  IMAD.MOV.U32 R0, RZ, RZ, R9 ;  /* 0x000000ffff007224 */ /* 0x001fe200078e0009 */
[----:B------:R-:W-:Y:S01]  /*4cc0*/  IABS R5, R6 ;  /* 0x0000000600057213 */ /* 0x000fe20000000000 */
[----:B------:R-:W-:Y:S01]  /*4cd0*/  @!P5 IMAD.IADD R18, R18, 0x1, -R2 ;  /* 0x000000011212d824 */ /* 0x000fe200078e0a02 */
[----:B------:R-:W-:Y:S01]  /*4ce0*/  IABS R11, R3 ;  /* 0x00000003000b7213 */ /* 0x000fe20000000000 */
[----:B------:R-:W-:Y:S01]  /*4cf0*/  @!P6 IMAD.MOV R0, RZ, RZ, -R0 ;  /* 0x000000ffff00e224 */ /* 0x000fe200078e0a00 */
[----:B------:R-:W-:Y:S01]  /*4d00*/  ISETP.GT.U32.AND P6, PT, R2, R19, PT ;  /* 0x000000130200720c */ /* 0x000fe20003fc4070 */
[----:B------:R-:W-:Y:S01]  /*4d10*/  IMAD.HI.U32 R7, R16, R5, RZ ;  /* 0x0000000510077227 */ /* 0x000fe200078e00ff */
[----:B------:R-:W-:Y:S01]  /*4d20*/  ISETP.GT.U32.AND P5, PT, R2, R18, PT ;  /* 0x000000120200720c */ /* 0x000fe20003fa4070 */
[----:B------:R0:W-:Y:S01]  /*4d30*/  STL [R1+0x328], R10 ;  /* 0x0003280a01007387 */ /* 0x0001e20000100800 */
[----:B------:R-:W-:Y:S01]  /*4d40*/  LOP3.LUT R9, R14, 0x150, RZ, 0xfc, !PT ;  /* 0x000001500e097812 */ /* 0x000fe200078efcff */
[----:B------:R-:W-:-:S02]  /*4d50*/  IMAD.MOV R7, RZ, RZ, -R7 ;  /* 0x000000ffff077224 */ /* 0x000fc400078e0a07 */
[----:B------:R-:W-:Y:S01]  /*4d60*/  IMAD.HI.U32 R8, R16, R11, RZ ;  /* 0x0000000b10087227 */ /* 0x000fe200078e00ff */
[----:B------:R1:W-:Y:S01]  /*4d70*/  STL [R1+0x330], R0 ;  /* 0x0003300001007387 */ /* 0x0003e20000100800 */
[----:B------:R-:W-:Y:S02]  /*4d80*/  IABS R15, R9 ;  /* 0x00000009000f7213 */ /* 0x000fe40000000000 */
[----:B------:R-:W-:Y:S01]  /*4d90*/  IMAD R5, R2, R7, R5 ;  /* 0x0000000702057224 */ /* 0x000fe200078e0205 */
[----:B------:R-:W-:Y:S01]  /*4da0*/  LOP3.LUT R7, R14, 0x14c, RZ, 0xfc, !PT ;  /* 0x0000014c0e077812 */ /* 0x000fe200078efcff */
[----:B------:R-:W-:Y:S01]  /*4db0*/  @!P6 IMAD.IADD R19, R19, 0x1, -R2 ;  /* 0x000000011313e824 */ /* 0x000fe200078e0a02 */
[----:B------:R-:W-:Y:S01]  /*4dc0*/  ISETP.GT.U32.AND P6, PT, R2, R20, PT ;  /* 0x000000140200720c */ /* 0x000fe20003fc4070 */
[----:B------:R-:W-:Y:S01]  /*4dd0*/  IMAD.MOV R8, RZ, RZ, -R8 ;  /* 0x000000ffff087224 */ /* 0x000fe200078e0a08 */
[----:B0-----:R-:W-:Y:S01]  /*4de0*/  IABS R10, R7 ;  /* 0x00000007000a7213 */ /* 0x001fe20000000000 */
[----:B------:R-:W-:Y:S01]  /*4df0*/  @!P5 IMAD.IADD R18, R18, 0x1, -R2 ;  /* 0x000000011212d824 */ /* 0x000fe200078e0a02 */
[----:B------:R-:W-:Y:S01]  /*4e00*/  ISETP.GT.U32.AND P5, PT, R2, R5, PT ;  /* 0x000000050200720c */ /* 0x000fe20003fa4070 */
[----:B-1----:R-:W-:Y:S01]  /*4e10*/  IMAD.MOV.U32 R0, RZ, RZ, R4 ;  /* 0x000000ffff007224 */ /* 0x002fe200078e0004 */
[----:B------:R-:W-:Y:S01]  /*4e20*/  LOP3.LUT R4, R14, 0x14e, RZ, 0xfc, !PT ;  /* 0x0000014e0e047812 */ /* 0x000fe200078efcff */
[----:B------:R-:W-:-:S02]  /*4e30*/  IMAD R11, R2, R8, R11 ;  /* 0x00000008020b7224 */ /* 0x000fc400078e020b */
[----:B------:R-:W-:Y:S01]  /*4e40*/  @!P3 IMAD.MOV R0, RZ, RZ, -R0 ;  /* 0x000000ffff00b224 */ /* 0x000fe200078e0a00 */
[----:B------:R-:W-:Y:S01]  /*4e50*/  ISETP.GT.U32.AND P3, PT, R2, R19, PT ;  /* 0x000000130200720c */ /* 0x000fe20003f64070 */
[----:B------:R-:W-:Y:S01]  /*4e60*/  @!P2 IMAD.MOV R13, RZ, RZ, -R13 ;  /* 0x000000ffff0da224 */ /* 0x000fe200078e0a0d */
[----:B------:R-:W-:Y:S01]  /*4e70*/  IABS R8, R4 ;  /* 0x0000000400087213 */ /* 0x000fe20000000000 */
[----:B------:R-:W-:Y:S01]  /*4e80*/  @!P6 IMAD.IADD R20, R20, 0x1, -R2 ;  /* 0x000000011414e824 */ /* 0x000fe200078e0a02 */
[----:B------:R-:W-:Y:S01]  /*4e90*/  ISETP.GT.U32.AND P6, PT, R2, R11, PT ;  /* 0x0000000b0200720c */ /* 0x000fe20003fc4070 */
[----:B------:R0:W-:Y:S01]  /*4ea0*/  STL [R1+0x38c], R0 ;  /* 0x00038c0001007387 */ /* 0x0001e20000100800 */
[----:B------:R-:W-:-:S03]  /*4eb0*/  IMAD.HI.U32 R17, R16, R10, RZ ;  /* 0x0000000a10117227 */ /* 0x000fc600078e00ff */
[----:B------:R1:W-:Y:S01]  /*4ec0*/  STL [R1+0x334], R13 ;  /* 0x0003340d01007387 */ /* 0x0003e20000100800 */
[----:B------:R-:W-:Y:S02]  /*4ed0*/  @!P5 IMAD.IADD R5, R5, 0x1, -R2 ;  /* 0x000000010505d824 */ /* 0x000fe400078e0a02 */
[----:B------:R-:W-:-:S03]  /*4ee0*/  IMAD.HI.U32 R21, R16, R15, RZ ;  /* 0x0000000f10157227 */ /* 0x000fc600078e00ff */
[----:B------:R-:W-:Y:S01]  /*4ef0*/  ISETP.GT.U32.AND P2, PT, R2, R5, PT ;  /* 0x000000050200720c */ /* 0x000fe20003f44070 */
[--C-:B------:R-:W-:Y:S01]  /*4f00*/  @!P3 IMAD.IADD R19, R19, 0x1, -R2.reuse ;  /* 0x000000011313b824 */ /* 0x100fe200078e0a02 */
[----:B------:R-:W-:Y:S01]  /*4f10*/  ISETP.GE.AND P3, PT, R3, RZ, PT ;  /* 0x000000ff0300720c */ /* 0x000fe20003f66270 */
[----:B------:R-:W-:Y:S01]  /*4f20*/  @!P6 IMAD.IADD R11, R11, 0x1, -R2 ;  /* 0x000000010b0be824 */ /* 0x000fe200078e0a02 */
[----:B------:R-:W-:Y:S01]  /*4f30*/  ISETP.GE.AND P6, PT, R6, RZ, PT ;  /* 0x000000ff0600720c */ /* 0x000fe20003fc6270 */
[----:B0-----:R-:W-:Y:S01]  /*4f40*/  IMAD.MOV.U32 R0, RZ, RZ, R20 ;  /* 0x000000ffff007224 */ /* 0x001fe200078e0014 */
[----:B------:R-:W-:Y:S01]  /*4f50*/  LOP3.LUT R6, R14, 0x14a, RZ, 0xfc, !PT ;  /* 0x0000014a0e067812 */ /* 0x000fe200078efcff */
[----:B-1----:R-:W-:Y:S01]  /*4f60*/  IMAD.MOV.U32 R13, RZ, RZ, R19 ;  /* 0x000000ffff0d7224 */ /* 0x002fe200078e0013 */
[----:B------:R-:W-:Y:S01]  /*4f70*/  ISETP.GT.U32.AND P5, PT, R2, R11, PT ;  /* 0x0000000b0200720c */ /* 0x000fe20003fa4070 */
[----:B------:R-:W-:Y:S02]  /*4f80*/  IMAD.MOV R17, RZ, RZ, -R17 ;  /* 0x000000ffff117224 */ /* 0x000fe400078e0a11 */
[----:B------:R-:W-:-:S02]  /*4f90*/  @!P1 IMAD.MOV R0, RZ, RZ, -R0 ;  /* 0x000000ffff009224 */ /* 0x000fc400078e0a00 */
[----:B------:R-:W-:Y:S02]  /*4fa0*/  IMAD.MOV R21, RZ, RZ, -R21 ;  /* 0x000000ffff157224 */ /* 0x000fe400078e0a15 */
[----:B------:R-:W-:Y:S01]  /*4fb0*/  @!P0 IMAD.MOV R13, RZ, RZ, -R13 ;  /* 0x000000ffff0d8224 */ /* 0x000fe200078e0a0d */
[----:B------:R-:W-:Y:S01]  /*4fc0*/  ISETP.GE.AND P0, PT, R9, RZ, PT ;  /* 0x000000ff0900720c */ /* 0x000fe20003f06270 */
[----:B------:R-:W-:Y:S01]  /*4fd0*/  IMAD R9, R2, R17, R10 ;  /* 0x0000001102097224 */ /* 0x000fe200078e020a */
[----:B------:R0:W-:Y:S01]  /*4fe0*/  STL [R1+0x338], R0 ;  /* 0x0003380001007387 */ /* 0x0001e20000100800 */
[----:B------:R-:W-:-:S03]  /*4ff0*/  IMAD.HI.U32 R3, R16, R8, RZ ;  /* 0x0000000810037227 */ /* 0x000fc600078e00ff */
[----:B------:R-:W-:Y:S01]  /*5000*/  STL [R1+0x33c], R13 ;  /* 0x00033c0d01007387 */ /* 0x000fe20000100800 */
[----:B------:R-:W-:Y:S01]  /*5010*/  IMAD R15, R2, R21, R15 ;  /* 0x00000015020f7224 */ /* 0x000fe200078e020f */
[----:B------:R-:W-:Y:S01]  /*5020*/  LOP3.LUT R21, R14, 0x120, RZ, 0xfc, !PT ;  /* 0x000001200e157812 */ /* 0x000fe200078efcff */
[----:B------:R-:W-:Y:S01]  /*5030*/  @!P2 IMAD.IADD R5, R5, 0x1, -R2 ;  /* 0x000000010505a824 */ /* 0x000fe200078e0a02 */
[C---:B------:R-:W-:Y:S01]  /*5040*/  ISETP.GT.U32.AND P2, PT, R2.reuse, R9, PT ;  /* 0x000000090200720c */ /* 0x040fe20003f44070 */
[----:B------:R-:W-:Y:S01]  /*5050*/  IMAD.MOV R3, RZ, RZ, -R3 ;  /* 0x000000ffff037224 */ /* 0x000fe200078e0a03 */
[C---:B------:R-:W-:Y:S01]  /*5060*/  ISETP.GT.U32.AND P1, PT, R2.reuse, R15, PT ;  /* 0x0000000f0200720c */ /* 0x040fe20003f24070 */
[----:B0-----:R-:W-:Y:S01]  /*5070*/  IMAD.MOV.U32 R0, RZ, RZ, R18 ;  /* 0x000000ffff007224 */ /* 0x001fe200078e0012 */
[----:B------:R-:W-:Y:S01]  /*5080*/  IABS R22, R21 ;  /* 0x0000001500167213 */ /* 0x000fe20000000000 */
[----:B------:R-:W-:Y:S01]  /*5090*/  IMAD R8, R2, R3, R8 ;  /* 0x0000000302087224 */ /* 0x000fe200078e0208 */
[----:B------:R-:W-:Y:S01]  /*50a0*/  IABS R3, R6 ;  /* 0x0000000600037213 */ /* 0x000fe20000000000 */
[----:B------:R-:W-:-:S02]  /*50b0*/  @!P4 IMAD.MOV R0, RZ, RZ, -R0 ;  /* 0x000000ffff00c224 */ /* 0x000fc400078e0a00 */
[--C-:B------:R-:W-:Y:S01]  /*50c0*/  @!P5 IMAD.IADD R11, R11, 0x1, -R2.reuse ;  /* 0x000000010b0bd824 */ /* 0x100fe200078e0a02 */
[----:B------:R-:W-:Y:S01]  /*50d0*/  ISETP.GT.U32.AND P4, PT, R2, R8, PT ;  /* 0x000000080200720c */ /* 0x000fe20003f84070 */
[----:B------:R-:W-:Y:S01]  /*50e0*/  IMAD.HI.U32 R10, R16, R3, RZ ;  /* 0x00000003100a7227 */ /* 0x000fe200078e00ff */
[----:B------:R0:W-:Y:S01]  /*50f0*/  STL [R1+0x340], R0 ;  /* 0x0003400001007387 */ /* 0x0001e20000100800 */
[----:B------:R-:W-:Y:S02]  /*5100*/  ISETP.GE.AND P5, PT, R4, RZ, PT ;  /* 0x000000ff0400720c */ /* 0x000fe40003fa6270 */
[----:B------:R-:W-:Y:S01]  /*5110*/  LOP3.LUT R4, R14, 0x148, RZ, 0xfc, !PT ;  /* 0x000001480e047812 */ /* 0x000fe200078efcff */
[--C-:B------:R-:W-:Y:S02]  /*5120*/  @!P2 IMAD.IADD R9, R9, 0x1, -R2.reuse ;  /* 0x000000010909a824 */ /* 0x100fe400078e0a02 */
[----:B------:R-:W-:Y:S01]  /*5130*/  @!P1 IMAD.IADD R15, R15, 0x1, -R2 ;  /* 0x000000010f0f9824 */ /* 0x000fe200078e0a02 */
[----:B------:R-:W-:Y:S01]  /*5140*/  ISETP.GE.AND P1, PT, R7, RZ, PT ;  /* 0x000000ff0700720c */ /* 0x000fe20003f26270 */
[----:B------:R-:W-:Y:S01]  /*5150*/  IMAD.MOV R10, RZ, RZ, -R10 ;  /* 0x000000ffff0a7224 */ /* 0x000fe200078e0a0a */
[----:B------:R-:W-:Y:S01]  /*5160*/  ISETP.GT.U32.AND P2, PT, R2, R9, PT ;  /* 0x000000090200720c */ /* 0x000fe20003f44070 */
[----:B0-----:R-:W-:Y:S01]  /*5170*/  IMAD.MOV.U32 R0, RZ, RZ, R11 ;  /* 0x000000ffff007224 */ /* 0x001fe200078e000b */
[----:B------:R-:W-:Y:S01]  /*5180*/  IABS R11, R4 ;  /* 0x00000004000b7213 */ /* 0x000fe20000000000 */
[----:B------:R-:W-:Y:S01]  /*5190*/  @!P4 IMAD.IADD R8, R8, 0x1, -R2 ;  /* 0x000000010808c824 */ /* 0x000fe200078e0a02 */
[----:B------:R-:W-:Y:S01]  /*51a0*/  LOP3.LUT R7, R14, 0x146, RZ, 0xfc, !PT ;  /* 0x000001460e077812 */ /* 0x000fe200078efcff */
[----:B------:R-:W-:Y:S01]  /*51b0*/  @!P3 IMAD.MOV R0, RZ, RZ, -R0 ;  /* 0x000000ffff00b224 */ /* 0x000fe200078e0a00 */
[C---:B------:R-:W-:Y:S01]  /*51c0*/  ISETP.GT.U32.AND P3, PT, R2.reuse, R15, PT ;  /* 0x0000000f0200720c */ /* 0x040fe20003f64070 */
[C---:B------:R-:W-:Y:S01]  /*51d0*/  IMAD R3, R2.reuse, R10, R3 ;  /* 0x0000000a02037224 */ /* 0x040fe200078e0203 */
        /* <DEDUP_REMOVED lines=8> */
[----:B------:R-:W-:-:S04]  /*5260*/  IMAD.HI.U32 R5, R16, R11, RZ ;  /* 0x0000000b10057227 */ /* 0x000fc800078e00ff */
[----:B------:R-:W-:Y:S02]  /*5270*/  IMAD.MOV R5, RZ, RZ, -R5 ;  /* 0x000000ffff057224 */ /* 0x000fe400078e0a05 */
[--C-:B------:R-:W-:Y:S01]  /*5280*/  @!P3 IMAD.IADD R15, R15, 0x1, -R2.reuse ;  /* 0x000000010f0fb824 */ /* 0x100fe200078e0a02 */
[C---:B------:R-:W-:Y:S01]  /*5290*/  ISETP.GT.U32.AND P3, PT, R2.reuse, R3, PT ;  /* 0x000000030200720c */ /* 0x040fe20003f64070 */
[----:B------:R-:W-:Y:S01]  /*52a0*/  IMAD R11, R2, R5, R11 ;  /* 0x00000005020b7224 */ /* 0x000fe200078e020b */
[----:B------:R-:W-:Y:S01]  /*52b0*/  LOP3.LUT R5, R14, 0x142, RZ, 0xfc, !PT ;  /* 0x000001420e057812 */ /* 0x000fe200078efcff */
[----:B------:R-:W-:Y:S01]  /*52c0*/  @!P4 IMAD.IADD R8, R8, 0x1, -R2 ;  /* 0x000000010808c824 */ /* 0x000fe200078e0a02 */
[----:B------:R-:W-:Y:S01]  /*52d0*/  ISETP.GE.AND P4, PT, R4, RZ, PT ;  /* 0x000000ff0400720c */ /* 0x000fe20003f86270 */
[----:B------:R-:W-:Y:S01]  /*52e0*/  @!P6 IMAD.MOV R0, RZ, RZ, -R0 ;  /* 0x000000ffff00e224 */ /* 0x000fe200078e0a00 */
[----:B------:R-:W-:Y:S01]  /*52f0*/  ISETP.GT.U32.AND P2, PT, R2, R11, PT ;  /* 0x0000000b0200720c */ /* 0x000fe20003f44070 */
[----:B------:R-:W-:Y:S01]  /*5300*/  IMAD.MOV R18, RZ, RZ, -R18 ;  /* 0x000000ffff127224 */ /* 0x000fe200078e0a12 */
[----:B------:R-:W-:Y:S01]  /*5310*/  LOP3.LUT R4, R14, 0x144, RZ, 0xfc, !PT ;  /* 0x000001440e047812 */ /* 0x000fe200078efcff */
[----:B------:R-:W-:Y:S01]  /*5320*/  IMAD.MOV.U32 R13, RZ, RZ, R8 ;  /* 0x000000ffff0d7224 */ /* 0x000fe200078e0008 */
[----:B------:R-:W-:Y:S01]  /*5330*/  ISETP.GE.AND P6, PT, R6, RZ, PT ;  /* 0x000000ff0600720c */ /* 0x000fe20003fc6270 */
[----:B------:R0:W-:Y:S01]  /*5340*/  STL [R1+0x35c], R0 ;  /* 0x00035c0001007387 */ /* 0x0001e20000100800 */
[----:B------:R-:W-:Y:S01]  /*5350*/  IABS R6, R4 ;  /* 0x0000000400067213 */ /* 0x000fe20000000000 */
[----:B------:R-:W-:Y:S01]  /*5360*/  @!P3 IMAD.IADD R3, R3, 0x1, -R2 ;  /* 0x000000010303b824 */ /* 0x000fe200078e0a02 */
[----:B------:R-:W-:Y:S01]  /*5370*/  ISETP.GE.AND P3, PT, R7, RZ, PT ;  /* 0x000000ff0700720c */ /* 0x000fe20003f66270 */
[----:B------:R-:W-:Y:S01]  /*5380*/  IMAD R10, R2, R18, R10 ;  /* 0x00000012020a7224 */ /* 0x000fe200078e020a */
[----:B------:R-:W-:Y:S01]  /*5390*/  IABS R17, R5 ;  /* 0x0000000500117213 */ /* 0x000fe20000000000 */
[----:B------:R-:W-:-:S04]  /*53a0*/  IMAD.HI.U32 R7, R16, R6, RZ ;  /* 0x0000000610077227 */ /* 0x000fc800078e00ff */
[----:B------:R-:W-:Y:S02]  /*53b0*/  @!P2 IMAD.IADD R11, R11, 0x1, -R2 ;  /* 0x000000010b0ba824 */ /* 0x000fe400078e0a02 */
[----:B0-----:R-:W-:Y:S02]  /*53c0*/  IMAD.MOV.U32 R0, RZ, RZ, R15 ;  /* 0x000000ffff007224 */ /* 0x001fe400078e000f */
[----:B------:R-:W-:Y:S01]  /*53d0*/  @!P5 IMAD.MOV R13, RZ, RZ, -R13 ;  /* 0x000000ffff0dd224 */ /* 0x000fe200078e0a0d */
[C---:B------:R-:W-:Y:S01]  /*53e0*/  ISETP.GT.U32.AND P2, PT, R2.reuse, R11, PT ;  /* 0x0000000b0200720c */ /* 0x040fe20003f44070 */
[----:B------:R-:W-:Y:S01]  /*53f0*/  @!P0 IMAD.MOV R0, RZ, RZ, -R0 ;  /* 0x000000ffff008224 */ /* 0x000fe200078e0a00 */
[C---:B------:R-:W-:Y:S01]  /*5400*/  ISETP.GT.U32.AND P0, PT, R2.reuse, R3, PT ;  /* 0x000000030200720c */ /* 0x040fe20003f04070 */
[----:B------:R-:W-:Y:S01]  /*5410*/  IMAD.MOV R7, RZ, RZ, -R7 ;  /* 0x000000ffff077224 */ /* 0x000fe200078e0a07 */
[----:B------:R-:W-:Y:S01]  /*5420*/  ISETP.GT.U32.AND P5, PT, R2, R10, PT ;  /* 0x0000000a0200720c */ /* 0x000fe20003fa4070 */
[----:B------:R-:W-:Y:S01]  /*5430*/  IMAD.HI.U32 R8, R16, R17, RZ ;  /* 0x0000001110087227 */ /* 0x000fe200078e00ff */
[----:B------:R0:W-:Y:S03]  /*5440*/  STL [R1+0x358], R0 ;  /* 0x0003580001007387 */ /* 0x0001e60000100800 */
[----:B------:R-:W-:Y:S01]  /*5450*/  IMAD R6, R2, R7, R6 ;  /* 0x0000000702067224 */ /* 0x000fe200078e0206 */
[----:B------:R1:W-:Y:S01]  /*5460*/  STL [R1+0x36c], R13 ;  /* 0x00036c0d01007387 */ /* 0x0003e20000100800 */
[----:B------:R-:W-:-:S02]  /*5470*/  IMAD.MOV R8, RZ, RZ, -R8 ;  /* 0x000000ffff087224 */ /* 0x000fc400078e0a08 */
[--C-:B------:R-:W-:Y:S01]  /*5480*/  @!P2 IMAD.IADD R11, R11, 0x1, -R2.reuse ;  /* 0x000000010b0ba824 */ /* 0x100fe200078e0a02 */
[----:B------:R-:W-:Y:S01]  /*5490*/  ISETP.GT.U32.AND P2, PT, R2, R6, PT ;  /* 0x000000060200720c */ /* 0x000fe20003f44070 */
[--C-:B------:R-:W-:Y:S01]  /*54a0*/  @!P0 IMAD.IADD R3, R3, 0x1, -R2.reuse ;  /* 0x0000000103038824 */ /* 0x100fe200078e0a02 */
[----:B------:R-:W-:Y:S01]  /*54b0*/  ISETP.GE.AND P0, PT, R5, RZ, PT ;  /* 0x000000ff0500720c */ /* 0x000fe20003f06270 */
[----:B------:R-:W-:Y:S02]  /*54c0*/  @!P5 IMAD.IADD R10, R10, 0x1, -R2 ;  /* 0x000000010a0ad824 */ /* 0x000fe400078e0a02 */
[----:B0-----:R-:W-:Y:S01]  /*54d0*/  IMAD.MOV.U32 R0, RZ, RZ, R9 ;  /* 0x000000ffff007224 */ /* 0x001fe200078e0009 */
[----:B------:R-:W-:Y:S01]  /*54e0*/  LOP3.LUT R9, R14, 0x140, RZ, 0xfc, !PT ;  /* 0x000001400e097812 */ /* 0x000fe200078efcff */
[C---:B------:R-:W-:Y:S01]  /*54f0*/  IMAD R17, R2.reuse, R8, R17 ;  /* 0x0000000802117224 */ /* 0x040fe200078e0211 */
[----:B------:R-:W-:Y:S01]  /*5500*/  ISETP.GT.U32.AND P5, PT, R2, R10, PT ;  /* 0x0000000a0200720c */ /* 0x000fe20003fa4070 */
[----:B-1----:R-:W-:Y:S01]  /*5510*/  IMAD.MOV.U32 R13, RZ, RZ, R3 ;  /* 0x000000ffff0d7224 */ /* 0x002fe200078e0003 */
[----:B------:R-:W-:Y:S01]  /*5520*/  LOP3.LUT R8, R14, 0x13e, RZ, 0xfc, !PT ;  /* 0x0000013e0e087812 */ /* 0x000fe200078efcff */
[----:B------:R-:W-:Y:S01]  /*5530*/  @!P1 IMAD.MOV R0, RZ, RZ, -R0 ;  /* 0x000000ffff009224 */ /* 0x000fe200078e0a00 */
[----:B------:R-:W-:Y:S01]  /*5540*/  IABS R5, R9 ;  /* 0x0000000900057213 */ /* 0x000fe20000000000 */
[----:B------:R-:W-:Y:S01]  /*5550*/  @!P6 IMAD.MOV R13, RZ, RZ, -R13 ;  /* 0x000000ffff0de224 */ /* 0x000fe200078e0a0d */
[----:B------:R-:W-:Y:S01]  /*5560*/  ISETP.GT.U32.AND P6, PT, R2, R17, PT ;  /* 0x000000110200720c */ /* 0x000fe20003fc4070 */
[----:B------:R-:W-:Y:S01]  /*5570*/  @!P2 IMAD.IADD R6, R6, 0x1, -R2 ;  /* 0x000000010606a824 */ /* 0x000fe200078e0a02 */
[----:B------:R0:W-:Y:S01]  /*5580*/  STL [R1+0x380], R0 ;  /* 0x0003800001007387 */ /* 0x0001e20000100800 */
[----:B------:R-:W-:Y:S01]  /*5590*/  IABS R7, R8 ;  /* 0x0000000800077213 */ /* 0x000fe20000000000 */
[----:B------:R-:W-:Y:S01]  /*55a0*/  IMAD R22, R2, R25, R22 ;  /* 0x0000001902167224 */ /* 0x000fe200078e0216 */
[----:B------:R-:W-:Y:S01]  /*55b0*/  ISETP.GE.AND P1, PT, R4, RZ, PT ;  /* 0x000000ff0400720c */ /* 0x000fe20003f26270 */
[----:B------:R-:W-:Y:S01]  /*55c0*/  STL [R1+0x390], R13 ;  /* 0x0003900d01007387 */ /* 0x000fe20000100800 */
[----:B------:R-:W-:Y:S01]  /*55d0*/  ISETP.GT.U32.AND P2, PT, R2, R6, PT ;  /* 0x000000060200720c */ /* 0x000fe20003f44070 */
[----:B------:R-:W-:Y:S01]  /*55e0*/  @!P5 IMAD.IADD R10, R10, 0x1, -R2 ;  /* 0x000000010a0ad824 */ /* 0x000fe200078e0a02 */
[----:B------:R-:W-:Y:S01]  /*55f0*/  ISETP.GE.AND P5, PT, R8, RZ, PT ;  /* 0x000000ff0800720c */ /* 0x000fe20003fa6270 */
[----:B------:R-:W-:Y:S01]  /*5600*/  IMAD.HI.U32 R8, R16, R7, RZ ;  /* 0x0000000710087227 */ /* 0x000fe200078e00ff */
[----:B------:R-:W-:-:S03]  /*5610*/  LOP3.LUT R4, R14, 0x13c, RZ, 0xfc, !PT ;  /* 0x0000013c0e047812 */ /* 0x000fc600078efcff */
[----:B0-----:R-:W-:Y:S01]  /*5620*/  IMAD.MOV.U32 R0, RZ, RZ, R11 ;  /* 0x000000ffff007224 */ /* 0x001fe200078e000b */
[----:B------:R-:W-:Y:S01]  /*5630*/  IABS R3, R4 ;  /* 0x0000000400037213 */ /* 0x000fe20000000000 */
[----:B------:R-:W-:Y:S02]  /*5640*/  @!P6 IMAD.IADD R17, R17, 0x1, -R2 ;  /* 0x000000011111e824 */ /* 0x000fe400078e0a02 */
[----:B------:R-:W-:Y:S01]  /*5650*/  @!P4 IMAD.MOV R0, RZ, RZ, -R0 ;  /* 0x000000ffff00c224 */ /* 0x000fe200078e0a00 */
[----:B------:R-:W-:Y:S01]  /*5660*/  ISETP.GE.AND P4, PT, R9, RZ, PT ;  /* 0x000000ff0900720c */ /* 0x000fe20003f86270 */
[----:B------:R-:W-:Y:S01]  /*5670*/  IMAD.HI.U32 R11, R16, R5, RZ ;  /* 0x00000005100b7227 */ /* 0x000fe200078e00ff */
[----:B------:R-:W-:Y:S02]  /*5680*/  ISETP.GT.U32.AND P6, PT, R2, R17, PT ;  /* 0x000000110200720c */ /* 0x000fe40003fc4070 */
[----:B------:R0:W-:Y:S01]  /*5690*/  STL [R1+0x388], R0 ;  /* 0x0003880001007387 */ /* 0x0001e20000100800 */
[----:B------:R-:W-:-:S02]  /*56a0*/  IMAD.MOV R11, RZ, RZ, -R11 ;  /* 0x000000ffff0b7224 */ /* 0x000fc400078e0a0b */
[----:B------:R-:W-:Y:S02]  /*56b0*/  IMAD.MOV R8, RZ, RZ, -R8 ;  /* 0x000000ffff087224 */ /* 0x000fe400078e0a08 */
[----:B------:R-:W-:Y:S02]  /*56c0*/  @!P2 IMAD.IADD R6, R6, 0x1, -R2 ;  /* 0x000000010606a824 */ /* 0x000fe400078e0a02 */
[----:B------:R-:W-:Y:S02]  /*56d0*/  IMAD R5, R2, R11, R5 ;  /* 0x0000000b02057224 */ /* 0x000fe400078e0205 */
[----:B------:R-:W-:-:S03]  /*56e0*/  IMAD.HI.U32 R9, R16, R3, RZ ;  /* 0x0000000310097227 */ /* 0x000fc600078e00ff */
[----:B------:R-:W-:Y:S01]  /*56f0*/  ISETP.GT.U32.AND P2, PT, R2, R5, PT ;  /* 0x000000050200720c */ /* 0x000fe20003f44070 */
[----:B0-----:R-:W-:Y:S02]  /*5700*/  IMAD.MOV.U32 R0, RZ, RZ, R10 ;  /* 0x000000ffff007224 */ /* 0x001fe400078e000a */
[----:B------:R-:W-:Y:S02]  /*5710*/  IMAD.MOV R9, RZ, RZ, -R9 ;  /* 0x000000ffff097224 */ /* 0x000fe400078e0a09 */
[----:B------:R-:W-:Y:S01]  /*5720*/  @!P3 IMAD.MOV R0, RZ, RZ, -R0 ;  /* 0x000000ffff00b224 */ /* 0x000fe200078e0a00 */
[----:B------:R-:W-:Y:S01]  /*5730*/  ISETP.GE.AND P3, PT, R4, RZ, PT ;  /* 0x000000ff0400720c */ /* 0x000fe20003f66270 */
[----:B------:R-:W-:Y:S01]  /*5740*/  IMAD R4, R2, R8, R7 ;  /* 0x0000000802047224 */ /* 0x000fe200078e0207 */
[----:B------:R-:W-:Y:S01]  /*5750*/  LOP3.LUT R8, R14, 0x134, RZ, 0xfc, !PT ;  /* 0x000001340e087812 */ /* 0x000fe200078efcff */
[--C-:B------:R-:W-:Y:S01]  /*5760*/  @!P6 IMAD.IADD R17, R17, 0x1, -R2.reuse ;  /* 0x000000011111e824 */ /* 0x100fe200078e0a02 */
[----:B------:R0:W-:Y:S01]  /*5770*/  STL [R1+0x384], R0 ;  /* 0x0003840001007387 */ /* 0x0001e20000100800 */
[----:B------:R-:W-:Y:S01]  /*5780*/  IMAD R3, R2, R9, R3 ;  /* 0x0000000902037224 */ /* 0x000fe200078e0203 */
[----:B------:R-:W-:Y:S01]  /*5790*/  LOP3.LUT R9, R14, 0x13a, RZ, 0xfc, !PT ;  /* 0x0000013a0e097812 */ /* 0x000fe200078efcff */
[----:B------:R-:W-:Y:S01]  /*57a0*/  @!P2 IMAD.IADD R5, R5, 0x1, -R2 ;  /* 0x000000010505a824 */ /* 0x000fe200078e0a02 */
[----:B------:R-:W-:-:S02]  /*57b0*/  IABS R15, R8 ;  /* 0x00000008000f7213 */ /* 0x000fc40000000000 */
[----:B------:R-:W-:Y:S02]  /*57c0*/  ISETP.GE.AND P6, PT, R9, RZ, PT ;  /* 0x000000ff0900720c */ /* 0x000fe40003fc6270 */
[----:B------:R-:W-:Y:S01]  /*57d0*/  ISETP.GT.U32.AND P2, PT, R2, R5, PT ;  /* 0x000000050200720c */ /* 0x000fe20003f44070 */
[----:B0-----:R-:W-:Y:S01]  /*57e0*/  IMAD.MOV.U32 R0, RZ, RZ, R6 ;  /* 0x000000ffff007224 */ /* 0x001fe200078e0006 */
[----:B------:R-:W-:Y:S02]  /*57f0*/  IABS R9, R9 ;  /* 0x0000000900097213 */ /* 0x000fe40000000000 */
[----:B------:R-:W-:Y:S01]  /*5800*/  LOP3.LUT R6, R14, 0x138, RZ, 0xfc, !PT ;  /* 0x000001380e067812 */ /* 0x000fe200078efcff */
[----:B------:R-:W-:Y:S01]  /*5810*/  @!P1 IMAD.MOV R0, RZ, RZ, -R0 ;  /* 0x000000ffff009224 */ /* 0x000fe200078e0a00 */
[----:B------:R-:W-:Y:S02]  /*5820*/  ISETP.GT.U32.AND P1, PT, R2, R4, PT ;  /* 0x000000040200720c */ /* 0x000fe40003f24070 */
[----:B------:R-:W-:-:S02]  /*5830*/  IABS R10, R6 ;  /* 0x00000006000a7213 */ /* 0x000fc40000000000 */
[----:B------:R0:W-:Y:S01]  /*5840*/  STL [R1+0x3d8], R0 ;  /* 0x0003d80001007387 */ /* 0x0001e20000100800 */
[----:B------:R-:W-:Y:S02]  /*5850*/  LOP3.LUT R7, R14, 0x136, RZ, 0xfc, !PT ;  /* 0x000001360e077812 */ /* 0x000fe400078efcff */
[----:B------:R-:W-:Y:S01]  /*5860*/  @!P2 IMAD.IADD R5, R5, 0x1, -R2 ;  /* 0x000000010505a824 */ /* 0x000fe200078e0a02 */
[----:B------:R-:W-:Y:S01]  /*5870*/  ISETP.GE.AND P2, PT, R6, RZ, PT ;  /* 0x000000ff0600720c */ /* 0x000fe20003f46270 */
[----:B------:R-:W-:Y:S01]  /*5880*/  IMAD.HI.U32 R18, R16, R10, RZ ;  /* 0x0000000a10127227 */ /* 0x000fe200078e00ff */
[----:B------:R-:W-:Y:S02]  /*5890*/  IABS R11, R7 ;  /* 0x00000007000b7213 */ /* 0x000fe40000000000 */
[----:B------:R-:W-:Y:S01]  /*58a0*/  LOP3.LUT R6, R14, 0x132, RZ, 0xfc, !PT ;  /* 0x000001320e067812 */ /* 0x000fe200078efcff */
[----:B------:R-:W-:Y:S02]  /*58b0*/  IMAD.MOV.U32 R13, RZ, RZ, R5 ;  /* 0x000000ffff0d7224 */ /* 0x000fe400078e0005 */
[----:B0-----:R-:W-:-:S02]  /*58c0*/  IMAD.MOV.U32 R0, RZ, RZ, R17 ;  /* 0x000000ffff007224 */ /* 0x001fc400078e0011 */
[----:B------:R-:W-:Y:S02]  /*58d0*/  @!P1 IMAD.IADD R4, R4, 0x1, -R2 ;  /* 0x0000000104049824 */ /* 0x000fe400078e0a02 */
[----:B------:R-:W-:Y:S01]  /*58e0*/  @!P0 IMAD.MOV R0, RZ, RZ, -R0 ;  /* 0x000000ffff008224 */ /* 0x000fe200078e0a00 */
[----:B------:R-:W-:Y:S01]  /*58f0*/  ISETP.GT.U32.AND P0, PT, R2, R3, PT ;  /* 0x000000030200720c */ /* 0x000fe20003f04070 */
[----:B------:R-:W-:Y:S01]  /*5900*/  IMAD.HI.U32 R17, R16, R9, RZ ;  /* 0x0000000910117227 */ /* 0x000fe200078e00ff */
[----:B------:R-:W-:Y:S02]  /*5910*/  ISETP.GT.U32.AND P1, PT, R2, R4, PT ;  /* 0x000000040200720c */ /* 0x000fe40003f24070 */
[----:B------:R0:W-:Y:S01]  /*5920*/  STL [R1+0x3d4], R0 ;  /* 0x0003d40001007387 */ /* 0x0001e20000100800 */
[----:B------:R-:W-:Y:S02]  /*5930*/  IMAD.MOV R17, RZ, RZ, -R17 ;  /* 0x000000ffff117224 */ /* 0x000fe400078e0a11 */
[----:B------:R-:W-:-:S02]  /*5940*/  IMAD.MOV R18, RZ, RZ, -R18 ;  /* 0x000000ffff127224 */ /* 0x000fc400078e0a12 */
[----:B------:R-:W-:Y:S02]  /*5950*/  IMAD R9, R2, R17, R9 ;  /* 0x0000001102097224 */ /* 0x000fe400078e0209 */
[----:B------:R-:W-:-:S04]  /*5960*/  IMAD.HI.U32 R17, R16, R15, RZ ;  /* 0x0000000f10117227 */ /* 0x000fc800078e00ff */
[--C-:B------:R-:W-:Y:S02]  /*5970*/  @!P0 IMAD.IADD R3, R3, 0x1, -R2.reuse ;  /* 0x0000000103038824 */ /* 0x100fe400078e0a02 */
[----:B------:R-:W-:Y:S01]  /*5980*/  @!P1 IMAD.IADD R4, R4, 0x1, -R2 ;  /* 0x0000000104049824 */ /* 0x000fe200078e0a02 */
[C---:B------:R-:W-:Y:S01]  /*5990*/  ISETP.GT.U32.AND P1, PT, R2.reuse, R9, PT ;  /* 0x000000090200720c */ /* 0x040fe20003f24070 */
[----:B------:R-:W-:Y:S01]  /*59a0*/  @!P4 IMAD.MOV R13, RZ, RZ, -R13 ;  /* 0x000000ffff0dc224 */ /* 0x000fe200078e0a0d */
[C---:B------:R-:W-:Y:S01]  /*59b0*/  ISETP.GT.U32.AND P0, PT, R2.reuse, R3, PT ;  /* 0x000000030200720c */ /* 0x040fe20003f04070 */
[----:B0-----:R-:W-:Y:S02]  /*59c0*/  IMAD.MOV.U32 R0, RZ, RZ, R4 ;  /* 0x000000ffff007224 */ /* 0x001fe400078e0004 */
[C---:B------:R-:W-:Y:S01]  /*59d0*/  IMAD R10, R2.reuse, R18, R10 ;  /* 0x00000012020a7224 */ /* 0x040fe200078e020a */
[----:B------:R-:W-:Y:S01]  /*59e0*/  STL [R1+0x37c], R13 ;  /* 0x00037c0d01007387 */ /* 0x000fe20000100800 */
[----:B------:R-:W-:Y:S01]  /*59f0*/  @!P5 IMAD.MOV R0, RZ, RZ, -R0 ;  /* 0x000000ffff00d224 */ /* 0x000fe200078e0a00 */
[----:B------:R-:W-:Y:S01]  /*5a00*/  ISETP.GE.AND P5, PT, R7, RZ, PT ;  /* 0x000000ff0700720c */ /* 0x000fe20003fa6270 */
[----:B------:R-:W-:Y:S01]  /*5a10*/  IMAD.MOV R17, RZ, RZ, -R17 ;  /* 0x000000ffff117224 */ /* 0x000fe200078e0a11 */
[----:B------:R-:W-:Y:S01]  /*5a20*/  ISETP.GT.U32.AND P4, PT, R2, R10, PT ;  /* 0x0000000a0200720c */ /* 0x000fe20003f84070 */
[----:B------:R-:W-:Y:S01]  /*5a30*/  IMAD.HI.U32 R19, R16, R11, RZ ;  /* 0x0000000b10137227 */ /* 0x000fe200078e00ff */
[----:B------:R0:W-:Y:S01]  /*5a40*/  STL [R1+0x378], R0 ;  /* 0x0003780001007387 */ /* 0x0001e20000100800 */
[----:B------:R-:W-:-:S02]  /*5a50*/  LOP3.LUT R7, R14, 0x130, RZ, 0xfc, !PT ;  /* 0x000001300e077812 */ /* 0x000fc400078efcff */
[--C-:B------:R-:W-:Y:S02]  /*5a60*/  @!P0 IMAD.IADD R3, R3, 0x1, -R2.reuse ;  /* 0x0000000103038824 */ /* 0x100fe400078e0a02 */
[C---:B------:R-:W-:Y:S01]  /*5a70*/  IMAD R4, R2.reuse, R17, R15 ;  /* 0x0000001102047224 */ /* 0x040fe200078e020f */
[----:B------:R-:W-:Y:S01]  /*5a80*/  IABS R17, R6 ;  /* 0x0000000600117213 */ /* 0x000fe20000000000 */
[----:B------:R-:W-:Y:S01]  /*5a90*/  IMAD.MOV R19, RZ, RZ, -R19 ;  /* 0x000000ffff137224 */ /* 0x000fe200078e0a13 */
[----:B------:R-:W-:Y:S01]  /*5aa0*/  IABS R15, R7 ;  /* 0x00000007000f7213 */ /* 0x000fe20000000000 */
[----:B------:R-:W-:Y:S02]  /*5ab0*/  @!P1 IMAD.IADD R9, R9, 0x1, -R2 ;  /* 0x0000000109099824 */ /* 0x000fe400078e0a02 */
[----:B0-----:R-:W-:Y:S02]  /*5ac0*/  IMAD.MOV.U32 R0, RZ, RZ, R3 ;  /* 0x000000ffff007224 */ /* 0x001fe400078e0003 */
[C---:B------:R-:W-:Y:S01]  /*5ad0*/  IMAD R5, R2.reuse, R19, R11 ;  /* 0x0000001302057224 */ /* 0x040fe200078e020b */
[C---:B------:R-:W-:Y:S01]  /*5ae0*/  ISETP.GT.U32.AND P1, PT, R2.reuse, R9, PT ;  /* 0x000000090200720c */ /* 0x040fe20003f24070 */
[----:B------:R-:W-:Y:S01]  /*5af0*/  @!P3 IMAD.MOV R0, RZ, RZ, -R0 ;  /* 0x000000ffff00b224 */ /* 0x000fe200078e0a00 */
[----:B------:R-:W-:Y:S01]  /*5b00*/  ISETP.GT.U32.AND P3, PT, R2, R4, PT ;  /* 0x000000040200720c */ /* 0x000fe20003f64070 */
[----:B------:R-:W-:Y:S01]  /*5b10*/  @!P4 IMAD.IADD R10, R10, 0x1, -R2 ;  /* 0x000000010a0ac824 */ /* 0x000fe200078e0a02 */
[----:B------:R-:W-:Y:S01]  /*5b20*/  ISETP.GT.U32.AND P0, PT, R2, R5, PT ;  /* 0x000000050200720c */ /* 0x000fe20003f04070 */
[----:B------:R-:W-:Y:S01]  /*5b30*/  IMAD.HI.U32 R18, R16, R17, RZ ;  /* 0x0000001110127227 */ /* 0x000fe200078e00ff */
[----:B------:R-:W-:Y:S01]  /*5b40*/  LOP3.LUT R11, R14, 0x12e, RZ, 0xfc, !PT ;  /* 0x0000012e0e0b7812 */ /* 0x000fe200078efcff */
[----:B------:R0:W-:Y:S01]  /*5b50*/  STL [R1+0x398], R0 ;  /* 0x0003980001007387 */ /* 0x0001e20000100800 */
[----:B------:R-:W-:Y:S01]  /*5b60*/  ISETP.GT.U32.AND P4, PT, R2, R10, PT ;  /* 0x0000000a0200720c */ /* 0x000fe20003f84070 */
[----:B------:R-:W-:Y:S01]  /*5b70*/  IMAD.MOV R18, RZ, RZ, -R18 ;  /* 0x000000ffff127224 */ /* 0x000fe200078e0a12 */
[----:B------:R-:W-:-:S02]  /*5b80*/  IABS R3, R11 ;  /* 0x0000000b00037213 */ /* 0x000fc40000000000 */
[----:B------:R-:W-:Y:S01]  /*5b90*/  LOP3.LUT R19, R14, 0x124, RZ, 0xfc, !PT ;  /* 0x000001240e137812 */ /* 0x000fe200078efcff */
[--C-:B------:R-:W-:Y:S01]  /*5ba0*/  @!P1 IMAD.IADD R9, R9, 0x1, -R2.reuse ;  /* 0x0000000109099824 */ /* 0x100fe200078e0a02 */
[----:B------:R-:W-:Y:S01]  /*5bb0*/  ISETP.GE.AND P1, PT, R8, RZ, PT ;  /* 0x000000ff0800720c */ /* 0x000fe20003f26270 */
[----:B------:R-:W-:Y:S02]  /*5bc0*/  @!P3 IMAD.IADD R4, R4, 0x1, -R2 ;  /* 0x000000010404b824 */ /* 0x000fe400078e0a02 */
[----:B------:R-:W-:-:S03]  /*5bd0*/  IMAD.HI.U32 R8, R16, R15, RZ ;  /* 0x0000000f10087227 */ /* 0x000fc600078e00ff */
[C---:B------:R-:W-:Y:S01]  /*5be0*/  ISETP.GT.U32.AND P3, PT, R2.reuse, R4, PT ;  /* 0x000000040200720c */ /* 0x040fe20003f64070 */
[----:B------:R-:W-:Y:S02]  /*5bf0*/  @!P0 IMAD.IADD R5, R5, 0x1, -R2 ;  /* 0x0000000105058824 */ /* 0x000fe400078e0a02 */
[----:B------:R-:W-:Y:S01]  /*5c00*/  IMAD R17, R2, R18, R17 ;  /* 0x0000001202117224 */ /* 0x000fe200078e0211 */
[----:B------:R-:W-:Y:S01]  /*5c10*/  LOP3.LUT R18, R14, 0x11c, RZ, 0xfc, !PT ;  /* 0x0000011c0e127812 */ /* 0x000fe200078efcff */
[----:B------:R-:W-:Y:S01]  /*5c20*/  IMAD.MOV R8, RZ, RZ, -R8 ;  /* 0x000000ffff087224 */ /* 0x000fe200078e0a08 */
[----:B------:R-:W-:Y:S01]  /*5c30*/  ISETP.GT.U32.AND P0, PT, R2, R5, PT ;  /* 0x000000050200720c */ /* 0x000fe20003f04070 */
[----:B------:R-:W-:Y:S01]  /*5c40*/  @!P4 IMAD.IADD R10, R10, 0x1, -R2 ;  /* 0x000000010a0ac824 */ /* 0x000fe200078e0a02 */
[C---:B------:R-:W-:Y:S01]  /*5c50*/  ISETP.GT.U32.AND P4, PT, R2.reuse, R17, PT ;  /* 0x000000110200720c */ /* 0x040fe20003f84070 */
[----:B------:R-:W-:Y:S01]  /*5c60*/  IMAD R15, R2, R8, R15 ;  /* 0x00000008020f7224 */ /* 0x000fe200078e020f */
[----:B------:R-:W-:Y:S01]  /*5c70*/  LOP3.LUT R8, R14, 0x126, RZ, 0xfc, !PT ;  /* 0x000001260e087812 */ /* 0x000fe200078efcff */
[----:B------:R-:W-:-:S02]  /*5c80*/  IMAD.MOV.U32 R13, RZ, RZ, R9 ;  /* 0x000000ffff0d7224 */ /* 0x000fc400078e0009 */
[----:B------:R-:W-:Y:S01]  /*5c90*/  @!P3 IMAD.IADD R4, R4, 0x1, -R2 ;  /* 0x000000010404b824 */ /* 0x000fe200078e0a02 */
[----:B------:R-:W-:Y:S01]  /*5ca0*/  ISETP.GT.U32.AND P3, PT, R2, R15, PT ;  /* 0x0000000f0200720c */ /* 0x000fe20003f64070 */
[----:B------:R-:W-:-:S04]  /*5cb0*/  IMAD.HI.U32 R9, R16, R3, RZ ;  /* 0x0000000310097227 */ /* 0x000fc800078e00ff */
[----:B------:R-:W-:Y:S02]  /*5cc0*/  IMAD.MOV R9, RZ, RZ, -R9 ;  /* 0x000000ffff097224 */ /* 0x000fe400078e0a09 */
[----:B0-----:R-:W-:Y:S02]  /*5cd0*/  IMAD.MOV.U32 R0, RZ, RZ, R10 ;  /* 0x000000ffff007224 */ /* 0x001fe400078e000a */
[--C-:B------:R-:W-:Y:S01]  /*5ce0*/  @!P0 IMAD.IADD R5, R5, 0x1, -R2.reuse ;  /* 0x0000000105058824 */ /* 0x100fe200078e0a02 */
[----:B------:R-:W-:Y:S01]  /*5cf0*/  ISETP.GE.AND P0, PT, R11, RZ, PT ;  /* 0x000000ff0b00720c */ /* 0x000fe20003f06270 */
[----:B------:R-:W-:Y:S02]  /*5d00*/  @!P4 IMAD.IADD R17, R17, 0x1, -R2 ;  /* 0x000000011111c824 */ /* 0x000fe400078e0a02 */
[----:B------:R-:W-:Y:S01]  /*5d10*/  IMAD R11, R2, R9, R3 ;  /* 0x00000009020b7224 */ /* 0x000fe200078e0203 */
[----:B------:R-:W-:Y:S01]  /*5d20*/  LOP3.LUT R3, R14, 0x12c, RZ, 0xfc, !PT ;  /* 0x0000012c0e037812 */ /* 0x000fe200078efcff */
[----:B------:R-:W-:Y:S01]  /*5d30*/  @!P6 IMAD.MOV R13, RZ, RZ, -R13 ;  /* 0x000000ffff0de224 */ /* 0x000fe200078e0a0d */
[----:B------:R-:W-:Y:S01]  /*5d40*/  ISETP.GE.AND P6, PT, R6, RZ, PT ;  /* 0x000000ff0600720c */ /* 0x000fe20003fc6270 */
[----:B------:R-:W-:Y:S01]  /*5d50*/  @!P2 IMAD.MOV R0, RZ, RZ, -R0 ;  /* 0x000000ffff00a224 */ /* 0x000fe200078e0a00 */
[----:B------:R-:W-:Y:S01]  /*5d60*/  ISETP.GT.U32.AND P4, PT, R2, R17, PT ;  /* 0x000000110200720c */ /* 0x000fe20003f84070 */
[----:B------:R-:W-:Y:S01]  /*5d70*/  IMAD.MOV.U32 R6, RZ, RZ, R5 ;  /* 0x000000ffff067224 */ /* 0x000fe200078e0005 */
[----:B------:R-:W-:Y:S01]  /*5d80*/  LOP3.LUT R5, R14, 0x12a, RZ, 0xfc, !PT ;  /* 0x0000012a0e057812 */ /* 0x000fe200078efcff */
[----:B------:R-:W-:Y:S01]  /*5d90*/  @!P3 IMAD.IADD R15, R15, 0x1, -R2 ;  /* 0x000000010f0fb824 */ /* 0x000fe200078e0a02 */
[----:B------:R-:W-:Y:S01]  /*5da0*/  IABS R9, R3 ;  /* 0x0000000300097213 */ /* 0x000fe20000000000 */
[----:B------:R-:W-:Y:S01]  /*5db0*/  STL [R1+0x3b0], R13 ;  /* 0x0003b00d01007387 */ /* 0x000fe20000100800 */
[----:B------:R-:W-:Y:S01]  /*5dc0*/  @!P5 IMAD.MOV R6, RZ, RZ, -R6 ;  /* 0x000000ffff06d224 */ /* 0x000fe200078e0a06 */
[----:B------:R-:W-:-:S02]  /*5dd0*/  ISETP.GE.AND P5, PT, R3, RZ, PT ;  /* 0x000000ff0300720c */ /* 0x000fc40003fa6270 */
[----:B------:R0:W-:Y:S01]  /*5de0*/  STL [R1+0x3c0], R0 ;  /* 0x0003c00001007387 */ /* 0x0001e20000100800 */
[----:B------:R-:W-:Y:S01]  /*5df0*/  ISETP.GT.U32.AND P3, PT, R2, R15, PT ;  /* 0x0000000f0200720c */ /* 0x000fe20003f64070 */
[----:B------:R-:W-:Y:S01]  /*5e00*/  IMAD.HI.U32 R10, R16, R9, RZ ;  /* 0x00000009100a7227 */ /* 0x000fe200078e00ff */
[----:B------:R-:W-:Y:S01]  /*5e10*/  LOP3.LUT R3, R14, 0x128, RZ, 0xfc, !PT ;  /* 0x000001280e037812 */ /* 0x000fe200078efcff */
[----:B------:R1:W-:Y:S01]  /*5e20*/  STL [R1+0x3cc], R6 ;  /* 0x0003cc0601007387 */ /* 0x0003e20000100800 */
[----:B------:R-:W-:Y:S01]  /*5e30*/  ISETP.GE.AND P2, PT, R7, RZ, PT ;  /* 0x000000ff0700720c */ /* 0x000fe20003f46270 */
[----:B------:R-:W-:Y:S01]  /*5e40*/  IMAD.MOV R10, RZ, RZ, -R10 ;  /* 0x000000ffff0a7224 */ /* 0x000fe200078e0a0a */
[----:B------:R-:W-:Y:S01]  /*5e50*/  IABS R7, R3 ;  /* 0x0000000300077213 */ /* 0x000fe20000000000 */
[----:B------:R-:W-:Y:S01]  /*5e60*/  @!P4 IMAD.IADD R17, R17, 0x1, -R2 ;  /* 0x000000011111c824 */ /* 0x000fe200078e0a02 */
[C---:B------:R-:W-:Y:S01]  /*5e70*/  ISETP.GT.U32.AND P4, PT, R2.reuse, R11, PT ;  /* 0x0000000b0200720c */ /* 0x040fe20003f84070 */
[----:B0-----:R-:W-:Y:S01]  /*5e80*/  IMAD.MOV.U32 R0, RZ, RZ, R4 ;  /* 0x000000ffff007224 */ /* 0x001fe200078e0004 */
[----:B------:R-:W-:Y:S01]  /*5e90*/  IABS R4, R5 ;  /* 0x0000000500047213 */ /* 0x000fe20000000000 */
[----:B------:R-:W-:-:S02]  /*5ea0*/  IMAD R9, R2, R10, R9 ;  /* 0x0000000a02097224 */ /* 0x000fc400078e0209 */
[----:B------:R-:W-:Y:S01]  /*5eb0*/  @!P1 IMAD.MOV R0, RZ, RZ, -R0 ;  /* 0x000000ffff009224 */ /* 0x000fe200078e0a00 */
[----:B------:R-:W-:Y:S01]  /*5ec0*/  ISETP.GE.AND P1, PT, R5, RZ, PT ;  /* 0x000000ff0500720c */ /* 0x000fe20003f26270 */
[----:B------:R-:W-:Y:S01]  /*5ed0*/  IMAD.HI.U32 R5, R16, R4, RZ ;  /* 0x0000000410057227 */ /* 0x000fe200078e00ff */
[----:B-1----:R-:W-:Y:S02]  /*5ee0*/  IABS R6, R8 ;  /* 0x0000000800067213 */ /* 0x002fe40000000000 */
[----:B------:R0:W-:Y:S01]  /*5ef0*/  STL [R1+0x3d0], R0 ;  /* 0x0003d00001007387 */ /* 0x0001e20000100800 */
[----:B------:R-:W-:Y:S02]  /*5f00*/  IMAD.MOV R5, RZ, RZ, -R5 ;  /* 0x000000ffff057224 */ /* 0x000fe400078e0a05 */
[----:B------:R-:W-:Y:S01]  /*5f10*/  @!P3 IMAD.IADD R15, R15, 0x1, -R2 ;  /* 0x000000010f0fb824 */ /* 0x000fe200078e0a02 */
[C---:B------:R-:W-:Y:S01]  /*5f20*/  ISETP.GT.U32.AND P3, PT, R2.reuse, R9, PT ;  /* 0x000000090200720c */ /* 0x040fe20003f64070 */
[----:B------:R-:W-:-:S02]  /*5f30*/  IMAD R4, R2, R5, R4 ;  /* 0x0000000502047224 */ /* 0x000fc400078e0204 */
[----:B------:R-:W-:Y:S02]  /*5f40*/  IMAD.MOV.U32 R13, RZ, RZ, R17 ;  /* 0x000000ffff0d7224 */ /* 0x000fe400078e0011 */
[--C-:B------:R-:W-:Y:S02]  /*5f50*/  @!P4 IMAD.IADD R11, R11, 0x1, -R2.reuse ;  /* 0x000000010b0bc824 */ /* 0x100fe400078e0a02 */
[----:B------:R-:W-:Y:S01]  /*5f60*/  @!P6 IMAD.MOV R13, RZ, RZ, -R13 ;  /* 0x000000ffff0de224 */ /* 0x000fe200078e0a0d */
[----:B------:R-:W-:Y:S01]  /*5f70*/  ISETP.GT.U32.AND P6, PT, R2, R4, PT ;  /* 0x000000040200720c */ /* 0x000fe20003fc4070 */
[----:B------:R-:W-:Y:S01]  /*5f80*/  IMAD.HI.U32 R10, R16, R7, RZ ;  /* 0x00000007100a7227 */ /* 0x000fe200078e00ff */
[----:B------:R-:W-:Y:S02]  /*5f90*/  ISETP.GT.U32.AND P4, PT, R2, R11, PT ;  /* 0x0000000b0200720c */ /* 0x000fe40003f84070 */
[----:B------:R-:W-:Y:S01]  /*5fa0*/  STL [R1+0x3c4], R13 ;  /* 0x0003c40d01007387 */ /* 0x000fe20000100800 */
[----:B------:R-:W-:-:S02]  /*5fb0*/  @!P3 IMAD.IADD R9, R9, 0x1, -R2 ;  /* 0x000000010909b824 */ /* 0x000fc400078e0a02 */
[----:B------:R-:W-:-:S03]  /*5fc0*/  IMAD.HI.U32 R5, R16, R6, RZ ;  /* 0x0000000610057227 */ /* 0x000fc600078e00ff */
[----:B------:R-:W-:Y:S01]  /*5fd0*/  ISETP.GT.U32.AND P3, PT, R2, R9, PT ;  /* 0x000000090200720c */ /* 0x000fe20003f64070 */
[----:B0-----:R-:W-:Y:S01]  /*5fe0*/  IMAD.MOV.U32 R0, RZ, RZ, R15 ;  /* 0x000000ffff007224 */ /* 0x001fe200078e000f */
[----:B------:R-:W-:Y:S01]  /*5ff0*/  IABS R15, R18 ;  /* 0x00000012000f7213 */ /* 0x000fe20000000000 */
[----:B------:R-:W-:Y:S02]  /*6000*/  @!P6 IMAD.IADD R4, R4, 0x1, -R2 ;  /* 0x000000010404e824 */ /* 0x000fe400078e0a02 */
[----:B------:R-:W-:Y:S02]  /*6010*/  IMAD.MOV R10, RZ, RZ, -R10 ;  /* 0x000000ffff0a7224 */ /* 0x000fe400078e0a0a */
[----:B------:R-:W-:Y:S01]  /*6020*/  IMAD.MOV R5, RZ, RZ, -R5 ;  /* 0x000000ffff057224 */ /* 0x000fe200078e0a05 */
[C---:B------:R-:W-:Y:S01]  /*6030*/  ISETP.GT.U32.AND P6, PT, R2.reuse, R4, PT ;  /* 0x000000040200720c */ /* 0x040fe20003fc4070 */
[----:B------:R-:W-:Y:S01]  /*6040*/  @!P2 IMAD.MOV R0, RZ, RZ, -R0 ;  /* 0x000000ffff00a224 */ /* 0x000fe200078e0a00 */
[----:B------:R-:W-:Y:S01]  /*6050*/  ISETP.GE.AND P2, PT, R3, RZ, PT ;  /* 0x000000ff0300720c */ /* 0x000fe20003f46270 */
[C---:B------:R-:W-:Y:S01]  /*6060*/  IMAD R3, R2.reuse, R10, R7 ;  /* 0x0000000a02037224 */ /* 0x040fe200078e0207 */
[----:B------:R-:W-:Y:S01]  /*6070*/  IABS R10, R19 ;  /* 0x00000013000a7213 */ /* 0x000fe20000000000 */
[----:B------:R-:W-:Y:S01]  /*6080*/  IMAD R6, R2, R5, R6 ;  /* 0x0000000502067224 */ /* 0x000fe200078e0206 */
[----:B------:R-:W-:Y:S01]  /*6090*/  LOP3.LUT R5, R14, 0x122, RZ, 0xfc, !PT ;  /* 0x000001220e057812 */ /* 0x000fe200078efcff */
[--C-:B------:R-:W-:Y:S01]  /*60a0*/  @!P4 IMAD.IADD R11, R11, 0x1, -R2.reuse ;  /* 0x000000010b0bc824 */ /* 0x100fe200078e0a02 */
[----:B------:R-:W-:Y:S01]  /*60b0*/  ISETP.GE.AND P4, PT, R8, RZ, PT ;  /* 0x000000ff0800720c */ /* 0x000fe20003f86270 */
[--C-:B------:R-:W-:Y:S01]  /*60c0*/  @!P3 IMAD.IADD R9, R9, 0x1, -R2.reuse ;  /* 0x000000010909b824 */ /* 0x100fe200078e0a02 */
[----:B------:R-:W-:Y:S01]  /*60d0*/  IABS R24, R5 ;  /* 0x0000000500187213 */ /* 0x000fe20000000000 */
[----:B------:R-:W-:Y:S01]  /*60e0*/  IMAD.HI.U32 R8, R16, R10, RZ ;  /* 0x0000000a10087227 */ /* 0x000fe200078e00ff */
[----:B------:R-:W-:Y:S01]  /*60f0*/  ISETP.GT.U32.AND P3, PT, R2, R3, PT ;  /* 0x000000030200720c */ /* 0x000fe20003f64070 */
[----:B------:R0:W-:Y:S01]  /*6100*/  STL [R1+0x3c8], R0 ;  /* 0x0003c80001007387 */ /* 0x0001e20000100800 */
[----:B------:R-:W-:Y:S01]  /*6110*/  LOP3.LUT R7, R14, 0x11e, RZ, 0xfc, !PT ;  /* 0x0000011e0e077812 */ /* 0x000fe200078efcff */
[----:B------:R-:W-:Y:S01]  /*6120*/  @!P6 IMAD.IADD R4, R4, 0x1, -R2 ;  /* 0x000000010404e824 */ /* 0x000fe200078e0a02 */
[----:B------:R-:W-:Y:S01]  /*6130*/  ISETP.GT.U32.AND P6, PT, R2, R6, PT ;  /* 0x000000060200720c */ /* 0x000fe20003fc4070 */
[----:B------:R-:W-:Y:S01]  /*6140*/  IMAD.MOV R8, RZ, RZ, -R8 ;  /* 0x000000ffff087224 */ /* 0x000fe200078e0a08 */
[----:B------:R-:W-:Y:S01]  /*6150*/  IABS R17, R7 ;  /* 0x0000000700117213 */ /* 0x000fe20000000000 */
[----:B------:R-:W-:-:S04]  /*6160*/  IMAD.HI.U32 R23, R16, R24, RZ ;  /* 0x0000001810177227 */ /* 0x000fc800078e00ff */
[----:B------:R-:W-:Y:S02]  /*6170*/  IMAD R10, R2, R8, R10 ;  /* 0x00000008020a7224 */ /* 0x000fe400078e020a */
[----:B------:R-:W-:Y:S02]  /*6180*/  IMAD.MOV R23, RZ, RZ, -R23 ;  /* 0x000000ffff177224 */ /* 0x000fe400078e0a17 */
[----:B0-----:R-:W-:Y:S01]  /*6190*/  IMAD.MOV.U32 R0, RZ, RZ, R11 ;  /* 0x000000ffff007224 */ /* 0x001fe200078e000b */
[----:B------:R-:W-:Y:S01]  /*61a0*/  LOP3.LUT R11, R14, 0x118, RZ, 0xfc, !PT ;  /* 0x000001180e0b7812 */ /* 0x000fe200078efcff */
[----:B------:R-:W-:Y:S01]  /*61b0*/  @!P3 IMAD.IADD R3, R3, 0x1, -R2 ;  /* 0x000000010303b824 */ /* 0x000fe200078e0a02 */
[C---:B------:R-:W-:Y:S01]  /*61c0*/  ISETP.GT.U32.AND P3, PT, R2.reuse, R10, PT ;  /* 0x0000000a0200720c */ /* 0x040fe20003f64070 */
[C---:B------:R-:W-:Y:S02]  /*61d0*/  IMAD R23, R2.reuse, R23, R24 ;  /* 0x0000001702177224 */ /* 0x040fe400078e0218 */
[----:B------:R-:W-:Y:S01]  /*61e0*/  @!P0 IMAD.MOV R0, RZ, RZ, -R0 ;  /* 0x000000ffff008224 */ /* 0x000fe200078e0a00 */
[----:B------:R-:W-:Y:S01]  /*61f0*/  ISETP.GT.U32.AND P0, PT, R2, R3, PT ;  /* 0x000000030200720c */ /* 0x000fe20003f04070 */
[----:B------:R-:W-:Y:S01]  /*6200*/  @!P6 IMAD.IADD R6, R6, 0x1, -R2 ;  /* 0x000000010606e824 */ /* 0x000fe200078e0a02 */
[----:B------:R-:W-:Y:S01]  /*6210*/  ISETP.GT.U32.AND P6, PT, R2, R23, PT ;  /* 0x000000170200720c */ /* 0x000fe20003fc4070 */
[----:B------:R-:W-:Y:S01]  /*6220*/  IMAD.HI.U32 R20, R16, R17, RZ ;  /* 0x0000001110147227 */ /* 0x000fe200078e00ff */
[----:B------:R0:W-:Y:S03]  /*6230*/  STL [R1+0x3bc], R0 ;  /* 0x0003bc0001007387 */ /* 0x0001e60000100800 */
[----:B------:R-:W-:-:S02]  /*6240*/  IMAD.MOV R20, RZ, RZ, -R20 ;  /* 0x000000ffff147224 */ /* 0x000fc400078e0a14 */
[----:B------:R-:W-:Y:S01]  /*6250*/  @!P3 IMAD.IADD R10, R10, 0x1, -R2 ;  /* 0x000000010a0ab824 */ /* 0x000fe200078e0a02 */
[C---:B------:R-:W-:Y:S01]  /*6260*/  ISETP.GT.U32.AND P3, PT, R2.reuse, R6, PT ;  /* 0x000000060200720c */ /* 0x040fe20003f64070 */
[----:B------:R-:W-:Y:S01]  /*6270*/  IMAD R17, R2, R20, R17 ;  /* 0x0000001402117224 */ /* 0x000fe200078e0211 */
[----:B------:R-:W-:Y:S01]  /*6280*/  LOP3.LUT R20, R14, 0x11a, RZ, 0xfc, !PT ;  /* 0x0000011a0e147812 */ /* 0x000fe200078efcff */
[----:B------:R-:W-:-:S04]  /*6290*/  IMAD.HI.U32 R8, R16, R15, RZ ;  /* 0x0000000f10087227 */ /* 0x000fc800078e00ff */
[----:B0-----:R-:W-:Y:S01]  /*62a0*/  IMAD.MOV.U32 R0, RZ, RZ, R9 ;  /* 0x000000ffff007224 */ /* 0x001fe200078e0009 */
[----:B------:R-:W-:Y:S01]  /*62b0*/  IABS R9, R11 ;  /* 0x0000000b00097213 */ /* 0x000fe20000000000 */
[----:B------:R-:W-:Y:S01]  /*62c0*/  @!P6 IMAD.IADD R23, R23, 0x1, -R2 ;  /* 0x000000011717e824 */ /* 0x000fe200078e0a02 */
[C---:B------:R-:W-:Y:S01]  /*62d0*/  ISETP.GT.U32.AND P6, PT, R2.reuse, R10, PT ;  /* 0x0000000a0200720c */ /* 0x040fe20003fc4070 */
[----:B------:R-:W-:Y:S02]  /*62e0*/  @!P5 IMAD.MOV R0, RZ, RZ, -R0 ;  /* 0x000000ffff00d224 */ /* 0x000fe400078e0a00 */
[----:B------:R-:W-:Y:S01]  /*62f0*/  @!P0 IMAD.IADD R3, R3, 0x1, -R2 ;  /* 0x0000000103038824 */ /* 0x000fe200078e0a02 */
[C---:B------:R-:W-:Y:S01]  /*6300*/  ISETP.GT.U32.AND P0, PT, R2.reuse, R17, PT ;  /* 0x000000110200720c */ /* 0x040fe20003f04070 */
[----:B------:R-:W-:Y:S01]  /*6310*/  IMAD.MOV R8, RZ, RZ, -R8 ;  /* 0x000000ffff087224 */ /* 0x000fe200078e0a08 */
[----:B------:R0:W-:Y:S01]  /*6320*/  STL [R1+0x3b8], R0 ;  /* 0x0003b80001007387 */ /* 0x0001e20000100800 */
[----:B------:R-:W-:Y:S01]  /*6330*/  ISETP.GT.U32.AND P5, PT, R2, R23, PT ;  /* 0x000000170200720c */ /* 0x000fe20003fa4070 */
[--C-:B------:R-:W-:Y:S01]  /*6340*/  @!P3 IMAD.IADD R6, R6, 0x1, -R2.reuse ;  /* 0x000000010606b824 */ /* 0x100fe200078e0a02 */
[----:B------:R-:W-:Y:S01]  /*6350*/  ISETP.GE.AND P3, PT, R19, RZ, PT ;  /* 0x000000ff1300720c */ /* 0x000fe20003f66270 */
[----:B------:R-:W-:Y:S01]  /*6360*/  IMAD R8, R2, R8, R15 ;  /* 0x0000000802087224 */ /* 0x000fe200078e020f */
[----:B------:R-:W-:Y:S01]  /*6370*/  IABS R15, R20 ;  /* 0x00000014000f7213 */ /* 0x000fe20000000000 */
[----:B------:R-:W-:Y:S01]  /*6380*/  IMAD.MOV.U32 R13, RZ, RZ, R3 ;  /* 0x000000ffff0d7224 */ /* 0x000fe200078e0003 */
[----:B------:R-:W-:Y:S01]  /*6390*/  LOP3.LUT R3, R14, 0x116, RZ, 0xfc, !PT ;  /* 0x000001160e037812 */ /* 0x000fe200078efcff */
[----:B------:R-:W-:Y:S01]  /*63a0*/  @!P6 IMAD.IADD R10, R10, 0x1, -R2 ;  /* 0x000000010a0ae824 */ /* 0x000fe200078e0a02 */
[----:B------:R-:W-:Y:S01]  /*63b0*/  ISETP.GT.U32.AND P6, PT, R2, R8, PT ;  /* 0x000000080200720c */ /* 0x000fe20003fc4070 */
[----:B0-----:R-:W-:-:S02]  /*63c0*/  IMAD.MOV.U32 R0, RZ, RZ, R4 ;  /* 0x000000ffff007224 */ /* 0x001fc400078e0004 */
[----:B------:R-:W-:Y:S01]  /*63d0*/  @!P0 IMAD.IADD R17, R17, 0x1, -R2 ;  /* 0x0000000111118824 */ /* 0x000fe200078e0a02 */
[----:B------:R-:W-:Y:S01]  /*63e0*/  ISETP.GE.AND P0, PT, R7, RZ, PT ;  /* 0x000000ff0700720c */ /* 0x000fe20003f06270 */
[----:B------:R-:W-:Y:S01]  /*63f0*/  @!P1 IMAD.MOV R0, RZ, RZ, -R0 ;  /* 0x000000ffff009224 */ /* 0x000fe200078e0a00 */
[----:B------:R-:W-:Y:S01]  /*6400*/  ISETP.GT.U32.AND P1, PT, R2, R22, PT ;  /* 0x000000160200720c */ /* 0x000fe20003f24070 */
[----:B------:R-:W-:-:S03]  /*6410*/  IMAD.HI.U32 R4, R16, R15, RZ ;  /* 0x0000000f10047227 */ /* 0x000fc600078e00ff */
[----:B------:R0:W-:Y:S01]  /*6420*/  STL [R1+0x3b4], R0 ;  /* 0x0003b40001007387 */ /* 0x0001e20000100800 */
[----:B------:R-:W-:Y:S01]  /*6430*/  @!P5 IMAD.IADD R23, R23, 0x1, -R2 ;  /* 0x000000011717d824 */ /* 0x000fe200078e0a02 */
[----:B------:R-:W-:Y:S01]  /*6440*/  ISETP.GE.AND P5, PT, R5, RZ, PT ;  /* 0x000000ff0500720c */ /* 0x000fe20003fa6270 */
[----:B------:R-:W-:Y:S01]  /*6450*/  @!P2 IMAD.MOV R13, RZ, RZ, -R13 ;  /* 0x000000ffff0da224 */ /* 0x000fe200078e0a0d */
[----:B------:R-:W-:Y:S01]  /*6460*/  LOP3.LUT R5, R14, 0x114, RZ, 0xfc, !PT ;  /* 0x000001140e057812 */ /* 0x000fe200078efcff */
[----:B------:R-:W-:-:S03]  /*6470*/  IMAD.HI.U32 R19, R16, R9, RZ ;  /* 0x0000000910137227 */ /* 0x000fc600078e00ff */
[----:B------:R-:W-:Y:S01]  /*6480*/  STL [R1+0x3ac], R13 ;  /* 0x0003ac0d01007387 */ /* 0x000fe20000100800 */
[----:B------:R-:W-:Y:S01]  /*6490*/  @!P1 IMAD.IADD R22, R22, 0x1, -R2 ;  /* 0x0000000116169824 */ /* 0x000fe200078e0a02 */
[----:B------:R-:W-:Y:S01]  /*64a0*/  ISETP.GE.AND P1, PT, R21, RZ, PT ;  /* 0x000000ff1500720c */ /* 0x000fe20003f26270 */
[----:B0-----:R-:W-:Y:S02]  /*64b0*/  IMAD.MOV.U32 R0, RZ, RZ, R6 ;  /* 0x000000ffff007224 */ /* 0x001fe400078e0006 */
[----:B------:R-:W-:Y:S01]  /*64c0*/  IMAD.MOV R4, RZ, RZ, -R4 ;  /* 0x000000ffff047224 */ /* 0x000fe200078e0a04 */
[C---:B------:R-:W-:Y:S01]  /*64d0*/  ISETP.GT.U32.AND P2, PT, R2.reuse, R22, PT ;  /* 0x000000160200720c */ /* 0x040fe20003f44070 */
[----:B------:R-:W-:Y:S01]  /*64e0*/  @!P4 IMAD.MOV R0, RZ, RZ, -R0 ;  /* 0x000000ffff00c224 */ /* 0x000fe200078e0a00 */
[C---:B------:R-:W-:Y:S01]  /*64f0*/  ISETP.GT.U32.AND P4, PT, R2.reuse, R17, PT ;  /* 0x000000110200720c */ /* 0x040fe20003f84070 */
[----:B------:R-:W-:Y:S02]  /*6500*/  IMAD.MOV R19, RZ, RZ, -R19 ;  /* 0x000000ffff137224 */ /* 0x000fe400078e0a13 */
[----:B------:R-:W-:Y:S01]  /*6510*/  IMAD R4, R2, R4, R15 ;  /* 0x0000000402047224 */ /* 0x000fe200078e020f */
[----:B------:R0:W-:Y:S01]  /*6520*/  STL [R1+0x3a8], R0 ;  /* 0x0003a80001007387 */ /* 0x0001e20000100800 */
[----:B------:R-:W-:Y:S01]  /*6530*/  @!P6 IMAD.IADD R8, R8, 0x1, -R2 ;  /* 0x000000010808e824 */ /* 0x000fe200078e0a02 */
[----:B------:R-:W-:Y:S01]  /*6540*/  IABS R15, R3 ;  /* 0x00000003000f7213 */ /* 0x000fe20000000000 */
[----:B------:R-:W-:Y:S01]  /*6550*/  IMAD.MOV.U32 R6, RZ, RZ, R10 ;  /* 0x000000ffff067224 */ /* 0x000fe200078e000a */
[----:B------:R-:W-:Y:S01]  /*6560*/  LOP3.LUT R10, R14, 0x10a, RZ, 0xfc, !PT ;  /* 0x0000010a0e0a7812 */ /* 0x000fe200078efcff */
[C---:B------:R-:W-:Y:S01]  /*6570*/  IMAD R9, R2.reuse, R19, R9 ;  /* 0x0000001302097224 */ /* 0x040fe200078e0209 */
[C---:B------:R-:W-:Y:S01]  /*6580*/  ISETP.GT.U32.AND P6, PT, R2.reuse, R8, PT ;  /* 0x000000080200720c */ /* 0x040fe20003fc4070 */
[----:B------:R-:W-:Y:S01]  /*6590*/  @!P3 IMAD.MOV R6, RZ, RZ, -R6 ;  /* 0x000000ffff06b224 */ /* 0x000fe200078e0a06 */
[----:B------:R-:W-:Y:S01]  /*65a0*/  ISETP.GT.U32.AND P3, PT, R2, R4, PT ;  /* 0x000000040200720c */ /* 0x000fe20003f64070 */
[--C-:B------:R-:W-:Y:S01]  /*65b0*/  @!P2 IMAD.IADD R22, R22, 0x1, -R2.reuse ;  /* 0x000000011616a824 */ /* 0x100fe200078e0a02 */
[----:B------:R-:W-:Y:S01]  /*65c0*/  ISETP.GT.U32.AND P2, PT, R2, R9, PT ;  /* 0x000000090200720c */ /* 0x000fe20003f44070 */
[----:B0-----:R-:W-:Y:S01]  /*65d0*/  IMAD.MOV.U32 R0, RZ, RZ, R23 ;  /* 0x000000ffff007224 */ /* 0x001fe200078e0017 */
[----:B------:R0:W-:Y:S01]  /*65e0*/  STL [R1+0x3a4], R6 ;  /* 0x0003a40601007387 */ /* 0x0001e20000100800 */
[----:B------:R-:W-:Y:S01]  /*65f0*/  @!P4 IMAD.IADD R17, R17, 0x1, -R2 ;  /* 0x000000011111c824 */ /* 0x000fe200078e0a02 */
[----:B------:R-:W-:Y:S01]  /*6600*/  IABS R19, R5 ;  /* 0x0000000500137213 */ /* 0x000fe20000000000 */
[----:B------:R-:W-:Y:S01]  /*6610*/  @!P5 IMAD.MOV R0, RZ, RZ, -R0 ;  /* 0x000000ffff00d224 */ /* 0x000fe200078e0a00 */
[----:B------:R-:W-:Y:S01]  /*6620*/  ISETP.GE.AND P5, PT, R18, RZ, PT ;  /* 0x000000ff1200720c */ /* 0x000fe20003fa6270 */
[----:B------:R-:W-:Y:S01]  /*6630*/  IMAD.MOV.U32 R7, RZ, RZ, R22 ;  /* 0x000000ffff077224 */ /* 0x000fe200078e0016 */
[----:B------:R-:W-:Y:S01]  /*6640*/  ISETP.GE.AND P4, PT, R20, RZ, PT ;  /* 0x000000ff1400720c */ /* 0x000fe20003f86270 */
[----:B------:R-:W-:Y:S01]  /*6650*/  @!P6 IMAD.IADD R8, R8, 0x1, -R2 ;  /* 0x000000010808e824 */ /* 0x000fe200078e0a02 */
[----:B------:R1:W-:Y:S01]  /*6660*/  STL [R1+0x3a0], R0 ;  /* 0x0003a00001007387 */ /* 0x0003e20000100800 */
[----:B------:R-:W-:Y:S01]  /*6670*/  @!P1 IMAD.MOV R7, RZ, RZ, -R7 ;  /* 0x000000ffff079224 */ /* 0x000fe200078e0a07 */
[----:B------:R-:W-:Y:S01]  /*6680*/  ISETP.GE.AND P6, PT, R11, RZ, PT ;  /* 0x000000ff0b00720c */ /* 0x000fe20003fc6270 */
[----:B0-----:R-:W-:Y:S01]  /*6690*/  IMAD.HI.U32 R6, R16, R15, RZ ;  /* 0x0000000f10067227 */ /* 0x001fe200078e00ff */
[----:B------:R-:W-:-:S02]  /*66a0*/  IABS R18, R10 ;  /* 0x0000000a00127213 */ /* 0x000fc40000000000 */
[----:B------:R0:W-:Y:S01]  /*66b0*/  STL [R1+0x39c], R7 ;  /* 0x00039c0701007387 */ /* 0x0001e20000100800 */
[----:B------:R-:W-:Y:S01]  /*66c0*/  @!P3 IMAD.IADD R4, R4, 0x1, -R2 ;  /* 0x000000010404b824 */ /* 0x000fe200078e0a02 */
[----:B------:R-:W-:Y:S01]  /*66d0*/  ISETP.GE.AND P3, PT, R3, RZ, PT ;  /* 0x000000ff0300720c */ /* 0x000fe20003f66270 */
[----:B------:R-:W-:Y:S02]  /*66e0*/  IMAD.MOV R6, RZ, RZ, -R6 ;  /* 0x000000ffff067224 */ /* 0x000fe400078e0a06 */
[----:B-1----:R-:W-:Y:S01]  /*66f0*/  IMAD.MOV.U32 R0, RZ, RZ, R17 ;  /* 0x000000ffff007224 */ /* 0x002fe200078e0011 */
[----:B------:R-:W-:Y:S01]  /*6700*/  LOP3.LUT R17, R14, 0x112, RZ, 0xfc, !PT ;  /* 0x000001120e117812 */ /* 0x000fe200078efcff */
[----:B------:R-:W-:Y:S01]  /*6710*/  @!P2 IMAD.IADD R9, R9, 0x1, -R2 ;  /* 0x000000010909a824 */ /* 0x000fe200078e0a02 */
[C---:B------:R-:W-:Y:S01]  /*6720*/  ISETP.GT.U32.AND P2, PT, R2.reuse, R4, PT ;  /* 0x000000040200720c */ /* 0x040fe20003f44070 */
[----:B------:R-:W-:Y:S01]  /*6730*/  @!P0 IMAD.MOV R0, RZ, RZ, -R0 ;  /* 0x000000ffff008224 */ /* 0x000fe200078e0a00 */
[----:B------:R-:W-:Y:S01]  /*6740*/  ISETP.GE.AND P0, PT, R5, RZ, PT ;  /* 0x000000ff0500720c */ /* 0x000fe20003f06270 */
[C---:B------:R-:W-:Y:S01]  /*6750*/  IMAD R15, R2.reuse, R6, R15 ;  /* 0x00000006020f7224 */ /* 0x040fe200078e020f */
[----:B------:R-:W-:Y:S01]  /*6760*/  ISETP.GT.U32.AND P1, PT, R2, R9, PT ;  /* 0x000000090200720c */ /* 0x000fe20003f24070 */
[----:B------:R-:W-:Y:S01]  /*6770*/  IMAD.HI.U32 R3, R16, R19, RZ ;  /* 0x0000001310037227 */ /* 0x000fe200078e00ff */
[----:B------:R1:W-:Y:S01]  /*6780*/  STL [R1+0x374], R0 ;  /* 0x0003740001007387 */ /* 0x0003e20000100800 */
[----:B------:R-:W-:-:S02]  /*6790*/  LOP3.LUT R6, R14, 0x110, RZ, 0xfc, !PT ;  /* 0x000001100e067812 */ /* 0x000fc400078efcff */
[----:B------:R-:W-:Y:S02]  /*67a0*/  IMAD.MOV R3, RZ, RZ, -R3 ;  /* 0x000000ffff037224 */ /* 0x000fe400078e0a03 */
[----:B0-----:R-:W-:Y:S02]  /*67b0*/  IABS R7, R6 ;  /* 0x0000000600077213 */ /* 0x001fe40000000000 */
[----:B------:R-:W-:Y:S01]  /*67c0*/  @!P2 IMAD.IADD R4, R4, 0x1, -R2 ;  /* 0x000000010404a824 */ /* 0x000fe200078e0a02 */
[----:B------:R-:W-:Y:S01]  /*67d0*/  ISETP.GE.AND P2, PT, R17, RZ, PT ;  /* 0x000000ff1100720c */ /* 0x000fe20003f46270 */
[----:B------:R-:W-:Y:S01]  /*67e0*/  IMAD R19, R2, R3, R19 ;  /* 0x0000000302137224 */ /* 0x000fe200078e0213 */
[----:B------:R-:W-:Y:S01]  /*67f0*/  IABS R17, R17 ;  /* 0x0000001100117213 */ /* 0x000fe20000000000 */
[----:B-1----:R-:W-:Y:S01]  /*6800*/  IMAD.MOV.U32 R0, RZ, RZ, R8 ;  /* 0x000000ffff007224 */ /* 0x002fe200078e0008 */
[----:B------:R-:W-:Y:S01]  /*6810*/  LOP3.LUT R3, R14, 0x10e, RZ, 0xfc, !PT ;  /* 0x0000010e0e037812 */ /* 0x000fe200078efcff */
[----:B------:R-:W-:Y:S01]  /*6820*/  @!P1 IMAD.IADD R9, R9, 0x1, -R2 ;  /* 0x0000000109099824 */ /* 0x000fe200078e0a02 */
[C---:B------:R-:W-:Y:S01]  /*6830*/  ISETP.GT.U32.AND P1, PT, R2.reuse, R19, PT ;  /* 0x000000130200720c */ /* 0x040fe20003f24070 */
[----:B------:R-:W-:Y:S01]  /*6840*/  @!P5 IMAD.MOV R0, RZ, RZ, -R0 ;  /* 0x000000ffff00d224 */ /* 0x000fe200078e0a00 */
[----:B------:R-:W-:Y:S01]  /*6850*/  ISETP.GT.U32.AND P5, PT, R2, R15, PT ;  /* 0x0000000f0200720c */ /* 0x000fe20003fa4070 */
[----:B------:R-:W-:Y:S01]  /*6860*/  IMAD.HI.U32 R8, R16, R17, RZ ;  /* 0x0000001110087227 */ /* 0x000fe200078e00ff */
[----:B------:R-:W-:-:S02]  /*6870*/  IABS R5, R3 ;  /* 0x0000000300057213 */ /* 0x000fc40000000000 */
[----:B------:R0:W-:Y:S01]  /*6880*/  STL [R1+0x370], R0 ;  /* 0x0003700001007387 */ /* 0x0001e20000100800 */
[----:B------:R-:W-:-:S04]  /*6890*/  IMAD.MOV R8, RZ, RZ, -R8 ;  /* 0x000000ffff087224 */ /* 0x000fc800078e0a08 */
[----:B------:R-:W-:Y:S01]  /*68a0*/  IMAD R17, R2, R8, R17 ;  /* 0x0000000802117224 */ /* 0x000fe200078e0211 */
[----:B------:R-:W-:Y:S01]  /*68b0*/  LOP3.LUT R8, R14, 0x108, RZ, 0xfc, !PT ;  /* 0x000001080e087812 */ /* 0x000fe200078efcff */
[--C-:B------:R-:W-:Y:S02]  /*68c0*/  @!P1 IMAD.IADD R19, R19, 0x1, -R2.reuse ;  /* 0x0000000113139824 */ /* 0x100fe400078e0a02 */
[----:B------:R-:W-:Y:S01]  /*68d0*/  @!P5 IMAD.IADD R15, R15, 0x1, -R2 ;  /* 0x000000010f0fd824 */ /* 0x000fe200078e0a02 */
[----:B------:R-:W-:Y:S01]  /*68e0*/  ISETP.GE.AND P5, PT, R6, RZ, PT ;  /* 0x000000ff0600720c */ /* 0x000fe20003fa6270 */
[----:B0-----:R-:W-:Y:S01]  /*68f0*/  IMAD.MOV.U32 R0, RZ, RZ, R4 ;  /* 0x000000ffff007224 */ /* 0x001fe200078e0004 */
[C---:B------:R-:W-:Y:S01]  /*6900*/  ISETP.GT.U32.AND P1, PT, R2.reuse, R19, PT ;  /* 0x000000130200720c */ /* 0x040fe20003f24070 */
[----:B------:R-:W-:Y:S01]  /*6910*/  IMAD.MOV.U32 R4, RZ, RZ, R7 ;  /* 0x000000ffff047224 */ /* 0x000fe200078e0007 */
[----:B------:R-:W-:Y:S01]  /*6920*/  IABS R11, R8 ;  /* 0x00000008000b7213 */ /* 0x000fe20000000000 */
[----:B------:R-:W-:Y:S01]  /*6930*/  @!P4 IMAD.MOV R0, RZ, RZ, -R0 ;  /* 0x000000ffff00c224 */ /* 0x000fe200078e0a00 */
[----:B------:R-:W-:Y:S01]  /*6940*/  ISETP.GT.U32.AND P4, PT, R2, R15, PT ;  /* 0x0000000f0200720c */ /* 0x000fe20003f84070 */
[----:B------:R-:W-:-:S03]  /*6950*/  IMAD.HI.U32 R6, R16, R5, RZ ;  /* 0x0000000510067227 */ /* 0x000fc600078e00ff */
[----:B------:R0:W-:Y:S01]  /*6960*/  STL [R1+0x2e4], R0 ;  /* 0x0002e40001007387 */ /* 0x0001e20000100800 */
[----:B------:R-:W-:-:S04]  /*6970*/  IMAD.HI.U32 R7, R16, R4, RZ ;  /* 0x0000000410077227 */ /* 0x000fc800078e00ff */
[----:B------:R-:W-:Y:S02]  /*6980*/  IMAD.MOV R6, RZ, RZ, -R6 ;  /* 0x000000ffff067224 */ /* 0x000fe400078e0a06 */
[----:B------:R-:W-:Y:S02]  /*6990*/  IMAD.MOV R7, RZ, RZ, -R7 ;  /* 0x000000ffff077224 */ /* 0x000fe400078e0a07 */
[----:B------:R-:W-:Y:S01]  /*69a0*/  @!P4 IMAD.IADD R15, R15, 0x1, -R2 ;  /* 0x000000010f0fc824 */ /* 0x000fe200078e0a02 */
[C---:B------:R-:W-:Y:S01]  /*69b0*/  ISETP.GT.U32.AND P4, PT, R2.reuse, R17, PT ;  /* 0x000000110200720c */ /* 0x040fe20003f84070 */
[----:B0-----:R-:W-:Y:S02]  /*69c0*/  IMAD.MOV.U32 R0, RZ, RZ, R9 ;  /* 0x000000ffff007224 */ /* 0x001fe400078e0009 */
[----:B------:R-:W-:Y:S01]  /*69d0*/  IMAD R9, R2, R6, R5 ;  /* 0x0000000602097224 */ /* 0x000fe200078e0205 */
[----:B------:R-:W-:Y:S01]  /*69e0*/  LOP3.LUT R5, R14, 0x106, RZ, 0xfc, !PT ;  /* 0x000001060e057812 */ /* 0x000fe200078efcff */
[----:B------:R-:W-:Y:S01]  /*69f0*/  @!P6 IMAD.MOV R0, RZ, RZ, -R0 ;  /* 0x000000ffff00e224 */ /* 0x000fe200078e0a00 */
[----:B------:R-:W-:Y:S01]  /*6a00*/  ISETP.GE.AND P6, PT, R3, RZ, PT ;  /* 0x000000ff0300720c */ /* 0x000fe20003fc6270 */
[----:B------:R-:W-:Y:S01]  /*6a10*/  IMAD R4, R2, R7, R4 ;  /* 0x0000000702047224 */ /* 0x000fe200078e0204 */
[----:B------:R-:W-:Y:S01]  /*6a20*/  LOP3.LUT R3, R14, 0x10c, RZ, 0xfc, !PT ;  /* 0x0000010c0e037812 */ /* 0x000fe200078efcff */
[----:B------:R-:W-:Y:S01]  /*6a30*/  @!P1 IMAD.IADD R19, R19, 0x1, -R2 ;  /* 0x0000000113139824 */ /* 0x000fe200078e0a02 */
[----:B------:R0:W-:Y:S01]  /*6a40*/  STL [R1+0x368], R0 ;  /* 0x0003680001007387 */ /* 0x0001e20000100800 */
[----:B------:R-:W-:-:S02]  /*6a50*/  IABS R6, R5 ;  /* 0x0000000500067213 */ /* 0x000fc40000000000 */
[----:B------:R-:W-:Y:S01]  /*6a60*/  @!P4 IMAD.IADD R17, R17, 0x1, -R2 ;  /* 0x000000011111c824 */ /* 0x000fe200078e0a02 */
[----:B------:R-:W-:Y:S02]  /*6a70*/  IABS R7, R3 ;  /* 0x0000000300077213 */ /* 0x000fe40000000000 */
[C---:B------:R-:W-:Y:S02]  /*6a80*/  ISETP.GT.U32.AND P1, PT, R2.reuse, R4, PT ;  /* 0x000000040200720c */ /* 0x040fe40003f24070 */
[----:B------:R-:W-:Y:S01]  /*6a90*/  ISETP.GT.U32.AND P4, PT, R2, R17, PT ;  /* 0x000000110200720c */ /* 0x000fe20003f84070 */
[----:B0-----:R-:W-:Y:S02]  /*6aa0*/  IMAD.MOV.U32 R0, RZ, RZ, R15 ;  /* 0x000000ffff007224 */ /* 0x001fe400078e000f */
[----:B------:R-:W-:-:S04]  /*6ab0*/  IMAD.HI.U32 R15, R16, R7, RZ ;  /* 0x00000007100f7227 */ /* 0x000fc800078e00ff */
[----:B------:R-:W-:Y:S01]  /*6ac0*/  @!P3 IMAD.MOV R0, RZ, RZ, -R0 ;  /* 0x000000ffff00b224 */ /* 0x000fe200078e0a00 */
[----:B------:R-:W-:Y:S01]  /*6ad0*/  ISETP.GT.U32.AND P3, PT, R2, R9, PT ;  /* 0x000000090200720c */ /* 0x000fe20003f64070 */
[----:B------:R-:W-:Y:S02]  /*6ae0*/  IMAD.MOV R15, RZ, RZ, -R15 ;  /* 0x000000ffff0f7224 */ /* 0x000fe400078e0a0f */
[--C-:B------:R-:W-:Y:S01]  /*6af0*/  @!P1 IMAD.IADD R4, R4, 0x1, -R2.reuse ;  /* 0x0000000104049824 */ /* 0x100fe200078e0a02 */
[----:B------:R0:W-:Y:S01]  /*6b00*/  STL [R1+0x2f8], R0 ;  /* 0x0002f80001007387 */ /* 0x0001e20000100800 */
[----:B------:R-:W-:-:S03]  /*6b10*/  @!P4 IMAD.IADD R17, R17, 0x1, -R2 ;  /* 0x000000011111c824 */ /* 0x000fc600078e0a02 */
[----:B------:R-:W-:-:S05]  /*6b20*/  ISETP.GT.U32.AND P1, PT, R2, R4, PT ;  /* 0x000000040200720c */ /* 0x000fca0003f24070 */
[----:B------:R-:W-:Y:S02]  /*6b30*/  @!P3 IMAD.IADD R9, R9, 0x1, -R2 ;  /* 0x000000010909b824 */ /* 0x000fe400078e0a02 */
[----:B0-----:R-:W-:Y:S02]  /*6b40*/  IMAD.MOV.U32 R0, RZ, RZ, R19 ;  /* 0x000000ffff007224 */ /* 0x001fe400078e0013 */
[----:B------:R-:W-:Y:S01]  /*6b50*/  IMAD.HI.U32 R19, R16, R18, RZ ;  /* 0x0000001210137227 */ /* 0x000fe200078e00ff */
[----:B------:R-:W-:-:S03]  /*6b60*/  ISETP.GT.U32.AND P3, PT, R2, R9, PT ;  /* 0x000000090200720c */ /* 0x000fc60003f64070 */
[----:B------:R-:W-:Y:S01]  /*6b70*/  @!P0 IMAD.MOV R0, RZ, RZ, -R0 ;  /* 0x000000ffff008224 */ /* 0x000fe200078e0a00 */
[----:B------:R-:W-:Y:S01]  /*6b80*/  ISETP.GE.AND P0, PT, R3, RZ, PT ;  /* 0x000000ff0300720c */ /* 0x000fe20003f06270 */
[----:B------:R-:W-:Y:S02]  /*6b90*/  IMAD R3, R2, R15, R7 ;  /* 0x0000000f02037224 */ /* 0x000fe400078e0207 */
[----:B------:R-:W-:Y:S01]  /*6ba0*/  IMAD.HI.U32 R7, R16, R11, RZ ;  /* 0x0000000b10077227 */ /* 0x000fe200078e00ff */
[----:B------:R0:W-:Y:S02]  /*6bb0*/  STL [R1+0x364], R0 ;  /* 0x0003640001007387 */ /* 0x0001e40000100800 */
[----:B------:R-:W-:Y:S01]  /*6bc0*/  ISETP.GT.U32.AND P4, PT, R2, R3, PT ;  /* 0x000000030200720c */ /* 0x000fe20003f84070 */
[----:B------:R-:W-:-:S04]  /*6bd0*/  IMAD.HI.U32 R15, R16, R6, RZ ;  /* 0x00000006100f7227 */ /* 0x000fc800078e00ff */
[----:B------:R-:W-:Y:S02]  /*6be0*/  IMAD.MOV R7, RZ, RZ, -R7 ;  /* 0x000000ffff077224 */ /* 0x000fe400078e0a07 */
[----:B------:R-:W-:Y:S02]  /*6bf0*/  IMAD.MOV R19, RZ, RZ, -R19 ;  /* 0x000000ffff137224 */ /* 0x000fe400078e0a13 */
[----:B0-----:R-:W-:Y:S02]  /*6c00*/  IMAD.MOV.U32 R0, RZ, RZ, R17 ;  /* 0x000000ffff007224 */ /* 0x001fe400078e0011 */
[----:B------:R-:W-:Y:S02]  /*6c10*/  IMAD.MOV R15, RZ, RZ, -R15 ;  /* 0x000000ffff0f7224 */ /* 0x000fe400078e0a0f */
[----:B------:R-:W-:Y:S02]  /*6c20*/  @!P2 IMAD.MOV R0, RZ, RZ, -R0 ;  /* 0x000000ffff00a224 */ /* 0x000fe400078e0a00 */
[----:B------:R-:W-:Y:S01]  /*6c30*/  IMAD R11, R2, R7, R11 ;  /* 0x00000007020b7224 */ /* 0x000fe200078e020b */
[----:B------:R-:W-:Y:S01]  /*6c40*/  LOP3.LUT R7, R14, 0x104, RZ, 0xfc, !PT ;  /* 0x000001040e077812 */ /* 0x000fe200078efcff */
[--C-:B------:R-:W-:Y:S01]  /*6c50*/  @!P3 IMAD.IADD R9, R9, 0x1, -R2.reuse ;  /* 0x000000010909b824 */ /* 0x100fe200078e0a02 */
[----:B------:R0:W-:Y:S01]  /*6c60*/  STL [R1+0x348], R0 ;  /* 0x0003480001007387 */ /* 0x0001e20000100800 */
[--C-:B------:R-:W-:Y:S01]  /*6c70*/  @!P4 IMAD.IADD R3, R3, 0x1, -R2.reuse ;  /* 0x000000010303c824 */ /* 0x100fe200078e0a02 */
[----:B------:R-:W-:Y:S01]  /*6c80*/  ISETP.GT.U32.AND P3, PT, R2, R11, PT ;  /* 0x0000000b0200720c */ /* 0x000fe20003f64070 */
[----:B------:R-:W-:Y:S01]  /*6c90*/  @!P1 IMAD.IADD R4, R4, 0x1, -R2 ;  /* 0x0000000104049824 */ /* 0x000fe200078e0a02 */
[----:B------:R-:W-:Y:S01]  /*6ca0*/  ISETP.GE.AND P1, PT, R10, RZ, PT ;  /* 0x000000ff0a00720c */ /* 0x000fe20003f26270 */
[C---:B------:R-:W-:Y:S01]  /*6cb0*/  IMAD R10, R2.reuse, R19, R18 ;  /* 0x00000013020a7224 */ /* 0x040fe200078e0212 */
[C---:B------:R-:W-:Y:S01]  /*6cc0*/  ISETP.GT.U32.AND P2, PT, R2.reuse, R3, PT ;  /* 0x000000030200720c */ /* 0x040fe20003f44070 */
[C---:B------:R-:W-:Y:S01]  /*6cd0*/  IMAD R6, R2.reuse, R15, R6 ;  /* 0x0000000f02067224 */ /* 0x040fe200078e0206 */
[----:B------:R-:W-:Y:S01]  /*6ce0*/  IABS R15, R7 ;  /* 0x00000007000f7213 */ /* 0x000fe20000000000 */
[----:B------:R-:W-:Y:S01]  /*6cf0*/  IMAD.MOV.U32 R13, RZ, RZ, R4 ;  /* 0x000000ffff0d7224 */ /* 0x000fe200078e0004 */
[----:B------:R-:W-:Y:S01]  /*6d00*/  ISETP.GT.U32.AND P4, PT, R2, R10, PT ;  /* 0x0000000a0200720c */ /* 0x000fe20003f84070 */
[----:B0-----:R-:W-:Y:S01]  /*6d10*/  IMAD.MOV.U32 R0, RZ, RZ, R9 ;  /* 0x000000ffff007224 */ /* 0x001fe200078e0009 */
[----:B------:R-:W-:Y:S01]  /*6d20*/  LOP3.LUT R9, R14, 0x102, RZ, 0xfc, !PT ;  /* 0x000001020e097812 */ /* 0x000fe200078efcff */
[----:B------:R-:W-:-:S02]  /*6d30*/  IMAD.MOV.U32 R4, RZ, RZ, R15 ;  /* 0x000000ffff047224 */ /* 0x000fc400078e000f */
[----:B------:R-:W-:Y:S01]  /*6d40*/  @!P6 IMAD.MOV R0, RZ, RZ, -R0 ;  /* 0x000000ffff00e224 */ /* 0x000fe200078e0a00 */
[----:B------:R-:W-:Y:S01]  /*6d50*/  ISETP.GT.U32.AND P6, PT, R2, R6, PT ;  /* 0x000000060200720c */ /* 0x000fe20003fc4070 */
[----:B------:R-:W-:Y:S01]  /*6d60*/  @!P5 IMAD.MOV R13, RZ, RZ, -R13 ;  /* 0x000000ffff0dd224 */ /* 0x000fe200078e0a0d */
[----:B------:R-:W-:Y:S01]  /*6d70*/  ISETP.GE.AND P5, PT, R8, RZ, PT ;  /* 0x000000ff0800720c */ /* 0x000fe20003fa6270 */
[----:B------:R-:W-:Y:S01]  /*6d80*/  IMAD.HI.U32 R8, R16, R4, RZ ;  /* 0x0000000410087227 */ /* 0x000fe200078e00ff */
[----:B------:R-:W-:Y:S02]  /*6d90*/  IABS R15, R9 ;  /* 0x00000009000f7213 */ /* 0x000fe40000000000 */
[----:B------:R-:W-:Y:S01]  /*6da0*/  STL [R1+0x350], R13 ;  /* 0x0003500d01007387 */ /* 0x000fe20000100800 */
[--C-:B------:R-:W-:Y:S02]  /*6db0*/  @!P3 IMAD.IADD R11, R11, 0x1, -R2.reuse ;  /* 0x000000010b0bb824 */ /* 0x100fe400078e0a02 */
[----:B------:R-:W-:Y:S01]  /*6dc0*/  @!P2 IMAD.IADD R3, R3, 0x1, -R2 ;  /* 0x000000010303a824 */ /* 0x000fe200078e0a02 */
[----:B------:R0:W-:Y:S01]  /*6dd0*/  STL [R1+0x354], R0 ;  /* 0x0003540001007387 */ /* 0x0001e20000100800 */
[----:B------:R-:W-:Y:S01]  /*6de0*/  IMAD.MOV R8, RZ, RZ, -R8 ;  /* 0x000000ffff087224 */ /* 0x000fe200078e0a08 */
[----:B------:R-:W-:Y:S01]  /*6df0*/  ISETP.GE.AND P2, PT, R5, RZ, PT ;  /* 0x000000ff0500720c */ /* 0x000fe20003f46270 */
[--C-:B------:R-:W-:Y:S01]  /*6e00*/  @!P4 IMAD.IADD R10, R10, 0x1, -R2.reuse ;  /* 0x000000010a0ac824 */ /* 0x100fe200078e0a02 */
[----:B------:R-:W-:Y:S01]  /*6e10*/  ISETP.GE.AND P4, PT, R7, RZ, PT ;  /* 0x000000ff0700720c */ /* 0x000fe20003f86270 */
[----:B------:R-:W-:Y:S01]  /*6e20*/  @!P6 IMAD.IADD R6, R6, 0x1, -R2 ;  /* 0x000000010606e824 */ /* 0x000fe200078e0a02 */
[C---:B------:R-:W-:Y:S01]  /*6e30*/  ISETP.GT.U32.AND P6, PT, R2.reuse, R11, PT ;  /* 0x0000000b0200720c */ /* 0x040fe20003fc4070 */
[C---:B------:R-:W-:Y:S01]  /*6e40*/  IMAD R4, R2.reuse, R8, R4 ;  /* 0x0000000802047224 */ /* 0x040fe200078e0204 */
[----:B------:R-:W-:Y:S01]  /*6e50*/  ISETP.GT.U32.AND P3, PT, R2, R10, PT ;  /* 0x0000000a0200720c */ /* 0x000fe20003f64070 */
[----:B------:R-:W-:Y:S01]  /*6e60*/  IMAD.HI.U32 R8, R16, R15, RZ ;  /* 0x0000000f10087227 */ /* 0x000fe200078e00ff */
[----:B------:R-:W-:-:S02]  /*6e70*/  LOP3.LUT R7, R14, 0xfc, RZ, 0xfc, !PT ;  /* 0x000000fc0e077812 */ /* 0x000fc400078efcff */
[C---:B------:R-:W-:Y:S01]  /*6e80*/  LOP3.LUT R5, R14.reuse, 0x100, RZ, 0xfc, !PT ;  /* 0x000001000e057812 */ /* 0x040fe200078efcff */
[----:B0-----:R-:W-:Y:S01]  /*6e90*/  IMAD.MOV.U32 R0, RZ, RZ, R3 ;  /* 0x000000ffff007224 */ /* 0x001fe200078e0003 */
[----:B------:R-:W-:Y:S01]  /*6ea0*/  IABS R18, R7 ;  /* 0x0000000700127213 */ /* 0x000fe20000000000 */
[----:B------:R-:W-:Y:S01]  /*6eb0*/  IMAD.MOV R8, RZ, RZ, -R8 ;  /* 0x000000ffff087224 */ /* 0x000fe200078e0a08 */
[----:B------:R-:W-:Y:S01]  /*6ec0*/  LOP3.LUT R3, R14, 0xfe, RZ, 0xfc, !PT ;  /* 0x000000fe0e037812 */ /* 0x000fe200078efcff */
        /* <DEDUP_REMOVED lines=16> */
[----:B------:R-:W-:Y:S02]  /*6fd0*/  IMAD.MOV R18, RZ, RZ, -R18 ;  /* 0x000000ffff127224 */ /* 0x000fe400078e0a12 */
[----:B------:R-:W-:Y:S02]  /*6fe0*/  @!P6 IMAD.IADD R15, R15, 0x1, -R2 ;  /* 0x000000010f0fe824 */ /* 0x000fe400078e0a02 */
[----:B------:R-:W-:Y:S02]  /*6ff0*/  @!P1 IMAD.MOV R0, RZ, RZ, -R0 ;  /* 0x000000ffff009224 */ /* 0x000fe400078e0a00 */
[----:B------:R-:W-:Y:S01]  /*7000*/  IMAD.MOV R10, RZ, RZ, -R19 ;  /* 0x000000ffff0a7224 */ /* 0x000fe200078e0a13 */
[C---:B------:R-:W-:Y:S01]  /*7010*/  ISETP.GT.U32.AND P6, PT, R2.reuse, R15, PT ;  /* 0x0000000f0200720c */ /* 0x040fe20003fc4070 */
[----:B------:R-:W-:Y:S01]  /*7020*/  IMAD R17, R2, R18, R17 ;  /* 0x0000001202117224 */ /* 0x000fe200078e0211 */
[----:B------:R0:W-:Y:S01]  /*7030*/  STL [R1+0x34c], R0 ;  /* 0x00034c0001007387 */ /* 0x0001e20000100800 */
[----:B------:R-:W-:Y:S01]  /*7040*/  @!P3 IMAD.IADD R4, R4, 0x1, -R2 ;  /* 0x000000010404b824 */ /* 0x000fe200078e0a02 */
[----:B------:R-:W-:Y:S01]  /*7050*/  ISETP.GE.AND P3, PT, R5, RZ, PT ;  /* 0x000000ff0500720c */ /* 0x000fe20003f66270 */
[----:B------:R-:W-:Y:S01]  /*7060*/  IMAD.HI.U32 R5, R16, R9, RZ ;  /* 0x0000000910057227 */ /* 0x000fe200078e00ff */
[----:B------:R-:W-:-:S02]  /*7070*/  LOP3.LUT R18, R14, 0xfa, RZ, 0xfc, !PT ;  /* 0x000000fa0e127812 */ /* 0x000fc400078efcff */
[C---:B------:R-:W-:Y:S01]  /*7080*/  ISETP.GT.U32.AND P1, PT, R2.reuse, R4, PT ;  /* 0x000000040200720c */ /* 0x040fe20003f24070 */
[----:B------:R-:W-:Y:S01]  /*7090*/  IMAD R8, R2, R10, R8 ;  /* 0x0000000a02087224 */ /* 0x000fe200078e0208 */
[----:B------:R-:W-:Y:S01]  /*70a0*/  LOP3.LUT R10, R14, 0xf6, RZ, 0xfc, !PT ;  /* 0x000000f60e0a7812 */ /* 0x000fe200078efcff */
[----:B------:R-:W-:Y:S01]  /*70b0*/  @!P5 IMAD.MOV R11, RZ, RZ, -R11 ;  /* 0x000000ffff0bd224 */ /* 0x000fe200078e0a0b */
[C---:B------:R-:W-:Y:S01]  /*70c0*/  ISETP.GT.U32.AND P5, PT, R2.reuse, R17, PT ;  /* 0x000000110200720c */ /* 0x040fe20003fa4070 */
[----:B0-----:R-:W-:Y:S01]  /*70d0*/  IMAD.MOV.U32 R0, RZ, RZ, R6 ;  /* 0x000000ffff007224 */ /* 0x001fe200078e0006 */
[----:B------:R-:W-:Y:S01]  /*70e0*/  IABS R20, R10 ;  /* 0x0000000a00147213 */ /* 0x000fe20000000000 */
[----:B------:R-:W-:Y:S01]  /*70f0*/  IMAD.MOV R5, RZ, RZ, -R5 ;  /* 0x000000ffff057224 */ /* 0x000fe200078e0a05 */
[----:B------:R0:W-:Y:S01]  /*7100*/  STL [R1+0x30c], R11 ;  /* 0x00030c0b01007387 */ /* 0x0001e20000100800 */
[----:B------:R-:W-:Y:S01]  /*7110*/  @!P2 IMAD.MOV R0, RZ, RZ, -R0 ;  /* 0x000000ffff00a224 */ /* 0x000fe200078e0a00 */
[C---:B------:R-:W-:Y:S01]  /*7120*/  ISETP.GT.U32.AND P2, PT, R2.reuse, R8, PT ;  /* 0x000000080200720c */ /* 0x040fe20003f44070 */
[----:B------:R-:W-:Y:S01]  /*7130*/  IMAD R9, R2, R5, R9 ;  /* 0x0000000502097224 */ /* 0x000fe200078e0209 */
[----:B------:R-:W-:Y:S01]  /*7140*/  IABS R5, R18 ;  /* 0x0000001200057213 */ /* 0x000fe20000000000 */
[--C-:B------:R-:W-:Y:S01]  /*7150*/  @!P6 IMAD.IADD R15, R15, 0x1, -R2.reuse ;  /* 0x000000010f0fe824 */ /* 0x100fe200078e0a02 */
[----:B------:R1:W-:Y:S01]  /*7160*/  STL [R1+0x310], R0 ;  /* 0x0003100001007387 */ /* 0x0003e20000100800 */
[--C-:B------:R-:W-:Y:S01]  /*7170*/  @!P1 IMAD.IADD R4, R4, 0x1, -R2.reuse ;  /* 0x0000000104049824 */ /* 0x100fe200078e0a02 */
[----:B------:R-:W-:Y:S01]  /*7180*/  ISETP.GT.U32.AND P6, PT, R2, R9, PT ;  /* 0x000000090200720c */ /* 0x000fe20003fc4070 */
[----:B------:R-:W-:Y:S01]  /*7190*/  @!P5 IMAD.IADD R17, R17, 0x1, -R2 ;  /* 0x000000011111d824 */ /* 0x000fe200078e0a02 */
[----:B------:R-:W-:Y:S01]  /*71a0*/  ISETP.GE.AND P1, PT, R3, RZ, PT ;  /* 0x000000ff0300720c */ /* 0x000fe20003f26270 */
[----:B------:R-:W-:Y:S01]  /*71b0*/  IMAD.HI.U32 R21, R16, R20, RZ ;  /* 0x0000001410157227 */ /* 0x000fe200078e00ff */
[----:B------:R-:W-:-:S02]  /*71c0*/  LOP3.LUT R3, R14, 0xf8, RZ, 0xfc, !PT ;  /* 0x000000f80e037812 */ /* 0x000fc400078efcff */
[----:B------:R-:W-:Y:S01]  /*71d0*/  ISETP.GE.AND P5, PT, R7, RZ, PT ;  /* 0x000000ff0700720c */ /* 0x000fe20003fa6270 */
[--C-:B------:R-:W-:Y:S01]  /*71e0*/  @!P2 IMAD.IADD R8, R8, 0x1, -R2.reuse ;  /* 0x000000010808a824 */ /* 0x100fe200078e0a02 */
[----:B------:R-:W-:Y:S01]  /*71f0*/  ISETP.GT.U32.AND P2, PT, R2, R17, PT ;  /* 0x000000110200720c */ /* 0x000fe20003f44070 */
[----:B------:R-:W-:Y:S01]  /*7200*/  IMAD.HI.U32 R7, R16, R5, RZ ;  /* 0x0000000510077227 */ /* 0x000fe200078e00ff */
[----:B------:R-:W-:Y:S02]  /*7210*/  IABS R6, R3 ;  /* 0x0000000300067213 */ /* 0x000fe40000000000 */
[----:B0-----:R-:W-:Y:S01]  /*7220*/  LOP3.LUT R11, R14, 0xf2, RZ, 0xfc, !PT ;  /* 0x000000f20e0b7812 */ /* 0x001fe200078efcff */
[----:B------:R-:W-:Y:S02]  /*7230*/  IMAD.MOV R7, RZ, RZ, -R7 ;  /* 0x000000ffff077224 */ /* 0x000fe400078e0a07 */
[----:B------:R-:W-:Y:S01]  /*7240*/  @!P6 IMAD.IADD R9, R9, 0x1, -R2 ;  /* 0x000000010909e824 */ /* 0x000fe200078e0a02 */
[----:B------:R-:W-:Y:S01]  /*7250*/  ISETP.GT.U32.AND P6, PT, R2, R8, PT ;  /* 0x000000080200720c */ /* 0x000fe20003fc4070 */
[----:B-1----:R-:W-:-:S02]  /*7260*/  IMAD.MOV.U32 R0, RZ, RZ, R4 ;  /* 0x000000ffff007224 */ /* 0x002fc400078e0004 */
        /* <DEDUP_REMOVED lines=8> */
[----:B------:R-:W-:Y:S01]  /*72f0*/  @!P4 IMAD.MOV R0, RZ, RZ, -R0 ;  /* 0x000000ffff00c224 */ /* 0x000fe200078e0a00 */
[----:B------:R-:W-:Y:S01]  /*7300*/  ISETP.GT.U32.AND P4, PT, R2, R9, PT ;  /* 0x000000090200720c */ /* 0x000fe20003f84070 */
[----:B------:R-:W-:Y:S01]  /*7310*/  @!P6 IMAD.IADD R8, R8, 0x1, -R2 ;  /* 0x000000010808e824 */ /* 0x000fe200078e0a02 */
[----:B------:R-:W-:Y:S01]  /*7320*/  ISETP.GT.U32.AND P6, PT, R2, R6, PT ;  /* 0x000000060200720c */ /* 0x000fe20003fc4070 */
[----:B------:R-:W-:Y:S01]  /*7330*/  IMAD.MOV R21, RZ, RZ, -R21 ;  /* 0x000000ffff157224 */ /* 0x000fe200078e0a15 */
[----:B------:R0:W-:Y:S01]  /*7340*/  STL [R1+0x314], R0 ;  /* 0x0003140001007387 */ /* 0x0001e20000100800 */
[----:B------:R-:W-:-:S02]  /*7350*/  IMAD.MOV.U32 R13, RZ, RZ, R15 ;  /* 0x000000ffff0d7224 */ /* 0x000fc400078e000f */
[----:B------:R-:W-:-:S04]  /*7360*/  IMAD.HI.U32 R19, R16, R4, RZ ;  /* 0x0000000410137227 */ /* 0x000fc800078e00ff */
[----:B------:R-:W-:Y:S01]  /*7370*/  @!P2 IMAD.IADD R5, R5, 0x1, -R2 ;  /* 0x000000010505a824 */ /* 0x000fe200078e0a02 */
[----:B------:R-:W-:Y:S01]  /*7380*/  ISETP.GE.AND P2, PT, R3, RZ, PT ;  /* 0x000000ff0300720c */ /* 0x000fe20003f46270 */
[C---:B------:R-:W-:Y:S02]  /*7390*/  IMAD R3, R2.reuse, R21, R20 ;  /* 0x0000001502037224 */ /* 0x040fe400078e0214 */
[----:B0-----:R-:W-:Y:S02]  /*73a0*/  IMAD.MOV.U32 R0, RZ, RZ, R17 ;  /* 0x000000ffff007224 */ /* 0x001fe400078e0011 */
[----:B------:R-:W-:Y:S01]  /*73b0*/  @!P0 IMAD.MOV R13, RZ, RZ, -R13 ;  /* 0x000000ffff0d8224 */ /* 0x000fe200078e0a0d */
[----:B------:R-:W-:Y:S01]  /*73c0*/  ISETP.GT.U32.AND P0, PT, R2, R5, PT ;  /* 0x000000050200720c */ /* 0x000fe20003f04070 */
[----:B------:R-:W-:Y:S02]  /*73d0*/  @!P3 IMAD.MOV R0, RZ, RZ, -R0 ;  /* 0x000000ffff00b224 */ /* 0x000fe400078e0a00 */
[--C-:B------:R-:W-:Y:S01]  /*73e0*/  @!P4 IMAD.IADD R9, R9, 0x1, -R2.reuse ;  /* 0x000000010909c824 */ /* 0x100fe200078e0a02 */
[----:B------:R-:W-:Y:S01]  /*73f0*/  STL [R1+0x308], R13 ;  /* 0x0003080d01007387 */ /* 0x000fe20000100800 */
[----:B------:R-:W-:Y:S01]  /*7400*/  @!P6 IMAD.IADD R6, R6, 0x1, -R2 ;  /* 0x000000010606e824 */ /* 0x000fe200078e0a02 */
[----:B------:R-:W-:Y:S01]  /*7410*/  ISETP.GT.U32.AND P6, PT, R2, R3, PT ;  /* 0x000000030200720c */ /* 0x000fe20003fc4070 */
[----:B------:R-:W-:Y:S01]  /*7420*/  IMAD.MOV R19, RZ, RZ, -R19 ;  /* 0x000000ffff137224 */ /* 0x000fe200078e0a13 */
[----:B------:R0:W-:Y:S01]  /*7430*/  STL [R1+0x304], R0 ;  /* 0x0003040001007387 */ /* 0x0001e20000100800 */
[----:B------:R-:W-:Y:S01]  /*7440*/  ISETP.GE.AND P4, PT, R18, RZ, PT ;  /* 0x000000ff1200720c */ /* 0x000fe20003f86270 */
[----:B------:R-:W-:Y:S01]  /*7450*/  @!P1 IMAD.MOV R8, RZ, RZ, -R8 ;  /* 0x000000ffff089224 */ /* 0x000fe200078e0a08 */
[----:B------:R-:W-:-:S02]  /*7460*/  ISETP.GT.U32.AND P3, PT, R2, R6, PT ;  /* 0x000000060200720c */ /* 0x000fc40003f64070 */
[----:B------:R-:W-:Y:S01]  /*7470*/  @!P0 IMAD.IADD R5, R5, 0x1, -R2 ;  /* 0x0000000105058824 */ /* 0x000fe200078e0a02 */
[----:B------:R-:W-:Y:S01]  /*7480*/  IABS R18, R11 ;  /* 0x0000000b00127213 */ /* 0x000fe20000000000 */
[----:B------:R1:W-:Y:S01]  /*7490*/  STL [R1+0x300], R8 ;  /* 0x0003000801007387 */ /* 0x0003e20000100800 */
[----:B------:R-:W-:Y:S01]  /*74a0*/  ISETP.GE.AND P1, PT, R10, RZ, PT ;  /* 0x000000ff0a00720c */ /* 0x000fe20003f26270 */
[----:B0-----:R-:W-:Y:S02]  /*74b0*/  IMAD.MOV.U32 R0, RZ, RZ, R9 ;  /* 0x000000ffff007224 */ /* 0x001fe400078e0009 */
[----:B------:R-:W-:Y:S01]  /*74c0*/  IMAD R9, R2, R19, R4 ;  /* 0x0000001302097224 */ /* 0x000fe200078e0204 */
[----:B------:R-:W-:Y:S01]  /*74d0*/  LOP3.LUT R4, R14, 0xf0, RZ, 0xfc, !PT ;  /* 0x000000f00e047812 */ /* 0x000fe200078efcff */
[----:B------:R-:W-:Y:S01]  /*74e0*/  @!P5 IMAD.MOV R0, RZ, RZ, -R0 ;  /* 0x000000ffff00d224 */ /* 0x000fe200078e0a00 */
[----:B------:R-:W-:Y:S01]  /*74f0*/  ISETP.GE.AND P5, PT, R7, RZ, PT ;  /* 0x000000ff0700720c */ /* 0x000fe20003fa6270 */
[----:B------:R-:W-:Y:S01]  /*7500*/  @!P6 IMAD.IADD R3, R3, 0x1, -R2 ;  /* 0x000000010303e824 */ /* 0x000fe200078e0a02 */
[----:B------:R-:W-:Y:S01]  /*7510*/  ISETP.GT.U32.AND P0, PT, R2, R9, PT ;  /* 0x000000090200720c */ /* 0x000fe20003f04070 */
[----:B-1----:R-:W-:Y:S01]  /*7520*/  IMAD.HI.U32 R8, R16, R18, RZ ;  /* 0x0000001210087227 */ /* 0x002fe200078e00ff */
[----:B------:R0:W-:Y:S01]  /*7530*/  STL [R1+0x2fc], R0 ;  /* 0x0002fc0001007387 */ /* 0x0001e20000100800 */
[----:B------:R-:W-:-:S02]  /*7540*/  IABS R20, R4 ;  /* 0x0000000400147213 */ /* 0x000fc40000000000 */
[----:B------:R-:W-:Y:S01]  /*7550*/  IMAD.MOV R8, RZ, RZ, -R8 ;  /* 0x000000ffff087224 */ /* 0x000fe200078e0a08 */
[----:B------:R-:W-:Y:S01]  /*7560*/  LOP3.LUT R7, R14, 0xec, RZ, 0xfc, !PT ;  /* 0x000000ec0e077812 */ /* 0x000fe200078efcff */
[----:B------:R-:W-:Y:S01]  /*7570*/  @!P3 IMAD.IADD R6, R6, 0x1, -R2 ;  /* 0x000000010606b824 */ /* 0x000fe200078e0a02 */
[----:B------:R-:W-:Y:S01]  /*7580*/  ISETP.GE.AND P6, PT, R4, RZ, PT ;  /* 0x000000ff0400720c */ /* 0x000fe20003fc6270 */
[----:B------:R-:W-:Y:S01]  /*7590*/  IMAD R21, R2, R8, R18 ;  /* 0x0000000802157224 */ /* 0x000fe200078e0212 */
[----:B------:R-:W-:Y:S01]  /*75a0*/  LOP3.LUT R8, R14, 0xee, RZ, 0xfc, !PT ;  /* 0x000000ee0e087812 */ /* 0x000fe200078efcff */
[----:B0-----:R-:W-:Y:S01]  /*75b0*/  IMAD.MOV.U32 R0, RZ, RZ, R5 ;  /* 0x000000ffff007224 */ /* 0x001fe200078e0005 */
[----:B------:R-:W-:Y:S01]  /*75c0*/  IABS R19, R7 ;  /* 0x0000000700137213 */ /* 0x000fe20000000000 */
[----:B------:R-:W-:Y:S01]  /*75d0*/  IMAD.HI.U32 R5, R16, R20, RZ ;  /* 0x0000001410057227 */ /* 0x000fe200078e00ff */
[----:B------:R-:W-:Y:S02]  /*75e0*/  IABS R15, R8 ;  /* 0x00000008000f7213 */ /* 0x000fe40000000000 */
[----:B------:R-:W-:Y:S01]  /*75f0*/  LOP3.LUT R4, R14, 0xea, RZ, 0xfc, !PT ;  /* 0x000000ea0e047812 */ /* 0x000fe200078efcff */
[----:B------:R-:W-:Y:S01]  /*7600*/  @!P4 IMAD.MOV R0, RZ, RZ, -R0 ;  /* 0x000000ffff00c224 */ /* 0x000fe200078e0a00 */
[C---:B------:R-:W-:Y:S01]  /*7610*/  ISETP.GT.U32.AND P4, PT, R2.reuse, R3, PT ;  /* 0x000000030200720c */ /* 0x040fe20003f84070 */
[----:B------:R-:W-:Y:S01]  /*7620*/  IMAD.MOV R5, RZ, RZ, -R5 ;  /* 0x000000ffff057224 */ /* 0x000fe200078e0a05 */
[----:B------:R-:W-:Y:S01]  /*7630*/  IABS R18, R4 ;  /* 0x0000000400127213 */ /* 0x000fe20000000000 */
[----:B------:R-:W-:Y:S01]  /*7640*/  @!P0 IMAD.IADD R9, R9, 0x1, -R2 ;  /* 0x0000000109098824 */ /* 0x000fe200078e0a02 */
[----:B------:R0:W-:Y:S01]  /*7650*/  STL [R1+0x2f4], R0 ;  /* 0x0002f40001007387 */ /* 0x0001e20000100800 */
[----:B------:R-:W-:Y:S01]  /*7660*/  IMAD R20, R2, R5, R20 ;  /* 0x0000000502147224 */ /* 0x000fe200078e0214 */
[----:B------:R-:W-:Y:S01]  /*7670*/  ISETP.GE.AND P3, PT, R11, RZ, PT ;  /* 0x000000ff0b00720c */ /* 0x000fe20003f66270 */
[----:B------:R-:W-:Y:S01]  /*7680*/  IMAD.HI.U32 R5, R16, R15, RZ ;  /* 0x0000000f10057227 */ /* 0x000fe200078e00ff */
[----:B------:R-:W-:-:S02]  /*7690*/  ISETP.GT.U32.AND P0, PT, R2, R9, PT ;  /* 0x000000090200720c */ /* 0x000fc40003f04070 */
[----:B------:R-:W-:-:S03]  /*76a0*/  LOP3.LUT R11, R14, 0xe2, RZ, 0xfc, !PT ;  /* 0x000000e20e0b7812 */ /* 0x000fc600078efcff */
[----:B------:R-:W-:Y:S01]  /*76b0*/  @!P4 IMAD.IADD R3, R3, 0x1, -R2 ;  /* 0x000000010303c824 */ /* 0x000fe200078e0a02 */
[----:B------:R-:W-:Y:S01]  /*76c0*/  ISETP.GT.U32.AND P4, PT, R2, R20, PT ;  /* 0x000000140200720c */ /* 0x000fe20003f84070 */
[----:B0-----:R-:W-:Y:S02]  /*76d0*/  IMAD.MOV.U32 R0, RZ, RZ, R6 ;  /* 0x000000ffff007224 */ /* 0x001fe400078e0006 */
[----:B------:R-:W-:-:S04]  /*76e0*/  IMAD.HI.U32 R6, R16, R19, RZ ;  /* 0x0000001310067227 */ /* 0x000fc800078e00ff */
[----:B------:R-:W-:Y:S01]  /*76f0*/  @!P2 IMAD.MOV R0, RZ, RZ, -R0 ;  /* 0x000000ffff00a224 */ /* 0x000fe200078e0a00 */
[----:B------:R-:W-:Y:S01]  /*7700*/  ISETP.GT.U32.AND P2, PT, R2, R21, PT ;  /* 0x000000150200720c */ /* 0x000fe20003f44070 */
[--C-:B------:R-:W-:Y:S01]  /*7710*/  @!P0 IMAD.IADD R9, R9, 0x1, -R2.reuse ;  /* 0x0000000109098824 */ /* 0x100fe200078e0a02 */
[----:B------:R-:W-:Y:S01]  /*7720*/  ISETP.GE.AND P0, PT, R8, RZ, PT ;  /* 0x000000ff0800720c */ /* 0x000fe20003f06270 */
[----:B------:R-:W-:Y:S01]  /*7730*/  IMAD.MOV R8, RZ, RZ, -R5 ;  /* 0x000000ffff087224 */ /* 0x000fe200078e0a05 */
[----:B------:R0:W-:Y:S01]  /*7740*/  STL [R1+0x2f0], R0 ;  /* 0x0002f00001007387 */ /* 0x0001e20000100800 */
[----:B------:R-:W-:Y:S02]  /*7750*/  @!P4 IMAD.IADD R20, R20, 0x1, -R2 ;  /* 0x000000011414c824 */ /* 0x000fe400078e0a02 */
[----:B------:R-:W-:Y:S02]  /*7760*/  IMAD.MOV R6, RZ, RZ, -R6 ;  /* 0x000000ffff067224 */ /* 0x000fe400078e0a06 */
[----:B------:R-:W-:Y:S01]  /*7770*/  IMAD R15, R2, R8, R15 ;  /* 0x00000008020f7224 */ /* 0x000fe200078e020f */
[----:B------:R-:W-:Y:S01]  /*7780*/  LOP3.LUT R8, R14, 0xe8, RZ, 0xfc, !PT ;  /* 0x000000e80e087812 */ /* 0x000fe200078efcff */
[----:B------:R-:W-:-:S02]  /*7790*/  IMAD R19, R2, R6, R19 ;  /* 0x0000000602137224 */ /* 0x000fc400078e0213 */
[----:B------:R-:W-:Y:S01]  /*77a0*/  @!P2 IMAD.IADD R21, R21, 0x1, -R2 ;  /* 0x000000011515a824 */ /* 0x000fe200078e0a02 */
[----:B------:R-:W-:Y:S01]  /*77b0*/  IABS R10, R8 ;  /* 0x00000008000a7213 */ /* 0x000fe20000000000 */
[----:B0-----:R-:W-:Y:S01]  /*77c0*/  IMAD.MOV.U32 R0, RZ, RZ, R3 ;  /* 0x000000ffff007224 */ /* 0x001fe200078e0003 */
[----:B------:R-:W-:Y:S01]  /*77d0*/  LOP3.LUT R3, R14, 0xe6, RZ, 0xfc, !PT ;  /* 0x000000e60e037812 */ /* 0x000fe200078efcff */
[----:B------:R-:W-:Y:S01]  /*77e0*/  IMAD.HI.U32 R5, R16, R18, RZ ;  /* 0x0000001210057227 */ /* 0x000fe200078e00ff */
[C---:B------:R-:W-:Y:S02]  /*77f0*/  ISETP.GT.U32.AND P4, PT, R2.reuse, R21, PT ;  /* 0x000000150200720c */ /* 0x040fe40003f84070 */
[----:B------:R-:W-:Y:S01]  /*7800*/  ISETP.GE.AND P2, PT, R7, RZ, PT ;  /* 0x000000ff0700720c */ /* 0x000fe20003f46270 */
[----:B------:R-:W-:Y:S01]  /*7810*/  @!P1 IMAD.MOV R0, RZ, RZ, -R0 ;  /* 0x000000ffff009224 */ /* 0x000fe200078e0a00 */
[----:B------:R-:W-:Y:S01]  /*7820*/  ISETP.GT.U32.AND P1, PT, R2, R20, PT ;  /* 0x000000140200720c */ /* 0x000fe20003f24070 */
[----:B------:R-:W-:Y:S01]  /*7830*/  IMAD.MOV R5, RZ, RZ, -R5 ;  /* 0x000000ffff057224 */ /* 0x000fe200078e0a05 */
[----:B------:R-:W-:Y:S01]  /*7840*/  IABS R7, R3 ;  /* 0x0000000300077213 */ /* 0x000fe20000000000 */
[----:B------:R-:W-:Y:S01]  /*7850*/  IMAD.HI.U32 R17, R16, R10, RZ ;  /* 0x0000000a10117227 */ /* 0x000fe200078e00ff */
[----:B------:R0:W-:Y:S03]  /*7860*/  STL [R1+0x2e8], R0 ;  /* 0x0002e80001007387 */ /* 0x0001e60000100800 */
[C---:B------:R-:W-:Y:S01]  /*7870*/  IMAD R18, R2.reuse, R5, R18 ;  /* 0x0000000502127224 */ /* 0x040fe200078e0212 */
[----:B------:R-:W-:Y:S01]  /*7880*/  IABS R5, R11 ;  /* 0x0000000b00057213 */ /* 0x000fe20000000000 */
[----:B------:R-:W-:Y:S01]  /*7890*/  @!P4 IMAD.IADD R21, R21, 0x1, -R2 ;  /* 0x000000011515c824 */ /* 0x000fe200078e0a02 */
[----:B------:R-:W-:Y:S01]  /*78a0*/  ISETP.GT.U32.AND P4, PT, R2, R19, PT ;  /* 0x000000130200720c */ /* 0x000fe20003f84070 */
[----:B------:R-:W-:-:S02]  /*78b0*/  IMAD.MOV R17, RZ, RZ, -R17 ;  /* 0x000000ffff117224 */ /* 0x000fc400078e0a11 */
[----:B------:R-:W-:Y:S01]  /*78c0*/  IMAD.MOV.U32 R13, RZ, RZ, R21 ;  /* 0x000000ffff0d7224 */ /* 0x000fe200078e0015 */
[C---:B------:R-:W-:Y:S01]  /*78d0*/  LOP3.LUT R21, R14.reuse, 0xd4, RZ, 0xfc, !PT ;  /* 0x000000d40e157812 */ /* 0x040fe200078efcff */
[----:B0-----:R-:W-:Y:S01]  /*78e0*/  IMAD.MOV.U32 R0, RZ, RZ, R9 ;  /* 0x000000ffff007224 */ /* 0x001fe200078e0009 */
[----:B------:R-:W-:Y:S01]  /*78f0*/  LOP3.LUT R9, R14, 0xe4, RZ, 0xfc, !PT ;  /* 0x000000e40e097812 */ /* 0x000fe200078efcff */
[----:B------:R-:W-:Y:S01]  /*7900*/  @!P1 IMAD.IADD R20, R20, 0x1, -R2 ;  /* 0x0000000114149824 */ /* 0x000fe200078e0a02 */
[C---:B------:R-:W-:Y:S01]  /*7910*/  ISETP.GT.U32.AND P1, PT, R2.reuse, R18, PT ;  /* 0x000000120200720c */ /* 0x040fe20003f24070 */
[----:B------:R-:W-:Y:S01]  /*7920*/  @!P5 IMAD.MOV R0, RZ, RZ, -R0 ;  /* 0x000000ffff00d224 */ /* 0x000fe200078e0a00 */
[C---:B------:R-:W-:Y:S01]  /*7930*/  ISETP.GT.U32.AND P5, PT, R2.reuse, R15, PT ;  /* 0x0000000f0200720c */ /* 0x040fe20003fa4070 */
[----:B------:R-:W-:Y:S01]  /*7940*/  @!P3 IMAD.MOV R13, RZ, RZ, -R13 ;  /* 0x000000ffff0db224 */ /* 0x000fe200078e0a0d */
[----:B------:R-:W-:Y:S01]  /*7950*/  IABS R6, R9 ;  /* 0x0000000900067213 */ /* 0x000fe20000000000 */
[----:B------:R-:W-:Y:S01]  /*7960*/  @!P4 IMAD.IADD R19, R19, 0x1, -R2 ;  /* 0x000000011313c824 */ /* 0x000fe200078e0a02 */
[----:B------:R0:W-:Y:S01]  /*7970*/  STL [R1+0x2ec], R0 ;  /* 0x0002ec0001007387 */ /* 0x0001e20000100800 */
[----:B------:R-:W-:-:S02]  /*7980*/  IMAD R10, R2, R17, R10 ;  /* 0x00000011020a7224 */ /* 0x000fc400078e020a */
[----:B------:R-:W-:Y:S01]  /*7990*/  IMAD.HI.U32 R17, R16, R6, RZ ;  /* 0x0000000610117227 */ /* 0x000fe200078e00ff */
[----:B------:R-:W-:Y:S01]  /*79a0*/  ISETP.GT.U32.AND P3, PT, R2, R19, PT ;  /* 0x000000130200720c */ /* 0x000fe20003f64070 */
[----:B------:R-:W-:Y:S02]  /*79b0*/  STL [R1+0x244], R13 ;  /* 0x0002440d01007387 */ /* 0x000fe40000100800 */
[--C-:B------:R-:W-:Y:S02]  /*79c0*/  @!P1 IMAD.IADD R18, R18, 0x1, -R2.reuse ;  /* 0x0000000112129824 */ /* 0x100fe400078e0a02 */
[----:B------:R-:W-:Y:S01]  /*79d0*/  @!P5 IMAD.IADD R15, R15, 0x1, -R2 ;  /* 0x000000010f0fd824 */ /* 0x000fe200078e0a02 */
[----:B------:R-:W-:Y:S01]  /*79e0*/  ISETP.GE.AND P5, PT, R4, RZ, PT ;  /* 0x000000ff0400720c */ /* 0x000fe20003fa6270 */
[----:B------:R-:W-:Y:S01]  /*79f0*/  IMAD.HI.U32 R4, R16, R7, RZ ;  /* 0x0000000710047227 */ /* 0x000fe200078e00ff */
[C---:B------:R-:W-:Y:S02]  /*7a00*/  ISETP.GT.U32.AND P1, PT, R2.reuse, R18, PT ;  /* 0x000000120200720c */ /* 0x040fe40003f24070 */
[----:B------:R-:W-:Y:S01]  /*7a10*/  ISETP.GT.U32.AND P4, PT, R2, R15, PT ;  /* 0x0000000f0200720c */ /* 0x000fe20003f84070 */
[----:B------:R-:W-:-:S02]  /*7a20*/  IMAD.MOV R4, RZ, RZ, -R4 ;  /* 0x000000ffff047224 */ /* 0x000fc400078e0a04 */
[----:B0-----:R-:W-:Y:S01]  /*7a30*/  IMAD.MOV.U32 R0, RZ, RZ, R20 ;  /* 0x000000ffff007224 */ /* 0x001fe200078e0014 */
[----:B------:R-:W-:Y:S01]  /*7a40*/  LOP3.LUT R20, R14, 0xdc, RZ, 0xfc, !PT ;  /* 0x000000dc0e147812 */ /* 0x000fe200078efcff */
[----:B------:R-:W-:Y:S01]  /*7a50*/  IMAD R7, R2, R4, R7 ;  /* 0x0000000402077224 */ /* 0x000fe200078e0207 */
[----:B------:R-:W-:Y:S01]  /*7a60*/  LOP3.LUT R4, R14, 0xe0, RZ, 0xfc, !PT ;  /* 0x000000e00e047812 */ /* 0x000fe200078efcff */
[----:B------:R-:W-:Y:S02]  /*7a70*/  @!P3 IMAD.IADD R19, R19, 0x1, -R2 ;  /* 0x000000011313b824 */ /* 0x000fe400078e0a02 */
[----:B------:R-:W-:Y:S01]  /*7a80*/  @!P6 IMAD.MOV R0, RZ, RZ, -R0 ;  /* 0x000000ffff00e224 */ /* 0x000fe200078e0a00 */
[----:B------:R-:W-:Y:S01]  /*7a90*/  ISETP.GT.U32.AND P3, PT, R2, R7, PT ;  /* 0x000000070200720c */ /* 0x000fe20003f64070 */
[----:B------:R-:W-:Y:S01]  /*7aa0*/  IMAD.MOV R17, RZ, RZ, -R17 ;  /* 0x000000ffff117224 */ /* 0x000fe200078e0a11 */
[----:B------:R-:W-:Y:S01]  /*7ab0*/  ISETP.GE.AND P6, PT, R8, RZ, PT ;  /* 0x000000ff0800720c */ /* 0x000fe20003fc6270 */
[----:B------:R-:W-:Y:S01]  /*7ac0*/  @!P4 IMAD.IADD R15, R15, 0x1, -R2 ;  /* 0x000000010f0fc824 */ /* 0x000fe200078e0a02 */
[----:B------:R-:W-:Y:S01]  /*7ad0*/  ISETP.GT.U32.AND P4, PT, R2, R10, PT ;  /* 0x0000000a0200720c */ /* 0x000fe20003f84070 */
[----:B------:R-:W-:Y:S01]  /*7ae0*/  IMAD.HI.U32 R8, R16, R5, RZ ;  /* 0x0000000510087227 */ /* 0x000fe200078e00ff */
[----:B------:R0:W-:Y:S03]  /*7af0*/  STL [R1+0x2b4], R0 ;  /* 0x0002b40001007387 */ /* 0x0001e60000100800 */
[----:B------:R-:W-:-:S02]  /*7b00*/  IMAD.MOV R8, RZ, RZ, -R8 ;  /* 0x000000ffff087224 */ /* 0x000fc400078e0a08 */
[C---:B------:R-:W-:Y:S02]  /*7b10*/  IMAD R6, R2.reuse, R17, R6 ;  /* 0x0000001102067224 */ /* 0x040fe400078e0206 */
[----:B------:R-:W-:Y:S01]  /*7b20*/  IMAD R5, R2, R8, R5 ;  /* 0x0000000802057224 */ /* 0x000fe200078e0205 */
[----:B------:R-:W-:Y:S01]  /*7b30*/  LOP3.LUT R8, R14, 0xde, RZ, 0xfc, !PT ;  /* 0x000000de0e087812 */ /* 0x000fe200078efcff */
[--C-:B------:R-:W-:Y:S02]  /*7b40*/  @!P3 IMAD.IADD R7, R7, 0x1, -R2.reuse ;  /* 0x000000010707b824 */ /* 0x100fe400078e0a02 */
[----:B------:R-:W-:Y:S01]  /*7b50*/  @!P4 IMAD.IADD R10, R10, 0x1, -R2 ;  /* 0x000000010a0ac824 */ /* 0x000fe200078e0a02 */
[C---:B------:R-:W-:Y:S01]  /*7b60*/  ISETP.GT.U32.AND P4, PT, R2.reuse, R6, PT ;  /* 0x000000060200720c */ /* 0x040fe20003f84070 */
[----:B0-----:R-:W-:Y:S01]  /*7b70*/  IMAD.MOV.U32 R0, RZ, RZ, R15 ;  /* 0x000000ffff007224 */ /* 0x001fe200078e000f */
[----:B------:R-:W-:Y:S01]  /*7b80*/  IABS R17, R8 ;  /* 0x0000000800117213 */ /* 0x000fe20000000000 */
[----:B------:R-:W-:Y:S01]  /*7b90*/  IMAD.MOV.U32 R13, RZ, RZ, R19 ;  /* 0x000000ffff0d7224 */ /* 0x000fe200078e0013 */
[C---:B------:R-:W-:Y:S01]  /*7ba0*/  ISETP.GT.U32.AND P3, PT, R2.reuse, R10, PT ;  /* 0x0000000a0200720c */ /* 0x040fe20003f64070 */
[----:B------:R-:W-:Y:S01]  /*7bb0*/  @!P0 IMAD.MOV R0, RZ, RZ, -R0 ;  /* 0x000000ffff008224 */ /* 0x000fe200078e0a00 */
[----:B------:R-:W-:Y:S01]  /*7bc0*/  ISETP.GT.U32.AND P0, PT, R2, R7, PT ;  /* 0x000000070200720c */ /* 0x000fe20003f04070 */
[--C-:B------:R-:W-:Y:S01]  /*7bd0*/  @!P1 IMAD.IADD R18, R18, 0x1, -R2.reuse ;  /* 0x0000000112129824 */ /* 0x100fe200078e0a02 */
[----:B------:R-:W-:Y:S01]  /*7be0*/  ISETP.GE.AND P1, PT, R3, RZ, PT ;  /* 0x000000ff0300720c */ /* 0x000fe20003f26270 */
[----:B------:R-:W-:Y:S01]  /*7bf0*/  @!P2 IMAD.MOV R13, RZ, RZ, -R13 ;  /* 0x000000ffff0da224 */ /* 0x000fe200078e0a0d */
[----:B------:R-:W-:Y:S01]  /*7c00*/  ISETP.GT.U32.AND P2, PT, R2, R5, PT ;  /* 0x000000050200720c */ /* 0x000fe20003f44070 */
[----:B------:R0:W-:Y:S01]  /*7c10*/  STL [R1+0x2e0], R0 ;  /* 0x0002e00001007387 */ /* 0x0001e20000100800 */
[----:B------:R-:W-:Y:S01]  /*7c20*/  IABS R3, R4 ;  /* 0x0000000400037213 */ /* 0x000fe20000000000 */
[----:B------:R-:W-:Y:S01]  /*7c30*/  @!P4 IMAD.IADD R6, R6, 0x1, -R2 ;  /* 0x000000010606c824 */ /* 0x000fe200078e0a02 */
[----:B------:R-:W-:Y:S01]  /*7c40*/  ISETP.GE.AND P4, PT, R9, RZ, PT ;  /* 0x000000ff0900720c */ /* 0x000fe20003f86270 */
[----:B------:R-:W-:Y:S01]  /*7c50*/  STL [R1+0x2c0], R13 ;  /* 0x0002c00d01007387 */ /* 0x000fe20000100800 */
[----:B------:R-:W-:Y:S01]  /*7c60*/  IMAD.MOV.U32 R9, RZ, RZ, R17 ;  /* 0x000000ffff097224 */ /* 0x000fe200078e0011 */
[----:B------:R-:W-:Y:S01]  /*7c70*/  LOP3.LUT R17, R14, 0xd2, RZ, 0xfc, !PT ;  /* 0x000000d20e117812 */ /* 0x000fe200078efcff */
[----:B------:R-:W-:-:S03]  /*7c80*/  IMAD.HI.U32 R15, R16, R3, RZ ;  /* 0x00000003100f7227 */ /* 0x000fc600078e00ff */
[----:B------:R-:W-:Y:S01]  /*7c90*/  IABS R19, R17 ;  /* 0x0000001100137213 */ /* 0x000fe20000000000 */
[----:B0-----:R-:W-:Y:S02]  /*7ca0*/  IMAD.MOV.U32 R0, RZ, RZ, R18 ;  /* 0x000000ffff007224 */ /* 0x001fe400078e0012 */
[----:B------:R-:W-:Y:S01]  /*7cb0*/  @!P3 IMAD.IADD R10, R10, 0x1, -R2 ;  /* 0x000000010a0ab824 */ /* 0x000fe200078e0a02 */
[----:B------:R-:W-:Y:S01]  /*7cc0*/  ISETP.GE.AND P3, PT, R11, RZ, PT ;  /* 0x000000ff0b00720c */ /* 0x000fe20003f66270 */
[----:B------:R-:W-:Y:S01]  /*7cd0*/  @!P5 IMAD.MOV R0, RZ, RZ, -R0 ;  /* 0x000000ffff00d224 */ /* 0x000fe200078e0a00 */
[C---:B------:R-:W-:Y:S01]  /*7ce0*/  ISETP.GT.U32.AND P5, PT, R2.reuse, R6, PT ;  /* 0x000000060200720c */ /* 0x040fe20003fa4070 */
[----:B------:R-:W-:Y:S02]  /*7cf0*/  IMAD.MOV R15, RZ, RZ, -R15 ;  /* 0x000000ffff0f7224 */ /* 0x000fe400078e0a0f */
[----:B------:R-:W-:Y:S01]  /*7d00*/  @!P2 IMAD.IADD R5, R5, 0x1, -R2 ;  /* 0x000000010505a824 */ /* 0x000fe200078e0a02 */
[----:B------:R0:W-:Y:S01]  /*7d10*/  STL [R1+0x2c4], R0 ;  /* 0x0002c40001007387 */ /* 0x0001e20000100800 */
[----:B------:R-:W-:Y:S01]  /*7d20*/  IMAD R3, R2, R15, R3 ;  /* 0x0000000f02037224 */ /* 0x000fe200078e0203 */
[----:B------:R-:W-:Y:S01]  /*7d30*/  ISETP.GE.AND P2, PT, R4, RZ, PT ;  /* 0x000000ff0400720c */ /* 0x000fe20003f46270 */
[----:B------:R-:W-:-:S04]  /*7d40*/  IMAD.HI.U32 R11, R16, R9, RZ ;  /* 0x00000009100b7227 */ /* 0x000fc800078e00ff */
[----:B------:R-:W-:Y:S01]  /*7d50*/  @!P0 IMAD.IADD R7, R7, 0x1, -R2 ;  /* 0x0000000107078824 */ /* 0x000fe200078e0a02 */
[----:B------:R-:W-:Y:S01]  /*7d60*/  ISETP.GT.U32.AND P0, PT, R2, R3, PT ;  /* 0x000000030200720c */ /* 0x000fe20003f04070 */
[----:B------:R-:W-:Y:S02]  /*7d70*/  IMAD.MOV R11, RZ, RZ, -R11 ;  /* 0x000000ffff0b7224 */ /* 0x000fe400078e0a0b */
[----:B0-----:R-:W-:Y:S01]  /*7d80*/  IMAD.MOV.U32 R0, RZ, RZ, R10 ;  /* 0x000000ffff007224 */ /* 0x001fe200078e000a */
[----:B------:R-:W-:Y:S01]  /*7d90*/  LOP3.LUT R10, R14, 0xda, RZ, 0xfc, !PT ;  /* 0x000000da0e0a7812 */ /* 0x000fe200078efcff */
[----:B------:R-:W-:Y:S01]  /*7da0*/  IMAD R4, R2, R11, R9 ;  /* 0x0000000b02047224 */ /* 0x000fe200078e0209 */
[----:B------:R-:W-:Y:S01]  /*7db0*/  LOP3.LUT R9, R14, 0xd8, RZ, 0xfc, !PT ;  /* 0x000000d80e097812 */ /* 0x000fe200078efcff */
[----:B------:R-:W-:Y:S01]  /*7dc0*/  @!P6 IMAD.MOV R0, RZ, RZ, -R0 ;  /* 0x000000ffff00e224 */ /* 0x000fe200078e0a00 */
[----:B------:R-:W-:Y:S01]  /*7dd0*/  ISETP.GT.U32.AND P6, PT, R2, R5, PT ;  /* 0x000000050200720c */ /* 0x000fe20003fc4070 */
[----:B------:R-:W-:Y:S01]  /*7de0*/  @!P5 IMAD.IADD R6, R6, 0x1, -R2 ;  /* 0x000000010606d824 */ /* 0x000fe200078e0a02 */
[----:B------:R-:W-:-:S02]  /*7df0*/  ISETP.GE.AND P5, PT, R8, RZ, PT ;  /* 0x000000ff0800720c */ /* 0x000fc40003fa6270 */
[----:B------:R0:W-:Y:S01]  /*7e00*/  STL [R1+0x2c8], R0 ;  /* 0x0002c80001007387 */ /* 0x0001e20000100800 */
[----:B------:R-:W-:Y:S01]  /*7e10*/  @!P0 IMAD.IADD R3, R3, 0x1, -R2 ;  /* 0x0000000103038824 */ /* 0x000fe200078e0a02 */
[----:B------:R-:W-:Y:S01]  /*7e20*/  LOP3.LUT R8, R14, 0xd6, RZ, 0xfc, !PT ;  /* 0x000000d60e087812 */ /* 0x000fe200078efcff */
[----:B------:R-:W-:Y:S01]  /*7e30*/  @!P4 IMAD.MOV R6, RZ, RZ, -R6 ;  /* 0x000000ffff06c224 */ /* 0x000fe200078e0a06 */
[----:B------:R-:W-:Y:S02]  /*7e40*/  ISETP.GE.AND P4, PT, R10, RZ, PT ;  /* 0x000000ff0a00720c */ /* 0x000fe40003f86270 */
[C---:B------:R-:W-:Y:S02]  /*7e50*/  ISETP.GT.U32.AND P0, PT, R2.reuse, R3, PT ;  /* 0x000000030200720c */ /* 0x040fe40003f04070 */
[----:B------:R-:W-:Y:S01]  /*7e60*/  IABS R10, R10 ;  /* 0x0000000a000a7213 */ /* 0x000fe20000000000 */
[----:B------:R-:W-:Y:S01]  /*7e70*/  @!P6 IMAD.IADD R5, R5, 0x1, -R2 ;  /* 0x000000010505e824 */ /* 0x000fe200078e0a02 */
[----:B------:R-:W-:Y:S01]  /*7e80*/  ISETP.GT.U32.AND P6, PT, R2, R4, PT ;  /* 0x000000040200720c */ /* 0x000fe20003fc4070 */
[----:B0-----:R-:W-:-:S04]  /*7e90*/  IMAD.MOV.U32 R0, RZ, RZ, R7 ;  /* 0x000000ffff007224 */ /* 0x001fc800078e0007 */
[----:B------:R-:W-:Y:S01]  /*7ea0*/  @!P1 IMAD.MOV R0, RZ, RZ, -R0 ;  /* 0x000000ffff009224 */ /* 0x000fe200078e0a00 */
[----:B------:R-:W-:Y:S02]  /*7eb0*/  ISETP.GE.AND P1, PT, R20, RZ, PT ;  /* 0x000000ff1400720c */ /* 0x000fe40003f26270 */
[----:B------:R-:W-:Y:S01]  /*7ec0*/  IABS R20, R20 ;  /* 0x0000001400147213 */ /* 0x000fe20000000000 */
[--C-:B------:R-:W-:Y:S01]  /*7ed0*/  @!P0 IMAD.IADD R3, R3, 0x1, -R2.reuse ;  /* 0x0000000103038824 */ /* 0x100fe200078e0a02 */
[----:B------:R0:W-:Y:S01]  /*7ee0*/  STL [R1+0x2cc], R0 ;  /* 0x0002cc0001007387 */ /* 0x0001e20000100800 */
[----:B------:R-:W-:Y:S02]  /*7ef0*/  ISETP.GE.AND P0, PT, R8, RZ, PT ;  /* 0x000000ff0800720c */ /* 0x000fe40003f06270 */
[----:B------:R-:W-:Y:S01]  /*7f00*/  @!P6 IMAD.IADD R4, R4, 0x1, -R2 ;  /* 0x000000010404e824 */ /* 0x000fe200078e0a02 */
[----:B------:R1:W-:Y:S01]  /*7f10*/  STL [R1+0x2d8], R6 ;  /* 0x0002d80601007387 */ /* 0x0003e20000100800 */
[----:B------:R-:W-:Y:S01]  /*7f20*/  IMAD.HI.U32 R7, R16, R20, RZ ;  /* 0x0000001410077227 */ /* 0x000fe200078e00ff */
[----:B------:R-:W-:-:S02]  /*7f30*/  IABS R8, R8 ;  /* 0x0000000800087213 */ /* 0x000fc40000000000 */
[C---:B------:R-:W-:Y:S01]  /*7f40*/  ISETP.GT.U32.AND P6, PT, R2.reuse, R4, PT ;  /* 0x000000040200720c */ /* 0x040fe20003fc4070 */
[----:B------:R-:W-:Y:S02]  /*7f50*/  IMAD.MOV R7, RZ, RZ, -R7 ;  /* 0x000000ffff077224 */ /* 0x000fe400078e0a07 */
[----:B0-----:R-:W-:Y:S02]  /*7f60*/  IMAD.MOV.U32 R0, RZ, RZ, R5 ;  /* 0x000000ffff007224 */ /* 0x001fe400078e0005 */
[----:B------:R-:W-:Y:S01]  /*7f70*/  IMAD R20, R2, R7, R20 ;  /* 0x0000000702147224 */ /* 0x000fe200078e0214 */
[----:B------:R-:W-:Y:S01]  /*7f80*/  LOP3.LUT R7, R14, 0xce, RZ, 0xfc, !PT ;  /* 0x000000ce0e077812 */ /* 0x000fe200078efcff */
[----:B------:R-:W-:Y:S01]  /*7f90*/  @!P3 IMAD.MOV R0, RZ, RZ, -R0 ;  /* 0x000000ffff00b224 */ /* 0x000fe200078e0a00 */
[----:B------:R-:W-:Y:S01]  /*7fa0*/  ISETP.GE.AND P3, PT, R9, RZ, PT ;  /* 0x000000ff0900720c */ /* 0x000fe20003f66270 */
[----:B-1----:R-:W-:Y:S01]  /*7fb0*/  IMAD.HI.U32 R6, R16, R10, RZ ;  /* 0x0000000a10067227 */ /* 0x002fe200078e00ff */
[----:B------:R-:W-:-:S02]  /*7fc0*/  IABS R9, R9 ;  /* 0x0000000900097213 */ /* 0x000fc40000000000 */
[----:B------:R0:W-:Y:S01]  /*7fd0*/  STL [R1+0x2dc], R0 ;  /* 0x0002dc0001007387 */ /* 0x0001e20000100800 */
[----:B------:R-:W-:Y:S01]  /*7fe0*/  IMAD.MOV R6, RZ, RZ, -R6 ;  /* 0x000000ffff067224 */ /* 0x000fe200078e0a06 */
[----:B------:R-:W-:Y:S01]  /*7ff0*/  IABS R18, R7 ;  /* 0x0000000700127213 */ /* 0x000fe20000000000 */
[----:B------:R-:W-:-:S04]  /*8000*/  IMAD.HI.U32 R5, R16, R9, RZ ;  /* 0x0000000910057227 */ /* 0x000fc800078e00ff */
[----:B------:R-:W-:Y:S02]  /*8010*/  IMAD.MOV R5, RZ, RZ, -R5 ;  /* 0x000000ffff057224 */ /* 0x000fe400078e0a05 */
[----:B------:R-:W-:Y:S02]  /*8020*/  @!P6 IMAD.IADD R4, R4, 0x1, -R2 ;  /* 0x000000010404e824 */ /* 0x000fe400078e0a02 */
[----:B0-----:R-:W-:Y:S02]  /*8030*/  IMAD.MOV.U32 R0, RZ, RZ, R3 ;  /* 0x000000ffff007224 */ /* 0x001fe400078e0003 */
[C---:B------:R-:W-:Y:S02]  /*8040*/  IMAD R10, R2.reuse, R6, R10 ;  /* 0x00000006020a7224 */ /* 0x040fe400078e020a */
[----:B------:R-:W-:Y:S01]  /*8050*/  @!P2 IMAD.MOV R0, RZ, RZ, -R0 ;  /* 0x000000ffff00a224 */ /* 0x000fe200078e0a00 */
[C---:B------:R-:W-:Y:S01]  /*8060*/  ISETP.GT.U32.AND P2, PT, R2.reuse, R20, PT ;  /* 0x000000140200720c */ /* 0x040fe20003f44070 */
[C---:B------:R-:W-:Y:S01]  /*8070*/  IMAD R9, R2.reuse, R5, R9 ;  /* 0x0000000502097224 */ /* 0x040fe200078e0209 */
[----:B------:R-:W-:Y:S01]  /*8080*/  ISETP.GT.U32.AND P6, PT, R2, R10, PT ;  /* 0x0000000a0200720c */ /* 0x000fe20003fc4070 */
[----:B------:R-:W-:Y:S01]  /*8090*/  IMAD.HI.U32 R3, R16, R8, RZ ;  /* 0x0000000810037227 */ /* 0x000fe200078e00ff */
[----:B------:R0:W-:Y:S01]  /*80a0*/  STL [R1+0x2d0], R0 ;  /* 0x0002d00001007387 */ /* 0x0001e20000100800 */
[----:B------:R-:W-:-:S02]  /*80b0*/  IABS R5, R21 ;  /* 0x0000001500057213 */ /* 0x000fc40000000000 */
[----:B------:R-:W-:Y:S02]  /*80c0*/  IMAD.MOV R3, RZ, RZ, -R3 ;  /* 0x000000ffff037224 */ /* 0x000fe400078e0a03 */
[----:B------:R-:W-:-:S04]  /*80d0*/  IMAD.HI.U32 R6, R16, R19, RZ ;  /* 0x0000001310067227 */ /* 0x000fc800078e00ff */
[----:B------:R-:W-:Y:S02]  /*80e0*/  @!P2 IMAD.IADD R20, R20, 0x1, -R2 ;  /* 0x000000011414a824 */ /* 0x000fe400078e0a02 */
[----:B0-----:R-:W-:Y:S02]  /*80f0*/  IMAD.MOV.U32 R0, RZ, RZ, R4 ;  /* 0x000000ffff007224 */ /* 0x001fe400078e0004 */
[----:B------:R-:W-:Y:S01]  /*8100*/  @!P6 IMAD.IADD R10, R10, 0x1, -R2 ;  /* 0x000000010a0ae824 */ /* 0x000fe200078e0a02 */
[C---:B------:R-:W-:Y:S01]  /*8110*/  ISETP.GT.U32.AND P2, PT, R2.reuse, R20, PT ;  /* 0x000000140200720c */ /* 0x040fe20003f44070 */
[----:B------:R-:W-:Y:S01]  /*8120*/  @!P5 IMAD.MOV R0, RZ, RZ, -R0 ;  /* 0x000000ffff00d224 */ /* 0x000fe200078e0a00 */
[C---:B------:R-:W-:Y:S01]  /*8130*/  ISETP.GT.U32.AND P5, PT, R2.reuse, R9, PT ;  /* 0x000000090200720c */ /* 0x040fe20003fa4070 */
[C---:B------:R-:W-:Y:S01]  /*8140*/  IMAD R8, R2.reuse, R3, R8 ;  /* 0x0000000302087224 */ /* 0x040fe200078e0208 */
[----:B------:R-:W-:Y:S01]  /*8150*/  ISETP.GT.U32.AND P6, PT, R2, R10, PT ;  /* 0x0000000a0200720c */ /* 0x000fe20003fc4070 */
[----:B------:R-:W-:Y:S01]  /*8160*/  IMAD.HI.U32 R11, R16, R5, RZ ;  /* 0x00000005100b7227 */ /* 0x000fe200078e00ff */
[----:B------:R0:W-:Y:S01]  /*8170*/  STL [R1+0x2d4], R0 ;  /* 0x0002d40001007387 */ /* 0x0001e20000100800 */
[----:B------:R-:W-:-:S02]  /*8180*/  LOP3.LUT R3, R14, 0xd0, RZ, 0xfc, !PT ;  /* 0x000000d00e037812 */ /* 0x000fc400078efcff */
[----:B------:R-:W-:Y:S02]  /*8190*/  IMAD.MOV R11, RZ, RZ, -R11 ;  /* 0x000000ffff0b7224 */ /* 0x000fe400078e0a0b */
[----:B------:R-:W-:Y:S01]  /*81a0*/  IMAD.MOV R6, RZ, RZ, -R6 ;  /* 0x000000ffff067224 */ /* 0x000fe200078e0a06 */
[----:B------:R-:W-:Y:S01]  /*81b0*/  IABS R4, R3 ;  /* 0x0000000300047213 */ /* 0x000fe20000000000 */
[--C-:B------:R-:W-:Y:S01]  /*81c0*/  @!P2 IMAD.IADD R20, R20, 0x1, -R2.reuse ;  /* 0x000000011414a824 */ /* 0x100fe200078e0a02 */
[C---:B------:R-:W-:Y:S01]  /*81d0*/  ISETP.GT.U32.AND P2, PT, R2.reuse, R8, PT ;  /* 0x000000080200720c */ /* 0x040fe20003f44070 */
[--C-:B------:R-:W-:Y:S02]  /*81e0*/  @!P5 IMAD.IADD R9, R9, 0x1, -R2.reuse ;  /* 0x000000010909d824 */ /* 0x100fe400078e0a02 */
[C---:B------:R-:W-:Y:S02]  /*81f0*/  IMAD R5, R2.reuse, R11, R5 ;  /* 0x0000000b02057224 */ /* 0x040fe400078e0205 */
[C---:B------:R-:W-:Y:S01]  /*8200*/  IMAD R19, R2.reuse, R6, R19 ;  /* 0x0000000602137224 */ /* 0x040fe200078e0213 */
[----:B------:R-:W-:Y:S01]  /*8210*/  ISETP.GT.U32.AND P5, PT, R2, R9, PT ;  /* 0x000000090200720c */ /* 0x000fe20003fa4070 */
[----:B------:R-:W-:Y:S01]  /*8220*/  @!P6 IMAD.IADD R10, R10, 0x1, -R2 ;  /* 0x000000010a0ae824 */ /* 0x000fe200078e0a02 */
[----:B------:R-:W-:Y:S01]  /*8230*/  ISETP.GT.U32.AND P6, PT, R2, R5, PT ;  /* 0x000000050200720c */ /* 0x000fe20003fc4070 */
[----:B0-----:R-:W-:Y:S01]  /*8240*/  IMAD.MOV.U32 R0, RZ, RZ, R20 ;  /* 0x000000ffff007224 */ /* 0x001fe200078e0014 */
[----:B------:R-:W-:Y:S01]  /*8250*/  LOP3.LUT R6, R14, 0xcc, RZ, 0xfc, !PT ;  /* 0x000000cc0e067812 */ /* 0x000fe200078efcff */
[----:B------:R-:W-:-:S03]  /*8260*/  IMAD.HI.U32 R15, R16, R4, RZ ;  /* 0x00000004100f7227 */ /* 0x000fc600078e00ff */
[----:B------:R-:W-:Y:S01]  /*8270*/  IABS R20, R6 ;  /* 0x0000000600147213 */ /* 0x000fe20000000000 */
[----:B------:R-:W-:Y:S01]  /*8280*/  @!P2 IMAD.IADD R8, R8, 0x1, -R2 ;  /* 0x000000010808a824 */ /* 0x000fe200078e0a02 */
[----:B------:R-:W-:Y:S01]  /*8290*/  ISETP.GE.AND P2, PT, R21, RZ, PT ;  /* 0x000000ff1500720c */ /* 0x000fe20003f46270 */
[----:B------:R-:W-:Y:S02]  /*82a0*/  @!P1 IMAD.MOV R0, RZ, RZ, -R0 ;  /* 0x000000ffff009224 */ /* 0x000fe400078e0a00 */
[--C-:B------:R-:W-:Y:S01]  /*82b0*/  @!P5 IMAD.IADD R9, R9, 0x1, -R2.reuse ;  /* 0x000000010909d824 */ /* 0x100fe200078e0a02 */
[C---:B------:R-:W-:Y:S01]  /*82c0*/  ISETP.GT.U32.AND P5, PT, R2.reuse, R19, PT ;  /* 0x000000130200720c */ /* 0x040fe20003fa4070 */
[----:B------:R-:W-:Y:S01]  /*82d0*/  @!P6 IMAD.IADD R5, R5, 0x1, -R2 ;  /* 0x000000010505e824 */ /* 0x000fe200078e0a02 */
[----:B------:R-:W-:Y:S01]  /*82e0*/  ISETP.GT.U32.AND P1, PT, R2, R8, PT ;  /* 0x000000080200720c */ /* 0x000fe20003f24070 */
[----:B------:R0:W-:Y:S01]  /*82f0*/  STL [R1+0x2bc], R0 ;  /* 0x0002bc0001007387 */ /* 0x0001e20000100800 */
[----:B------:R-:W-:Y:S01]  /*8300*/  ISETP.GE.AND P6, PT, R17, RZ, PT ;  /* 0x000000ff1100720c */ /* 0x000fe20003fc6270 */
[----:B------:R-:W-:-:S02]  /*8310*/  IMAD.MOV.U32 R17, RZ, RZ, R20 ;  /* 0x000000ffff117224 */ /* 0x000fc400078e0014 */
[----:B------:R-:W-:Y:S02]  /*8320*/  IMAD.MOV R15, RZ, RZ, -R15 ;  /* 0x000000ffff0f7224 */ /* 0x000fe400078e0a0f */
[----:B------:R-:W-:-:S04]  /*8330*/  IMAD.HI.U32 R11, R16, R18, RZ ;  /* 0x00000012100b7227 */ /* 0x000fc800078e00ff */
[----:B0-----:R-:W-:Y:S02]  /*8340*/  IMAD.MOV.U32 R0, RZ, RZ, R10 ;  /* 0x000000ffff007224 */ /* 0x001fe400078e000a */
[----:B------:R-:W-:Y:S01]  /*8350*/  @!P5 IMAD.IADD R19, R19, 0x1, -R2 ;  /* 0x000000011313d824 */ /* 0x000fe200078e0a02 */
[----:B------:R-:W-:Y:S01]  /*8360*/  ISETP.GT.U32.AND P5, PT, R2, R5, PT ;  /* 0x000000050200720c */ /* 0x000fe20003fa4070 */
[----:B------:R-:W-:Y:S02]  /*8370*/  @!P4 IMAD.MOV R0, RZ, RZ, -R0 ;  /* 0x000000ffff00c224 */ /* 0x000fe400078e0a00 */
[----:B------:R-:W-:Y:S01]  /*8380*/  IMAD.HI.U32 R10, R16, R17, RZ ;  /* 0x00000011100a7227 */ /* 0x000fe200078e00ff */
[C---:B------:R-:W-:Y:S02]  /*8390*/  ISETP.GT.U32.AND P4, PT, R2.reuse, R19, PT ;  /* 0x000000130200720c */ /* 0x040fe40003f84070 */
[----:B------:R0:W-:Y:S01]  /*83a0*/  STL [R1+0x2b8], R0 ;  /* 0x0002b80001007387 */ /* 0x0001e20000100800 */
[----:B------:R-:W-:-:S02]  /*83b0*/  IMAD R4, R2, R15, R4 ;  /* 0x0000000f02047224 */ /* 0x000fc400078e0204 */
[----:B------:R-:W-:Y:S02]  /*83c0*/  IMAD.MOV R11, RZ, RZ, -R11 ;  /* 0x000000ffff0b7224 */ /* 0x000fe400078e0a0b */
[----:B------:R-:W-:Y:S01]  /*83d0*/  @!P1 IMAD.IADD R8, R8, 0x1, -R2 ;  /* 0x0000000108089824 */ /* 0x000fe200078e0a02 */
[C---:B------:R-:W-:Y:S01]  /*83e0*/  ISETP.GT.U32.AND P1, PT, R2.reuse, R4, PT ;  /* 0x000000040200720c */ /* 0x040fe20003f24070 */
[----:B------:R-:W-:Y:S02]  /*83f0*/  IMAD.MOV R10, RZ, RZ, -R10 ;  /* 0x000000ffff0a7224 */ /* 0x000fe400078e0a0a */
[----:B------:R-:W-:Y:S01]  /*8400*/  IMAD R18, R2, R11, R18 ;  /* 0x0000000b02127224 */ /* 0x000fe200078e0212 */
[----:B------:R-:W-:Y:S01]  /*8410*/  LOP3.LUT R11, R14, 0xc6, RZ, 0xfc, !PT ;  /* 0x000000c60e0b7812 */ /* 0x000fe200078efcff */
[----:B0-----:R-:W-:Y:S02]  /*8420*/  IMAD.MOV.U32 R0, RZ, RZ, R8 ;  /* 0x000000ffff007224 */ /* 0x001fe400078e0008 */
[C---:B------:R-:W-:Y:S01]  /*8430*/  IMAD R17, R2.reuse, R10, R17 ;  /* 0x0000000a02117224 */ /* 0x040fe200078e0211 */
[----:B------:R-:W-:Y:S01]  /*8440*/  IABS R15, R11 ;  /* 0x0000000b000f7213 */ /* 0x000fe20000000000 */
[----:B------:R-:W-:Y:S01]  /*8450*/  @!P0 IMAD.MOV R0, RZ, RZ, -R0 ;  /* 0x000000ffff008224 */ /* 0x000fe200078e0a00 */
[C---:B------:R-:W-:Y:S01]  /*8460*/  ISETP.GT.U32.AND P0, PT, R2.reuse, R18, PT ;  /* 0x000000120200720c */ /* 0x040fe20003f04070 */
[--C-:B------:R-:W-:Y:S01]  /*8470*/  @!P4 IMAD.IADD R19, R19, 0x1, -R2.reuse ;  /* 0x000000011313c824 */ /* 0x100fe200078e0a02 */
[----:B------:R-:W-:Y:S01]  /*8480*/  ISETP.GT.U32.AND P4, PT, R2, R17, PT ;  /* 0x000000110200720c */ /* 0x000fe20003f84070 */
[----:B------:R-:W-:Y:S01]  /*8490*/  @!P3 IMAD.MOV R9, RZ, RZ, -R9 ;  /* 0x000000ffff09b224 */ /* 0x000fe200078e0a09 */
[----:B------:R-:W-:Y:S01]  /*84a0*/  ISETP.GE.AND P3, PT, R3, RZ, PT ;  /* 0x000000ff0300720c */ /* 0x000fe20003f66270 */
[--C-:B------:R-:W-:Y:S01]  /*84b0*/  @!P5 IMAD.IADD R5, R5, 0x1, -R2.reuse ;  /* 0x000000010505d824 */ /* 0x100fe200078e0a02 */
[----:B------:R-:W-:Y:S01]  /*84c0*/  ISETP.GE.AND P5, PT, R7, RZ, PT ;  /* 0x000000ff0700720c */ /* 0x000fe20003fa6270 */
[--C-:B------:R-:W-:Y:S01]  /*84d0*/  @!P1 IMAD.IADD R4, R4, 0x1, -R2.reuse ;  /* 0x0000000104049824 */ /* 0x100fe200078e0a02 */
[C---:B------:R-:W-:Y:S01]  /*84e0*/  LOP3.LUT R3, R14.reuse, 0xca, RZ, 0xfc, !PT ;  /* 0x000000ca0e037812 */ /* 0x040fe200078efcff */
[----:B------:R0:W-:Y:S01]  /*84f0*/  STL [R1+0x254], R9 ;  /* 0x0002540901007387 */ /* 0x0001e20000100800 */
[----:B------:R-:W-:Y:S01]  /*8500*/  LOP3.LUT R7, R14, 0xc8, RZ, 0xfc, !PT ;  /* 0x000000c80e077812 */ /* 0x000fe200078efcff */
[----:B------:R-:W-:Y:S01]  /*8510*/  IMAD.MOV.U32 R13, RZ, RZ, R19 ;  /* 0x000000ffff0d7224 */ /* 0x000fe200078e0013 */
[----:B------:R-:W-:Y:S01]  /*8520*/  ISETP.GE.AND P1, PT, R6, RZ, PT ;  /* 0x000000ff0600720c */ /* 0x000fe20003f26270 */
[----:B------:R1:W-:Y:S01]  /*8530*/  STL [R1+0x2ac], R0 ;  /* 0x0002ac0001007387 */ /* 0x0003e20000100800 */
[----:B------:R-:W-:Y:S01]  /*8540*/  IABS R6, R7 ;  /* 0x0000000700067213 */ /* 0x000fe20000000000 */
[--C-:B------:R-:W-:Y:S01]  /*8550*/  @!P0 IMAD.IADD R18, R18, 0x1, -R2.reuse ;  /* 0x0000000112128824 */ /* 0x100fe200078e0a02 */
[----:B------:R-:W-:Y:S01]  /*8560*/  ISETP.GT.U32.AND P0, PT, R2, R4, PT ;  /* 0x000000040200720c */ /* 0x000fe20003f04070 */
[----:B------:R-:W-:Y:S01]  /*8570*/  @!P4 IMAD.IADD R17, R17, 0x1, -R2 ;  /* 0x000000011111c824 */ /* 0x000fe200078e0a02 */
[----:B------:R-:W-:Y:S01]  /*8580*/  LOP3.LUT R10, R14, 0xc4, RZ, 0xfc, !PT ;  /* 0x000000c40e0a7812 */ /* 0x000fe200078efcff */
[----:B------:R-:W-:Y:S01]  /*8590*/  @!P6 IMAD.MOV R13, RZ, RZ, -R13 ;  /* 0x000000ffff0de224 */ /* 0x000fe200078e0a0d */
[----:B0-----:R-:W-:-:S02]  /*85a0*/  IABS R9, R3 ;  /* 0x0000000300097213 */ /* 0x001fc40000000000 */
[----:B------:R-:W-:Y:S01]  /*85b0*/  ISETP.GT.U32.AND P4, PT, R2, R18, PT ;  /* 0x000000120200720c */ /* 0x000fe20003f84070 */
[----:B-1----:R-:W-:Y:S01]  /*85c0*/  IMAD.MOV.U32 R0, RZ, RZ, R5 ;  /* 0x000000ffff007224 */ /* 0x002fe200078e0005 */
[----:B------:R-:W-:Y:S01]  /*85d0*/  IABS R21, R10 ;  /* 0x0000000a00157213 */ /* 0x000fe20000000000 */
[----:B------:R-:W-:-:S04]  /*85e0*/  IMAD.HI.U32 R8, R16, R9, RZ ;  /* 0x0000000910087227 */ /* 0x000fc800078e00ff */
[----:B------:R-:W-:Y:S02]  /*85f0*/  IMAD.MOV.U32 R5, RZ, RZ, R6 ;  /* 0x000000ffff057224 */ /* 0x000fe400078e0006 */
[----:B------:R-:W-:Y:S01]  /*8600*/  @!P2 IMAD.MOV R0, RZ, RZ, -R0 ;  /* 0x000000ffff00a224 */ /* 0x000fe200078e0a00 */
[----:B------:R-:W-:Y:S01]  /*8610*/  ISETP.GT.U32.AND P2, PT, R2, R17, PT ;  /* 0x000000110200720c */ /* 0x000fe20003f44070 */
[----:B------:R-:W-:Y:S02]  /*8620*/  IMAD.MOV R8, RZ, RZ, -R8 ;  /* 0x000000ffff087224 */ /* 0x000fe400078e0a08 */
[----:B------:R-:W-:Y:S01]  /*8630*/  IMAD.HI.U32 R6, R16, R5, RZ ;  /* 0x0000000510067227 */ /* 0x000fe200078e00ff */
[----:B------:R0:W-:Y:S03]  /*8640*/  STL [R1+0x2b0], R0 ;  /* 0x0002b00001007387 */ /* 0x0001e60000100800 */
[----:B------:R-:W-:Y:S01]  /*8650*/  IMAD R9, R2, R8, R9 ;  /* 0x0000000802097224 */ /* 0x000fe200078e0209 */
[----:B------:R1:W-:Y:S01]  /*8660*/  STL [R1+0x25c], R13 ;  /* 0x00025c0d01007387 */ /* 0x0003e20000100800 */
[----:B------:R-:W-:-:S02]  /*8670*/  IMAD.MOV R6, RZ, RZ, -R6 ;  /* 0x000000ffff067224 */ /* 0x000fc400078e0a06 */
[--C-:B------:R-:W-:Y:S01]  /*8680*/  @!P0 IMAD.IADD R4, R4, 0x1, -R2.reuse ;  /* 0x0000000104048824 */ /* 0x100fe200078e0a02 */
[C---:B------:R-:W-:Y:S01]  /*8690*/  ISETP.GT.U32.AND P0, PT, R2.reuse, R9, PT ;  /* 0x000000090200720c */ /* 0x040fe20003f04070 */
[----:B------:R-:W-:Y:S02]  /*86a0*/  IMAD R5, R2, R6, R5 ;  /* 0x0000000602057224 */ /* 0x000fe400078e0205 */
[----:B------:R-:W-:Y:S02]  /*86b0*/  @!P2 IMAD.IADD R17, R17, 0x1, -R2 ;  /* 0x000000011111a824 */ /* 0x000fe400078e0a02 */
[----:B------:R-:W-:Y:S01]  /*86c0*/  IMAD.HI.U32 R6, R16, R15, RZ ;  /* 0x0000000f10067227 */ /* 0x000fe200078e00ff */
[----:B------:R-:W-:-:S03]  /*86d0*/  ISETP.GT.U32.AND P2, PT, R2, R5, PT ;  /* 0x000000050200720c */ /* 0x000fc60003f44070 */
[----:B------:R-:W-:Y:S01]  /*86e0*/  @!P4 IMAD.IADD R18, R18, 0x1, -R2 ;  /* 0x000000011212c824 */ /* 0x000fe200078e0a02 */
[----:B------:R-:W-:Y:S01]  /*86f0*/  ISETP.GE.AND P4, PT, R3, RZ, PT ;  /* 0x000000ff0300720c */ /* 0x000fe20003f86270 */
[----:B------:R-:W-:Y:S01]  /*8700*/  IMAD.MOV R6, RZ, RZ, -R6 ;  /* 0x000000ffff067224 */ /* 0x000fe200078e0a06 */
[----:B------:R-:W-:Y:S01]  /*8710*/  LOP3.LUT R3, R14, 0xc2, RZ, 0xfc, !PT ;  /* 0x000000c20e037812 */ /* 0x000fe200078efcff */
[----:B------:R-:W-:Y:S01]  /*8720*/  @!P0 IMAD.IADD R9, R9, 0x1, -R2 ;  /* 0x0000000109098824 */ /* 0x000fe200078e0a02 */
[----:B------:R-:W-:Y:S01]  /*8730*/  ISETP.GE.AND P0, PT, R7, RZ, PT ;  /* 0x000000ff0700720c */ /* 0x000fe20003f06270 */
[----:B------:R-:W-:Y:S01]  /*8740*/  IMAD R15, R2, R6, R15 ;  /* 0x00000006020f7224 */ /* 0x000fe200078e020f */
[----:B------:R-:W-:Y:S01]  /*8750*/  IABS R6, R3 ;  /* 0x0000000300067213 */ /* 0x000fe20000000000 */
[----:B0-----:R-:W-:Y:S01]  /*8760*/  IMAD.MOV.U32 R0, RZ, RZ, R4 ;  /* 0x000000ffff007224 */ /* 0x001fe200078e0004 */
[----:B------:R-:W-:Y:S01]  /*8770*/  LOP3.LUT R7, R14, 0xc0, RZ, 0xfc, !PT ;  /* 0x000000c00e077812 */ /* 0x000fe200078efcff */
[----:B------:R-:W-:Y:S01]  /*8780*/  @!P2 IMAD.IADD R5, R5, 0x1, -R2 ;  /* 0x000000010505a824 */ /* 0x000fe200078e0a02 */
[----:B------:R-:W-:Y:S01]  /*8790*/  ISETP.GT.U32.AND P2, PT, R2, R9, PT ;  /* 0x000000090200720c */ /* 0x000fe20003f44070 */
[----:B-1----:R-:W-:-:S02]  /*87a0*/  IMAD.MOV.U32 R13, RZ, RZ, R18 ;  /* 0x000000ffff0d7224 */ /* 0x002fc400078e0012 */
[----:B------:R-:W-:Y:S01]  /*87b0*/  IMAD.HI.U32 R4, R16, R6, RZ ;  /* 0x0000000610047227 */ /* 0x000fe200078e00ff */
[----:B------:R-:W-:-:S03]  /*87c0*/  ISETP.GT.U32.AND P6, PT, R2, R5, PT ;  /* 0x000000050200720c */ /* 0x000fc60003fc4070 */
[----:B------:R-:W-:Y:S01]  /*87d0*/  @!P3 IMAD.MOV R0, RZ, RZ, -R0 ;  /* 0x000000ffff00b224 */ /* 0x000fe200078e0a00 */
[----:B------:R-:W-:Y:S01]  /*87e0*/  ISETP.GT.U32.AND P3, PT, R2, R15, PT ;  /* 0x0000000f0200720c */ /* 0x000fe20003f64070 */
[----:B------:R-:W-:-:S03]  /*87f0*/  IMAD.HI.U32 R8, R16, R21, RZ ;  /* 0x0000001510087227 */ /* 0x000fc600078e00ff */
[----:B------:R0:W-:Y:S01]  /*8800*/  STL [R1+0x2a8], R0 ;  /* 0x0002a80001007387 */ /* 0x0001e20000100800 */
[----:B------:R-:W-:Y:S02]  /*8810*/  @!P5 IMAD.MOV R13, RZ, RZ, -R13 ;  /* 0x000000ffff0dd224 */ /* 0x000fe400078e0a0d */
[----:B------:R-:W-:Y:S01]  /*8820*/  @!P2 IMAD.IADD R9, R9, 0x1, -R2 ;  /* 0x000000010909a824 */ /* 0x000fe200078e0a02 */
[----:B------:R-:W-:Y:S01]  /*8830*/  ISETP.GE.AND P2, PT, R10, RZ, PT ;  /* 0x000000ff0a00720c */ /* 0x000fe20003f46270 */
[----:B------:R-:W-:Y:S01]  /*8840*/  IMAD.MOV R4, RZ, RZ, -R4 ;  /* 0x000000ffff047224 */ /* 0x000fe200078e0a04 */
[----:B------:R1:W-:Y:S01]  /*8850*/  STL [R1+0x264], R13 ;  /* 0x0002640d01007387 */ /* 0x0003e20000100800 */
[----:B------:R-:W-:Y:S02]  /*8860*/  IMAD.MOV R8, RZ, RZ, -R8 ;  /* 0x000000ffff087224 */ /* 0x000fe400078e0a08 */
[----:B------:R-:W-:Y:S01]  /*8870*/  IMAD R6, R2, R4, R6 ;  /* 0x0000000402067224 */ /* 0x000fe200078e0206 */
[----:B------:R-:W-:Y:S01]  /*8880*/  LOP3.LUT R4, R14, 0xbc, RZ, 0xfc, !PT ;  /* 0x000000bc0e047812 */ /* 0x000fe200078efcff */
[----:B------:R-:W-:Y:S01]  /*8890*/  IMAD R21, R2, R8, R21 ;  /* 0x0000000802157224 */ /* 0x000fe200078e0215 */
[----:B------:R-:W-:Y:S01]  /*88a0*/  IABS R8, R7 ;  /* 0x0000000700087213 */ /* 0x000fe20000000000 */
[----:B0-----:R-:W-:-:S02]  /*88b0*/  IMAD.MOV.U32 R0, RZ, RZ, R17 ;  /* 0x000000ffff007224 */ /* 0x001fc400078e0011 */
[----:B------:R-:W-:Y:S01]  /*88c0*/  @!P6 IMAD.IADD R5, R5, 0x1, -R2 ;  /* 0x000000010505e824 */ /* 0x000fe200078e0a02 */
[----:B------:R-:W-:Y:S01]  /*88d0*/  ISETP.GT.U32.AND P5, PT, R2, R21, PT ;  /* 0x000000150200720c */ /* 0x000fe20003fa4070 */
[----:B-1----:R-:W-:Y:S01]  /*88e0*/  IMAD.MOV.U32 R13, RZ, RZ, R9 ;  /* 0x000000ffff0d7224 */ /* 0x002fe200078e0009 */
[----:B------:R-:W-:Y:S01]  /*88f0*/  ISETP.GE.AND P6, PT, R3, RZ, PT ;  /* 0x000000ff0300720c */ /* 0x000fe20003fc6270 */
[----:B------:R-:W-:Y:S01]  /*8900*/  IMAD.HI.U32 R17, R16, R8, RZ ;  /* 0x0000000810117227 */ /* 0x000fe200078e00ff */
[----:B------:R-:W-:-:S03]  /*8910*/  LOP3.LUT R3, R14, 0xbe, RZ, 0xfc, !PT ;  /* 0x000000be0e037812 */ /* 0x000fc600078efcff */
[----:B------:R-:W-:Y:S01]  /*8920*/  @!P4 IMAD.MOV R13, RZ, RZ, -R13 ;  /* 0x000000ffff0dc224 */ /* 0x000fe200078e0a0d */
[C---:B------:R-:W-:Y:S01]  /*8930*/  ISETP.GT.U32.AND P4, PT, R2.reuse, R6, PT ;  /* 0x000000060200720c */ /* 0x040fe20003f84070 */
[----:B------:R-:W-:Y:S01]  /*8940*/  @!P1 IMAD.MOV R0, RZ, RZ, -R0 ;  /* 0x000000ffff009224 */ /* 0x000fe200078e0a00 */
[----:B------:R-:W-:Y:S01]  /*8950*/  IABS R9, R3 ;  /* 0x0000000300097213 */ /* 0x000fe20000000000 */
[----:B------:R-:W-:Y:S01]  /*8960*/  IMAD.MOV R17, RZ, RZ, -R17 ;  /* 0x000000ffff117224 */ /* 0x000fe200078e0a11 */
[----:B------:R-:W-:Y:S01]  /*8970*/  ISETP.GE.AND P1, PT, R11, RZ, PT ;  /* 0x000000ff0b00720c */ /* 0x000fe20003f26270 */
[----:B------:R-:W-:Y:S01]  /*8980*/  @!P3 IMAD.IADD R15, R15, 0x1, -R2 ;  /* 0x000000010f0fb824 */ /* 0x000fe200078e0a02 */
[----:B------:R0:W-:Y:S01]  /*8990*/  STL [R1+0x274], R0 ;  /* 0x0002740001007387 */ /* 0x0001e20000100800 */
[C---:B------:R-:W-:Y:S02]  /*89a0*/  IMAD R8, R2.reuse, R17, R8 ;  /* 0x0000001102087224 */ /* 0x040fe400078e0208 */
[--C-:B------:R-:W-:Y:S01]  /*89b0*/  @!P5 IMAD.IADD R21, R21, 0x1, -R2.reuse ;  /* 0x000000011515d824 */ /* 0x100fe200078e0a02 */
[----:B------:R-:W-:Y:S01]  /*89c0*/  ISETP.GT.U32.AND P3, PT, R2, R15, PT ;  /* 0x0000000f0200720c */ /* 0x000fe20003f64070 */
[----:B------:R-:W-:Y:S01]  /*89d0*/  IMAD.HI.U32 R10, R16, R9, RZ ;  /* 0x00000009100a7227 */ /* 0x000fe200078e00ff */
[----:B------:R-:W-:Y:S02]  /*89e0*/  STL [R1+0x268], R13 ;  /* 0x0002680d01007387 */ /* 0x000fe40000100800 */
[----:B------:R-:W-:Y:S01]  /*89f0*/  ISETP.GT.U32.AND P5, PT, R2, R21, PT ;  /* 0x000000150200720c */ /* 0x000fe20003fa4070 */
[----:B------:R-:W-:-:S02]  /*8a00*/  @!P4 IMAD.IADD R6, R6, 0x1, -R2 ;  /* 0x000000010606c824 */ /* 0x000fc400078e0a02 */
[----:B0-----:R-:W-:Y:S01]  /*8a10*/  IMAD.MOV.U32 R0, RZ, RZ, R5 ;  /* 0x000000ffff007224 */ /* 0x001fe200078e0005 */
[----:B------:R-:W-:Y:S01]  /*8a20*/  IABS R5, R4 ;  /* 0x0000000400057213 */ /* 0x000fe20000000000 */
[----:B------:R-:W-:Y:S01]  /*8a30*/  IMAD.MOV R10, RZ, RZ, -R10 ;  /* 0x000000ffff0a7224 */ /* 0x000fe200078e0a0a */
[C---:B------:R-:W-:Y:S01]  /*8a40*/  ISETP.GT.U32.AND P4, PT, R2.reuse, R6, PT ;  /* 0x000000060200720c */ /* 0x040fe20003f84070 */
[----:B------:R-:W-:Y:S01]  /*8a50*/  @!P0 IMAD.MOV R0, RZ, RZ, -R0 ;  /* 0x000000ffff008224 */ /* 0x000fe200078e0a00 */
[C---:B------:R-:W-:Y:S01]  /*8a60*/  ISETP.GT.U32.AND P0, PT, R2.reuse, R8, PT ;  /* 0x000000080200720c */ /* 0x040fe20003f04070 */
[--C-:B------:R-:W-:Y:S01]  /*8a70*/  @!P3 IMAD.IADD R15, R15, 0x1, -R2.reuse ;  /* 0x000000010f0fb824 */ /* 0x100fe200078e0a02 */
[----:B------:R-:W-:Y:S01]  /*8a80*/  ISETP.GE.AND P3, PT, R7, RZ, PT ;  /* 0x000000ff0700720c */ /* 0x000fe20003f66270 */
[----:B------:R-:W-:Y:S01]  /*8a90*/  IMAD R9, R2, R10, R9 ;  /* 0x0000000a02097224 */ /* 0x000fe200078e0209 */
[----:B------:R0:W-:Y:S01]  /*8aa0*/  STL [R1+0x270], R0 ;  /* 0x0002700001007387 */ /* 0x0001e20000100800 */
[----:B------:R-:W-:Y:S01]  /*8ab0*/  @!P5 IMAD.IADD R21, R21, 0x1, -R2 ;  /* 0x000000011515d824 */ /* 0x000fe200078e0a02 */
[----:B------:R-:W-:Y:S01]  /*8ac0*/  ISETP.GE.AND P5, PT, R3, RZ, PT ;  /* 0x000000ff0300720c */ /* 0x000fe20003fa6270 */
[----:B------:R-:W-:Y:S01]  /*8ad0*/  IMAD.HI.U32 R3, R16, R5, RZ ;  /* 0x0000000510037227 */ /* 0x000fe200078e00ff */
[----:B------:R-:W-:-:S02]  /*8ae0*/  LOP3.LUT R7, R14, 0xba, RZ, 0xfc, !PT ;  /* 0x000000ba0e077812 */ /* 0x000fc400078efcff */
[----:B------:R-:W-:Y:S01]  /*8af0*/  LOP3.LUT R10, R14, 0xb8, RZ, 0xfc, !PT ;  /* 0x000000b80e0a7812 */ /* 0x000fe200078efcff */
[--C-:B------:R-:W-:Y:S01]  /*8b00*/  @!P4 IMAD.IADD R6, R6, 0x1, -R2.reuse ;  /* 0x000000010606c824 */ /* 0x100fe200078e0a02 */
[----:B------:R-:W-:Y:S01]  /*8b10*/  ISETP.GT.U32.AND P4, PT, R2, R9, PT ;  /* 0x000000090200720c */ /* 0x000fe20003f84070 */
[----:B------:R-:W-:Y:S01]  /*8b20*/  @!P0 IMAD.IADD R8, R8, 0x1, -R2 ;  /* 0x0000000108088824 */ /* 0x000fe200078e0a02 */
[----:B------:R-:W-:Y:S01]  /*8b30*/  IABS R11, R7 ;  /* 0x00000007000b7213 */ /* 0x000fe20000000000 */
        /* <DEDUP_REMOVED lines=8> */
[----:B------:R-:W-:Y:S01]  /*8bc0*/  IMAD.HI.U32 R3, R16, R11, RZ ;  /* 0x0000000b10037227 */ /* 0x000fe200078e00ff */
[----:B------:R0:W-:Y:S01]  /*8bd0*/  STL [R1+0x26c], R0 ;  /* 0x00026c0001007387 */ /* 0x0001e20000100800 */
[----:B------:R-:W-:-:S02]  /*8be0*/  ISETP.GE.AND P0, PT, R4, RZ, PT ;  /* 0x000000ff0400720c */ /* 0x000fc40003f06270 */
[----:B------:R-:W-:Y:S01]  /*8bf0*/  @!P4 IMAD.IADD R9, R9, 0x1, -R2 ;  /* 0x000000010909c824 */ /* 0x000fe200078e0a02 */
[----:B------:R-:W-:Y:S01]  /*8c00*/  LOP3.LUT R4, R14, 0xb4, RZ, 0xfc, !PT ;  /* 0x000000b40e047812 */ /* 0x000fe200078efcff */
[----:B------:R-:W-:Y:S02]  /*8c10*/  IMAD.MOV R3, RZ, RZ, -R3 ;  /* 0x000000ffff037224 */ /* 0x000fe400078e0a03 */
[----:B------:R-:W-:Y:S01]  /*8c20*/  IMAD.HI.U32 R22, R16, R18, RZ ;  /* 0x0000001210167227 */ /* 0x000fe200078e00ff */
[----:B------:R-:W-:-:S03]  /*8c30*/  IABS R17, R4 ;  /* 0x0000000400117213 */ /* 0x000fc60000000000 */
[----:B0-----:R-:W-:Y:S02]  /*8c40*/  IMAD.MOV.U32 R0, RZ, RZ, R21 ;  /* 0x000000ffff007224 */ /* 0x001fe400078e0015 */
[----:B------:R-:W-:Y:S01]  /*8c50*/  @!P1 IMAD.IADD R8, R8, 0x1, -R2 ;  /* 0x0000000108089824 */ /* 0x000fe200078e0a02 */
[C---:B------:R-:W-:Y:S01]  /*8c60*/  ISETP.GT.U32.AND P1, PT, R2.reuse, R5, PT ;  /* 0x000000050200720c */ /* 0x040fe20003f24070 */
[----:B------:R-:W-:Y:S01]  /*8c70*/  @!P2 IMAD.MOV R0, RZ, RZ, -R0 ;  /* 0x000000ffff00a224 */ /* 0x000fe200078e0a00 */
[C---:B------:R-:W-:Y:S01]  /*8c80*/  ISETP.GT.U32.AND P2, PT, R2.reuse, R9, PT ;  /* 0x000000090200720c */ /* 0x040fe20003f44070 */
[----:B------:R-:W-:Y:S01]  /*8c90*/  IMAD R11, R2, R3, R11 ;  /* 0x00000003020b7224 */ /* 0x000fe200078e020b */
[----:B------:R-:W-:Y:S01]  /*8ca0*/  LOP3.LUT R3, R14, 0xb2, RZ, 0xfc, !PT ;  /* 0x000000b20e037812 */ /* 0x000fe200078efcff */
[----:B------:R-:W-:Y:S01]  /*8cb0*/  IMAD.HI.U32 R19, R16, R20, RZ ;  /* 0x0000001410137227 */ /* 0x000fe200078e00ff */
[----:B------:R0:W-:Y:S02]  /*8cc0*/  STL [R1+0x260], R0 ;  /* 0x0002600001007387 */ /* 0x0001e40000100800 */
[----:B------:R-:W-:Y:S01]  /*8cd0*/  ISETP.GT.U32.AND P4, PT, R2, R11, PT ;  /* 0x0000000b0200720c */ /* 0x000fe20003f84070 */
[----:B------:R-:W-:-:S02]  /*8ce0*/  IMAD.MOV R22, RZ, RZ, -R22 ;  /* 0x000000ffff167224 */ /* 0x000fc400078e0a16 */
[----:B------:R-:W-:Y:S02]  /*8cf0*/  IMAD.MOV R19, RZ, RZ, -R19 ;  /* 0x000000ffff137224 */ /* 0x000fe400078e0a13 */
[----:B------:R-:W-:Y:S01]  /*8d00*/  @!P1 IMAD.IADD R5, R5, 0x1, -R2 ;  /* 0x0000000105059824 */ /* 0x000fe200078e0a02 */
[----:B------:R-:W-:Y:S01]  /*8d10*/  ISETP.GE.AND P1, PT, R7, RZ, PT ;  /* 0x000000ff0700720c */ /* 0x000fe20003f26270 */
[C---:B------:R-:W-:Y:S01]  /*8d20*/  IMAD R7, R2.reuse, R22, R18 ;  /* 0x0000001602077224 */ /* 0x040fe200078e0212 */
[----:B------:R-:W-:Y:S01]  /*8d30*/  IABS R18, R3 ;  /* 0x0000000300127213 */ /* 0x000fe20000000000 */
        /* <DEDUP_REMOVED lines=9> */
[----:B------:R-:W-:Y:S01]  /*8dd0*/  IABS R21, R19 ;  /* 0x0000001300157213 */ /* 0x000fe20000000000 */
[----:B------:R-:W-:-:S02]  /*8de0*/  @!P4 IMAD.IADD R11, R11, 0x1, -R2 ;  /* 0x000000010b0bc824 */ /* 0x000fc400078e0a02 */
[----:B------:R-:W-:Y:S02]  /*8df0*/  IMAD.MOV R6, RZ, RZ, -R6 ;  /* 0x000000ffff067224 */ /* 0x000fe400078e0a06 */
[----:B------:R-:W-:Y:S01]  /*8e00*/  @!P2 IMAD.IADD R7, R7, 0x1, -R2 ;  /* 0x000000010707a824 */ /* 0x000fe200078e0a02 */
[C---:B------:R-:W-:Y:S01]  /*8e10*/  ISETP.GT.U32.AND P4, PT, R2.reuse, R11, PT ;  /* 0x0000000b0200720c */ /* 0x040fe20003f84070 */
[----:B------:R-:W-:Y:S01]  /*8e20*/  IMAD R17, R2, R6, R17 ;  /* 0x0000000602117224 */ /* 0x000fe200078e0211 */
[----:B------:R-:W-:Y:S01]  /*8e30*/  LOP3.LUT R6, R14, 0xac, RZ, 0xfc, !PT ;  /* 0x000000ac0e067812 */ /* 0x000fe200078efcff */
[----:B0-----:R-:W-:Y:S02]  /*8e40*/  IMAD.MOV.U32 R0, RZ, RZ, R9 ;  /* 0x000000ffff007224 */ /* 0x001fe400078e0009 */
[----:B------:R-:W-:Y:S01]  /*8e50*/  IMAD.MOV.U32 R13, RZ, RZ, R8 ;  /* 0x000000ffff0d7224 */ /* 0x000fe200078e0008 */
[C---:B------:R-:W-:Y:S01]  /*8e60*/  ISETP.GT.U32.AND P2, PT, R2.reuse, R17, PT ;  /* 0x000000110200720c */ /* 0x040fe20003f44070 */
[----:B------:R-:W-:Y:S01]  /*8e70*/  @!P5 IMAD.MOV R0, RZ, RZ, -R0 ;  /* 0x000000ffff00d224 */ /* 0x000fe200078e0a00 */
[----:B------:R-:W-:Y:S01]  /*8e80*/  ISETP.GT.U32.AND P5, PT, R2, R20, PT ;  /* 0x000000140200720c */ /* 0x000fe20003fa4070 */
[----:B------:R-:W-:-:S04]  /*8e90*/  IMAD.HI.U32 R8, R16, R18, RZ ;  /* 0x0000001210087227 */ /* 0x000fc800078e00ff */
[----:B------:R-:W-:Y:S02]  /*8ea0*/  IMAD.MOV R8, RZ, RZ, -R8 ;  /* 0x000000ffff087224 */ /* 0x000fe400078e0a08 */
[----:B------:R-:W-:Y:S01]  /*8eb0*/  @!P3 IMAD.MOV R13, RZ, RZ, -R13 ;  /* 0x000000ffff0db224 */ /* 0x000fe200078e0a0d */
[----:B------:R-:W-:Y:S01]  /*8ec0*/  ISETP.GE.AND P3, PT, R10, RZ, PT ;  /* 0x000000ff0a00720c */ /* 0x000fe20003f66270 */
[--C-:B------:R-:W-:Y:S01]  /*8ed0*/  @!P4 IMAD.IADD R11, R11, 0x1, -R2.reuse ;  /* 0x000000010b0bc824 */ /* 0x100fe200078e0a02 */
[----:B------:R-:W-:Y:S01]  /*8ee0*/  ISETP.GE.AND P4, PT, R4, RZ, PT ;  /* 0x000000ff0400720c */ /* 0x000fe20003f86270 */
[--C-:B------:R-:W-:Y:S01]  /*8ef0*/  @!P6 IMAD.IADD R5, R5, 0x1, -R2.reuse ;  /* 0x000000010505e824 */ /* 0x100fe200078e0a02 */
[----:B------:R0:W-:Y:S01]  /*8f00*/  STL [R1+0x250], R13 ;  /* 0x0002500d01007387 */ /* 0x0001e20000100800 */
[----:B------:R-:W-:Y:S01]  /*8f10*/  @!P5 IMAD.IADD R20, R20, 0x1, -R2 ;  /* 0x000000011414d824 */ /* 0x000fe200078e0a02 */
[C---:B------:R-:W-:Y:S01]  /*8f20*/  ISETP.GT.U32.AND P5, PT, R2.reuse, R7, PT ;  /* 0x000000070200720c */ /* 0x040fe20003fa4070 */
[----:B------:R-:W-:Y:S01]  /*8f30*/  IMAD R4, R2, R8, R18 ;  /* 0x0000000802047224 */ /* 0x000fe200078e0212 */
[----:B------:R-:W-:Y:S01]  /*8f40*/  LOP3.LUT R18, R14, 0xb0, RZ, 0xfc, !PT ;  /* 0x000000b00e127812 */ /* 0x000fe200078efcff */
[----:B------:R1:W-:Y:S01]  /*8f50*/  STL [R1+0x24c], R0 ;  /* 0x00024c0001007387 */ /* 0x0003e20000100800 */
[----:B------:R-:W-:Y:S01]  /*8f60*/  @!P2 IMAD.IADD R17, R17, 0x1, -R2 ;  /* 0x000000011111a824 */ /* 0x000fe200078e0a02 */
[----:B------:R-:W-:Y:S01]  /*8f70*/  ISETP.GE.AND P6, PT, R15, RZ, PT ;  /* 0x000000ff0f00720c */ /* 0x000fe20003fc6270 */
[----:B------:R-:W-:Y:S01]  /*8f80*/  IMAD.HI.U32 R22, R16, R21, RZ ;  /* 0x0000001510167227 */ /* 0x000fe200078e00ff */
[----:B------:R-:W-:-:S02]  /*8f90*/  LOP3.LUT R10, R14, 0xaa, RZ, 0xfc, !PT ;  /* 0x000000aa0e0a7812 */ /* 0x000fc400078efcff */
[C---:B------:R-:W-:Y:S01]  /*8fa0*/  ISETP.GT.U32.AND P2, PT, R2.reuse, R17, PT ;  /* 0x000000110200720c */ /* 0x040fe20003f44070 */
[----:B0-----:R-:W-:Y:S01]  /*8fb0*/  IMAD.MOV.U32 R13, RZ, RZ, R11 ;  /* 0x000000ffff0d7224 */ /* 0x001fe200078e000b */
[----:B------:R-:W-:Y:S01]  /*8fc0*/  IABS R15, R6 ;  /* 0x00000006000f7213 */ /* 0x000fe20000000000 */
[----:B------:R-:W-:Y:S01]  /*8fd0*/  IMAD.MOV R22, RZ, RZ, -R22 ;  /* 0x000000ffff167224 */ /* 0x000fe200078e0a16 */
[----:B------:R-:W-:Y:S01]  /*8fe0*/  IABS R9, R10 ;  /* 0x0000000a00097213 */ /* 0x000fe20000000000 */
[----:B-1----:R-:W-:Y:S01]  /*8ff0*/  IMAD.MOV.U32 R0, RZ, RZ, R5 ;  /* 0x000000ffff007224 */ /* 0x002fe200078e0005 */
[----:B------:R-:W-:Y:S01]  /*9000*/  IABS R5, R18 ;  /* 0x0000001200057213 */ /* 0x000fe20000000000 */
[----:B------:R-:W-:Y:S01]  /*9010*/  @!P5 IMAD.IADD R7, R7, 0x1, -R2 ;  /* 0x000000010707d824 */ /* 0x000fe200078e0a02 */
[C---:B------:R-:W-:Y:S01]  /*9020*/  ISETP.GT.U32.AND P5, PT, R2.reuse, R4, PT ;  /* 0x000000040200720c */ /* 0x040fe20003fa4070 */
[----:B------:R-:W-:Y:S01]  /*9030*/  @!P0 IMAD.MOV R0, RZ, RZ, -R0 ;  /* 0x000000ffff008224 */ /* 0x000fe200078e0a00 */
[----:B------:R-:W-:Y:S01]  /*9040*/  ISETP.GT.U32.AND P0, PT, R2, R20, PT ;  /* 0x000000140200720c */ /* 0x000fe20003f04070 */
[----:B------:R-:W-:-:S03]  /*9050*/  IMAD.HI.U32 R8, R16, R5, RZ ;  /* 0x0000000510087227 */ /* 0x000fc600078e00ff */
[----:B------:R0:W-:Y:S01]  /*9060*/  STL [R1+0x248], R0 ;  /* 0x0002480001007387 */ /* 0x0001e20000100800 */
[----:B------:R-:W-:Y:S02]  /*9070*/  IMAD.MOV R8, RZ, RZ, -R8 ;  /* 0x000000ffff087224 */ /* 0x000fe400078e0a08 */
[--C-:B------:R-:W-:Y:S02]  /*9080*/  @!P2 IMAD.IADD R17, R17, 0x1, -R2.reuse ;  /* 0x000000011111a824 */ /* 0x100fe400078e0a02 */
[----:B------:R-:W-:Y:S02]  /*9090*/  IMAD R5, R2, R8, R5 ;  /* 0x0000000802057224 */ /* 0x000fe400078e0205 */
[--C-:B------:R-:W-:Y:S01]  /*90a0*/  @!P5 IMAD.IADD R4, R4, 0x1, -R2.reuse ;  /* 0x000000010404d824 */ /* 0x100fe200078e0a02 */
[----:B------:R-:W-:Y:S01]  /*90b0*/  ISETP.GE.AND P5, PT, R18, RZ, PT ;  /* 0x000000ff1200720c */ /* 0x000fe20003fa6270 */
[----:B------:R-:W-:Y:S01]  /*90c0*/  @!P0 IMAD.IADD R20, R20, 0x1, -R2 ;  /* 0x0000000114148824 */ /* 0x000fe200078e0a02 */
[----:B------:R-:W-:Y:S01]  /*90d0*/  ISETP.GE.AND P0, PT, R3, RZ, PT ;  /* 0x000000ff0300720c */ /* 0x000fe20003f06270 */
[----:B------:R-:W-:Y:S01]  /*90e0*/  IMAD.HI.U32 R3, R16, R15, RZ ;  /* 0x0000000f10037227 */ /* 0x000fe200078e00ff */
[----:B------:R-:W-:-:S03]  /*90f0*/  ISETP.GT.U32.AND P2, PT, R2, R5, PT ;  /* 0x000000050200720c */ /* 0x000fc60003f44070 */
[----:B------:R-:W-:Y:S01]  /*9100*/  @!P1 IMAD.MOV R13, RZ, RZ, -R13 ;  /* 0x000000ffff0d9224 */ /* 0x000fe200078e0a0d */
[----:B------:R-:W-:Y:S01]  /*9110*/  ISETP.GT.U32.AND P1, PT, R2, R4, PT ;  /* 0x000000040200720c */ /* 0x000fe20003f24070 */
[----:B------:R-:W-:-:S03]  /*9120*/  IMAD.HI.U32 R8, R16, R9, RZ ;  /* 0x0000000910087227 */ /* 0x000fc600078e00ff */
[----:B------:R1:W-:Y:S01]  /*9130*/  STL [R1+0xf4], R13 ;  /* 0x0000f40d01007387 */ /* 0x0003e20000100800 */
[----:B------:R-:W-:Y:S02]  /*9140*/  IMAD.MOV R3, RZ, RZ, -R3 ;  /* 0x000000ffff037224 */ /* 0x000fe400078e0a03 */
[----:B0-----:R-:W-:Y:S02]  /*9150*/  IMAD.MOV.U32 R0, RZ, RZ, R7 ;  /* 0x000000ffff007224 */ /* 0x001fe400078e0007 */
[----:B------:R-:W-:Y:S02]  /*9160*/  IMAD.MOV R8, RZ, RZ, -R8 ;  /* 0x000000ffff087224 */ /* 0x000fe400078e0a08 */
[----:B------:R-:W-:Y:S01]  /*9170*/  IMAD R15, R2, R3, R15 ;  /* 0x00000003020f7224 */ /* 0x000fe200078e020f */
[----:B------:R-:W-:Y:S01]  /*9180*/  LOP3.LUT R3, R14, 0xa8, RZ, 0xfc, !PT ;  /* 0x000000a80e037812 */ /* 0x000fe200078efcff */
[----:B------:R-:W-:Y:S02]  /*9190*/  @!P3 IMAD.MOV R0, RZ, RZ, -R0 ;  /* 0x000000ffff00b224 */ /* 0x000fe400078e0a00 */
[----:B-1----:R-:W-:Y:S01]  /*91a0*/  IMAD.MOV.U32 R13, RZ, RZ, R20 ;  /* 0x000000ffff0d7224 */ /* 0x002fe200078e0014 */
[----:B------:R-:W-:Y:S01]  /*91b0*/  IABS R11, R3 ;  /* 0x00000003000b7213 */ /* 0x000fe20000000000 */
[----:B------:R-:W-:Y:S01]  /*91c0*/  IMAD R9, R2, R8, R9 ;  /* 0x0000000802097224 */ /* 0x000fe200078e0209 */
[----:B------:R0:W-:Y:S01]  /*91d0*/  STL [R1+0x100], R0 ;  /* 0x0001000001007387 */ /* 0x0001e20000100800 */
[--C-:B------:R-:W-:Y:S01]  /*91e0*/  @!P2 IMAD.IADD R5, R5, 0x1, -R2.reuse ;  /* 0x000000010505a824 */ /* 0x100fe200078e0a02 */
[----:B------:R-:W-:Y:S01]  /*91f0*/  LOP3.LUT R8, R14, 0xa6, RZ, 0xfc, !PT ;  /* 0x000000a60e087812 */ /* 0x000fe200078efcff */
[----:B------:R-:W-:Y:S01]  /*9200*/  @!P6 IMAD.MOV R13, RZ, RZ, -R13 ;  /* 0x000000ffff0de224 */ /* 0x000fe200078e0a0d */
[C---:B------:R-:W-:Y:S01]  /*9210*/  ISETP.GT.U32.AND P6, PT, R2.reuse, R15, PT ;  /* 0x0000000f0200720c */ /* 0x040fe20003fc4070 */
[C---:B------:R-:W-:Y:S01]  /*9220*/  IMAD R18, R2.reuse, R22, R21 ;  /* 0x0000001602127224 */ /* 0x040fe200078e0215 */
[----:B------:R-:W-:Y:S01]  /*9230*/  ISETP.GT.U32.AND P3, PT, R2, R5, PT ;  /* 0x000000050200720c */ /* 0x000fe20003f64070 */
[----:B------:R-:W-:Y:S01]  /*9240*/  @!P1 IMAD.IADD R4, R4, 0x1, -R2 ;  /* 0x0000000104049824 */ /* 0x000fe200078e0a02 */
[C---:B------:R-:W-:Y:S01]  /*9250*/  ISETP.GT.U32.AND P1, PT, R2.reuse, R9, PT ;  /* 0x000000090200720c */ /* 0x040fe20003f24070 */
[----:B------:R-:W-:Y:S01]  /*9260*/  STL [R1+0x108], R13 ;  /* 0x0001080d01007387 */ /* 0x000fe20000100800 */
[----:B0-----:R-:W-:Y:S01]  /*9270*/  IMAD.MOV.U32 R0, RZ, RZ, R17 ;  /* 0x000000ffff007224 */ /* 0x001fe200078e0011 */
[----:B------:R-:W-:Y:S01]  /*9280*/  ISETP.GT.U32.AND P2, PT, R2, R18, PT ;  /* 0x000000120200720c */ /* 0x000fe20003f44070 */
[----:B------:R-:W-:Y:S01]  /*9290*/  IMAD.HI.U32 R17, R16, R11, RZ ;  /* 0x0000000b10117227 */ /* 0x000fe200078e00ff */
[----:B------:R-:W-:-:S02]  /*92a0*/  IABS R7, R8 ;  /* 0x0000000800077213 */ /* 0x000fc40000000000 */
[----:B------:R-:W-:Y:S01]  /*92b0*/  LOP3.LUT R20, R14, 0x98, RZ, 0xfc, !PT ;  /* 0x000000980e147812 */ /* 0x000fe200078efcff */
[----:B------:R-:W-:Y:S01]  /*92c0*/  @!P4 IMAD.MOV R0, RZ, RZ, -R0 ;  /* 0x000000ffff00c224 */ /* 0x000fe200078e0a00 */
[----:B------:R-:W-:Y:S01]  /*92d0*/  ISETP.GE.AND P4, PT, R19, RZ, PT ;  /* 0x000000ff1300720c */ /* 0x000fe20003f86270 */
[--C-:B------:R-:W-:Y:S02]  /*92e0*/  @!P6 IMAD.IADD R15, R15, 0x1, -R2.reuse ;  /* 0x000000010f0fe824 */ /* 0x100fe400078e0a02 */
[--C-:B------:R-:W-:Y:S01]  /*92f0*/  @!P3 IMAD.IADD R5, R5, 0x1, -R2.reuse ;  /* 0x000000010505b824 */ /* 0x100fe200078e0a02 */
[----:B------:R0:W-:Y:S01]  /*9300*/  STL [R1+0x240], R0 ;  /* 0x0002400001007387 */ /* 0x0001e20000100800 */
[----:B------:R-:W-:Y:S01]  /*9310*/  @!P1 IMAD.IADD R9, R9, 0x1, -R2 ;  /* 0x0000000109099824 */ /* 0x000fe200078e0a02 */
[----:B------:R-:W-:Y:S01]  /*9320*/  ISETP.GE.AND P3, PT, R6, RZ, PT ;  /* 0x000000ff0600720c */ /* 0x000fe20003f66270 */
[----:B------:R-:W-:Y:S01]  /*9330*/  IMAD.MOV R17, RZ, RZ, -R17 ;  /* 0x000000ffff117224 */ /* 0x000fe200078e0a11 */
[----:B------:R-:W-:Y:S01]  /*9340*/  ISETP.GT.U32.AND P1, PT, R2, R15, PT ;  /* 0x0000000f0200720c */ /* 0x000fe20003f24070 */
[----:B------:R-:W-:-:S04]  /*9350*/  IMAD.HI.U32 R6, R16, R7, RZ ;  /* 0x0000000710067227 */ /* 0x000fc800078e00ff */
[----:B------:R-:W-:Y:S01]  /*9360*/  @!P2 IMAD.IADD R18, R18, 0x1, -R2 ;  /* 0x000000011212a824 */ /* 0x000fe200078e0a02 */
[----:B------:R-:W-:Y:S01]  /*9370*/  ISETP.GE.AND P2, PT, R10, RZ, PT ;  /* 0x000000ff0a00720c */ /* 0x000fe20003f46270 */
[----:B0-----:R-:W-:Y:S01]  /*9380*/  IMAD.MOV.U32 R0, RZ, RZ, R4 ;  /* 0x000000ffff007224 */ /* 0x001fe200078e0004 */
[----:B------:R-:W-:Y:S01]  /*9390*/  LOP3.LUT R4, R14, 0xa4, RZ, 0xfc, !PT ;  /* 0x000000a40e047812 */ /* 0x000fe200078efcff */
[C---:B------:R-:W-:Y:S01]  /*93a0*/  IMAD R10, R2.reuse, R17, R11 ;  /* 0x00000011020a7224 */ /* 0x040fe200078e020b */
[C---:B------:R-:W-:Y:S01]  /*93b0*/  ISETP.GT.U32.AND P6, PT, R2.reuse, R18, PT ;  /* 0x000000120200720c */ /* 0x040fe20003fc4070 */
[----:B------:R-:W-:Y:S01]  /*93c0*/  @!P0 IMAD.MOV R0, RZ, RZ, -R0 ;  /* 0x000000ffff008224 */ /* 0x000fe200078e0a00 */
[C---:B------:R-:W-:Y:S01]  /*93d0*/  ISETP.GT.U32.AND P0, PT, R2.reuse, R9, PT ;  /* 0x000000090200720c */ /* 0x040fe20003f04070 */
[----:B------:R-:W-:Y:S02]  /*93e0*/  IMAD.MOV R6, RZ, RZ, -R6 ;  /* 0x000000ffff067224 */ /* 0x000fe400078e0a06 */
[----:B------:R-:W-:Y:S01]  /*93f0*/  @!P1 IMAD.IADD R15, R15, 0x1, -R2 ;  /* 0x000000010f0f9824 */ /* 0x000fe200078e0a02 */
[----:B------:R0:W-:Y:S01]  /*9400*/  STL [R1+0x160], R0 ;  /* 0x0001600001007387 */ /* 0x0001e20000100800 */
[----:B------:R-:W-:Y:S01]  /*9410*/  IMAD R7, R2, R6, R7 ;  /* 0x0000000602077224 */ /* 0x000fe200078e0207 */
[----:B------:R-:W-:Y:S01]  /*9420*/  LOP3.LUT R6, R14, 0xa2, RZ, 0xfc, !PT ;  /* 0x000000a20e067812 */ /* 0x000fe200078efcff */
[----:B------:R-:W-:-:S03]  /*9430*/  IMAD.MOV.U32 R13, RZ, RZ, R15 ;  /* 0x000000ffff0d7224 */ /* 0x000fc600078e000f */
[----:B------:R-:W-:Y:S01]  /*9440*/  ISETP.GT.U32.AND P1, PT, R2, R7, PT ;  /* 0x000000070200720c */ /* 0x000fe20003f24070 */
[--C-:B------:R-:W-:Y:S01]  /*9450*/  @!P6 IMAD.IADD R18, R18, 0x1, -R2.reuse ;  /* 0x000000011212e824 */ /* 0x100fe200078e0a02 */
[----:B------:R-:W-:Y:S01]  /*9460*/  ISETP.GE.AND P6, PT, R3, RZ, PT ;  /* 0x000000ff0300720c */ /* 0x000fe20003fc6270 */
[----:B------:R-:W-:Y:S01]  /*9470*/  @!P0 IMAD.IADD R9, R9, 0x1, -R2 ;  /* 0x0000000109098824 */ /* 0x000fe200078e0a02 */
[----:B------:R-:W-:Y:S01]  /*9480*/  IABS R3, R6 ;  /* 0x0000000600037213 */ /* 0x000fe20000000000 */
[----:B0-----:R-:W-:Y:S01]  /*9490*/  IMAD.MOV.U32 R0, RZ, RZ, R5 ;  /* 0x000000ffff007224 */ /* 0x001fe200078e0005 */
[----:B------:R-:W-:Y:S01]  /*94a0*/  ISETP.GE.AND P0, PT, R8, RZ, PT ;  /* 0x000000ff0800720c */ /* 0x000fe20003f06270 */
[----:B------:R-:W-:Y:S01]  /*94b0*/  @!P3 IMAD.MOV R13, RZ, RZ, -R13 ;  /* 0x000000ffff0db224 */ /* 0x000fe200078e0a0d */
[----:B------:R-:W-:Y:S01]  /*94c0*/  LOP3.LUT R8, R14, 0xa0, RZ, 0xfc, !PT ;  /* 0x000000a00e087812 */ /* 0x000fe200078efcff */
[----:B------:R-:W-:Y:S01]  /*94d0*/  @!P5 IMAD.MOV R0, RZ, RZ, -R0 ;  /* 0x000000ffff00d224 */ /* 0x000fe200078e0a00 */
[----:B------:R-:W-:Y:S01]  /*94e0*/  ISETP.GT.U32.AND P5, PT, R2, R10, PT ;  /* 0x0000000a0200720c */ /* 0x000fe20003fa4070 */
[----:B------:R-:W-:Y:S01]  /*94f0*/  IMAD.HI.U32 R11, R16, R3, RZ ;  /* 0x00000003100b7227 */ /* 0x000fe200078e00ff */
[----:B------:R-:W-:-:S02]  /*9500*/  IABS R5, R4 ;  /* 0x0000000400057213 */ /* 0x000fc40000000000 */
[----:B------:R0:W-:Y:S01]  /*9510*/  STL [R1+0x23c], R0 ;  /* 0x00023c0001007387 */ /* 0x0001e20000100800 */
[----:B------:R-:W-:Y:S02]  /*9520*/  @!P1 IMAD.IADD R7, R7, 0x1, -R2 ;  /* 0x0000000107079824 */ /* 0x000fe400078e0a02 */
[----:B------:R-:W-:Y:S02]  /*9530*/  IMAD.MOV R11, RZ, RZ, -R11 ;  /* 0x000000ffff0b7224 */ /* 0x000fe400078e0a0b */
[----:B------:R-:W-:-:S04]  /*9540*/  IMAD.HI.U32 R17, R16, R5, RZ ;  /* 0x0000000510117227 */ /* 0x000fc800078e00ff */
[----:B------:R-:W-:Y:S01]  /*9550*/  @!P5 IMAD.IADD R10, R10, 0x1, -R2 ;  /* 0x000000010a0ad824 */ /* 0x000fe200078e0a02 */
[----:B------:R-:W-:Y:S01]  /*9560*/  ISETP.GE.AND P5, PT, R4, RZ, PT ;  /* 0x000000ff0400720c */ /* 0x000fe20003fa6270 */
[----:B0-----:R-:W-:Y:S01]  /*9570*/  IMAD.MOV.U32 R0, RZ, RZ, R18 ;  /* 0x000000ffff007224 */ /* 0x001fe200078e0012 */
[----:B------:R-:W-:Y:S01]  /*9580*/  IABS R4, R8 ;  /* 0x0000000800047213 */ /* 0x000fe20000000000 */
[C---:B------:R-:W-:Y:S01]  /*9590*/  IMAD R3, R2.reuse, R11, R3 ;  /* 0x0000000b02037224 */ /* 0x040fe200078e0203 */
[C---:B------:R-:W-:Y:S01]  /*95a0*/  ISETP.GT.U32.AND P1, PT, R2.reuse, R10, PT ;  /* 0x0000000a0200720c */ /* 0x040fe20003f24070 */
[----:B------:R-:W-:Y:S01]  /*95b0*/  @!P4 IMAD.MOV R0, RZ, RZ, -R0 ;  /* 0x000000ffff00c224 */ /* 0x000fe200078e0a00 */
[----:B------:R-:W-:Y:S01]  /*95c0*/  ISETP.GT.U32.AND P4, PT, R2, R7, PT ;  /* 0x000000070200720c */ /* 0x000fe20003f84070 */
[----:B------:R-:W-:Y:S01]  /*95d0*/  IMAD.HI.U32 R11, R16, R4, RZ ;  /* 0x00000004100b7227 */ /* 0x000fe200078e00ff */
[----:B------:R-:W-:Y:S02]  /*95e0*/  LOP3.LUT R18, R14, 0x8a, RZ, 0xfc, !PT ;  /* 0x0000008a0e127812 */ /* 0x000fe400078efcff */
[----:B------:R0:W-:Y:S01]  /*95f0*/  STL [R1+0x16c], R0 ;  /* 0x00016c0001007387 */ /* 0x0001e20000100800 */
[----:B------:R-:W-:-:S02]  /*9600*/  IMAD.MOV R17, RZ, RZ, -R17 ;  /* 0x000000ffff117224 */ /* 0x000fc400078e0a11 */
[----:B------:R-:W-:Y:S01]  /*9610*/  IMAD.MOV R11, RZ, RZ, -R11 ;  /* 0x000000ffff0b7224 */ /* 0x000fe200078e0a0b */
[----:B------:R1:W-:Y:S01]  /*9620*/  STL [R1+0x234], R13 ;  /* 0x0002340d01007387 */ /* 0x0003e20000100800 */
[----:B------:R-:W-:Y:S01]  /*9630*/  IMAD R5, R2, R17, R5 ;  /* 0x0000001102057224 */ /* 0x000fe200078e0205 */
[----:B------:R-:W-:Y:S01]  /*9640*/  LOP3.LUT R17, R14, 0x8c, RZ, 0xfc, !PT ;  /* 0x0000008c0e117812 */ /* 0x000fe200078efcff */
[----:B------:R-:W-:Y:S01]  /*9650*/  @!P1 IMAD.IADD R10, R10, 0x1, -R2 ;  /* 0x000000010a0a9824 */ /* 0x000fe200078e0a02 */
[C---:B------:R-:W-:Y:S01]  /*9660*/  ISETP.GT.U32.AND P1, PT, R2.reuse, R3, PT ;  /* 0x000000030200720c */ /* 0x040fe20003f24070 */
[C---:B------:R-:W-:Y:S01]  /*9670*/  IMAD R4, R2.reuse, R11, R4 ;  /* 0x0000000b02047224 */ /* 0x040fe200078e0204 */
[----:B------:R-:W-:Y:S01]  /*9680*/  ISETP.GT.U32.AND P3, PT, R2, R5, PT ;  /* 0x000000050200720c */ /* 0x000fe20003f64070 */
[----:B0-----:R-:W-:Y:S01]  /*9690*/  IMAD.MOV.U32 R0, RZ, RZ, R9 ;  /* 0x000000ffff007224 */ /* 0x001fe200078e0009 */
[----:B------:R-:W-:Y:S01]  /*96a0*/  LOP3.LUT R9, R14, 0x9c, RZ, 0xfc, !PT ;  /* 0x0000009c0e097812 */ /* 0x000fe200078efcff */
[----:B------:R-:W-:Y:S01]  /*96b0*/  @!P4 IMAD.IADD R7, R7, 0x1, -R2 ;  /* 0x000000010707c824 */ /* 0x000fe200078e0a02 */
[----:B------:R-:W-:Y:S01]  /*96c0*/  ISETP.GE.AND P4, PT, R8, RZ, PT ;  /* 0x000000ff0800720c */ /* 0x000fe20003f86270 */
[----:B-1----:R-:W-:Y:S01]  /*96d0*/  IMAD.MOV.U32 R13, RZ, RZ, R10 ;  /* 0x000000ffff0d7224 */ /* 0x002fe200078e000a */
[----:B------:R-:W-:Y:S01]  /*96e0*/  IABS R22, R9 ;  /* 0x0000000900167213 */ /* 0x000fe20000000000 */
[----:B------:R-:W-:Y:S01]  /*96f0*/  @!P2 IMAD.MOV R0, RZ, RZ, -R0 ;  /* 0x000000ffff00a224 */ /* 0x000fe200078e0a00 */
[----:B------:R-:W-:Y:S01]  /*9700*/  ISETP.GE.AND P2, PT, R6, RZ, PT ;  /* 0x000000ff0600720c */ /* 0x000fe20003f46270 */
[----:B------:R-:W-:Y:S01]  /*9710*/  @!P6 IMAD.MOV R13, RZ, RZ, -R13 ;  /* 0x000000ffff0de224 */ /* 0x000fe200078e0a0d */
[----:B------:R-:W-:Y:S01]  /*9720*/  ISETP.GT.U32.AND P6, PT, R2, R4, PT ;  /* 0x000000040200720c */ /* 0x000fe20003fc4070 */
[--C-:B------:R-:W-:Y:S01]  /*9730*/  @!P1 IMAD.IADD R3, R3, 0x1, -R2.reuse ;  /* 0x0000000103039824 */ /* 0x100fe200078e0a02 */
[----:B------:R0:W-:Y:S01]  /*9740*/  STL [R1+0x238], R0 ;  /* 0x0002380001007387 */ /* 0x0001e20000100800 */
[----:B------:R-:W-:Y:S01]  /*9750*/  @!P3 IMAD.IADD R5, R5, 0x1, -R2 ;  /* 0x000000010505b824 */ /* 0x000fe200078e0a02 */
[----:B------:R-:W-:-:S02]  /*9760*/  LOP3.LUT R6, R14, 0x9e, RZ, 0xfc, !PT ;  /* 0x0000009e0e067812 */ /* 0x000fc400078efcff */
[C---:B------:R-:W-:Y:S01]  /*9770*/  ISETP.GT.U32.AND P1, PT, R2.reuse, R3, PT ;  /* 0x000000030200720c */ /* 0x040fe20003f24070 */
[----:B------:R-:W-:Y:S01]  /*9780*/  STL [R1+0x21c], R13 ;  /* 0x00021c0d01007387 */ /* 0x000fe20000100800 */
[----:B------:R-:W-:Y:S02]  /*9790*/  ISETP.GT.U32.AND P3, PT, R2, R5, PT ;  /* 0x000000050200720c */ /* 0x000fe40003f64070 */
[----:B------:R-:W-:Y:S01]  /*97a0*/  IABS R23, R6 ;  /* 0x0000000600177213 */ /* 0x000fe20000000000 */
[----:B0-----:R-:W-:Y:S01]  /*97b0*/  IMAD.MOV.U32 R0, RZ, RZ, R7 ;  /* 0x000000ffff007224 */ /* 0x001fe200078e0007 */
[----:B------:R-:W-:Y:S01]  /*97c0*/  LOP3.LUT R8, R14, 0x9a, RZ, 0xfc, !PT ;  /* 0x0000009a0e087812 */ /* 0x000fe200078efcff */
[----:B------:R-:W-:Y:S02]  /*97d0*/  @!P6 IMAD.IADD R4, R4, 0x1, -R2 ;  /* 0x000000010404e824 */ /* 0x000fe400078e0a02 */
[----:B------:R-:W-:Y:S01]  /*97e0*/  IMAD.HI.U32 R7, R16, R22, RZ ;  /* 0x0000001610077227 */ /* 0x000fe200078e00ff */
[----:B------:R-:W-:-:S02]  /*97f0*/  IABS R21, R8 ;  /* 0x0000000800157213 */ /* 0x000fc40000000000 */
[----:B------:R-:W-:Y:S01]  /*9800*/  ISETP.GT.U32.AND P6, PT, R2, R4, PT ;  /* 0x000000040200720c */ /* 0x000fe20003fc4070 */
[----:B------:R-:W-:Y:S02]  /*9810*/  IMAD.MOV R7, RZ, RZ, -R7 ;  /* 0x000000ffff077224 */ /* 0x000fe400078e0a07 */
[----:B------:R-:W-:-:S04]  /*9820*/  IMAD.HI.U32 R10, R16, R23, RZ ;  /* 0x00000017100a7227 */ /* 0x000fc800078e00ff */
[----:B------:R-:W-:Y:S02]  /*9830*/  IMAD R22, R2, R7, R22 ;  /* 0x0000000702167224 */ /* 0x000fe400078e0216 */
[----:B------:R-:W-:Y:S01]  /*9840*/  @!P3 IMAD.IADD R5, R5, 0x1, -R2 ;  /* 0x000000010505b824 */ /* 0x000fe200078e0a02 */
[----:B------:R-:W-:Y:S01]  /*9850*/  ISETP.GE.AND P3, PT, R9, RZ, PT ;  /* 0x000000ff0900720c */ /* 0x000fe20003f66270 */
[----:B------:R-:W-:Y:S02]  /*9860*/  IMAD.MOV R9, RZ, RZ, -R10 ;  /* 0x000000ffff097224 */ /* 0x000fe400078e0a0a */
[----:B------:R-:W-:Y:S01]  /*9870*/  @!P6 IMAD.IADD R4, R4, 0x1, -R2 ;  /* 0x000000010404e824 */ /* 0x000fe200078e0a02 */
[----:B------:R-:W-:Y:S01]  /*9880*/  ISETP.GT.U32.AND P6, PT, R2, R22, PT ;  /* 0x000000160200720c */ /* 0x000fe20003fc4070 */
[----:B------:R-:W-:Y:S01]  /*9890*/  @!P0 IMAD.MOV R0, RZ, RZ, -R0 ;  /* 0x000000ffff008224 */ /* 0x000fe200078e0a00 */
[----:B------:R-:W-:Y:S01]  /*98a0*/  ISETP.GE.AND P0, PT, R6, RZ, PT ;  /* 0x000000ff0600720c */ /* 0x000fe20003f06270 */
[----:B------:R-:W-:Y:S01]  /*98b0*/  @!P1 IMAD.IADD R3, R3, 0x1, -R2 ;  /* 0x0000000103039824 */ /* 0x000fe200078e0a02 */
[----:B------:R-:W-:Y:S01]  /*98c0*/  ISETP.GE.AND P1, PT, R8, RZ, PT ;  /* 0x000000ff0800720c */ /* 0x000fe20003f26270 */
[----:B------:R-:W-:Y:S01]  /*98d0*/  IMAD R23, R2, R9, R23 ;  /* 0x0000000902177224 */ /* 0x000fe200078e0217 */
[----:B------:R0:W-:Y:S01]  /*98e0*/  STL [R1+0x228], R0 ;  /* 0x0002280001007387 */ /* 0x0001e20000100800 */
[----:B------:R-:W-:Y:S01]  /*98f0*/  IMAD.MOV.U32 R11, RZ, RZ, R5 ;  /* 0x000000ffff0b7224 */ /* 0x000fe200078e0005 */
[----:B------:R-:W-:Y:S01]  /*9900*/  LOP3.LUT R8, R14, 0x96, RZ, 0xfc, !PT ;  /* 0x000000960e087812 */ /* 0x000fe200078efcff */
[----:B------:R-:W-:Y:S01]  /*9910*/  IMAD.HI.U32 R6, R16, R21, RZ ;  /* 0x0000001510067227 */ /* 0x000fe200078e00ff */
[----:B------:R-:W-:-:S02]  /*9920*/  LOP3.LUT R5, R14, 0x92, RZ, 0xfc, !PT ;  /* 0x000000920e057812 */ /* 0x000fc400078efcff */
[----:B------:R-:W-:Y:S01]  /*9930*/  IABS R19, R8 ;  /* 0x0000000800137213 */ /* 0x000fe20000000000 */
[----:B------:R-:W-:Y:S01]  /*9940*/  @!P5 IMAD.MOV R11, RZ, RZ, -R11 ;  /* 0x000000ffff0bd224 */ /* 0x000fe200078e0a0b */
[----:B------:R-:W-:Y:S01]  /*9950*/  ISETP.GT.U32.AND P5, PT, R2, R23, PT ;  /* 0x000000170200720c */ /* 0x000fe20003fa4070 */
[----:B------:R-:W-:Y:S01]  /*9960*/  @!P6 IMAD.IADD R22, R22, 0x1, -R2 ;  /* 0x000000011616e824 */ /* 0x000fe200078e0a02 */
[----:B------:R-:W-:Y:S01]  /*9970*/  IABS R9, R5 ;  /* 0x0000000500097213 */ /* 0x000fe20000000000 */
[----:B0-----:R-:W-:Y:S01]  /*9980*/  IMAD.MOV.U32 R0, RZ, RZ, R3 ;  /* 0x000000ffff007224 */ /* 0x001fe200078e0003 */
[----:B------:R0:W-:Y:S01]  /*9990*/  STL [R1+0x1cc], R11 ;  /* 0x0001cc0b01007387 */ /* 0x0001e20000100800 */
[----:B------:R-:W-:Y:S01]  /*99a0*/  IMAD.MOV R6, RZ, RZ, -R6 ;  /* 0x000000ffff067224 */ /* 0x000fe200078e0a06 */
[----:B------:R-:W-:Y:S01]  /*99b0*/  ISETP.GT.U32.AND P6, PT, R2, R22, PT ;  /* 0x000000160200720c */ /* 0x000fe20003fc4070 */
[----:B------:R-:W-:Y:S01]  /*99c0*/  @!P2 IMAD.MOV R0, RZ, RZ, -R0 ;  /* 0x000000ffff00a224 */ /* 0x000fe200078e0a00 */
[----:B------:R-:W-:Y:S01]  /*99d0*/  ISETP.GE.AND P2, PT, R20, RZ, PT ;  /* 0x000000ff1400720c */ /* 0x000fe20003f46270 */
[----:B------:R-:W-:Y:S01]  /*99e0*/  IMAD R21, R2, R6, R21 ;  /* 0x0000000602157224 */ /* 0x000fe200078e0215 */
[----:B------:R-:W-:Y:S01]  /*99f0*/  IABS R20, R20 ;  /* 0x0000001400147213 */ /* 0x000fe20000000000 */
[----:B------:R-:W-:Y:S01]  /*9a00*/  IMAD.HI.U32 R7, R16, R19, RZ ;  /* 0x0000001310077227 */ /* 0x000fe200078e00ff */
[----:B------:R1:W-:Y:S01]  /*9a10*/  STL [R1+0x1ec], R0 ;  /* 0x0001ec0001007387 */ /* 0x0003e20000100800 */
[----:B------:R-:W-:-:S02]  /*9a20*/  LOP3.LUT R6, R14, 0x94, RZ, 0xfc, !PT ;  /* 0x000000940e067812 */ /* 0x000fc400078efcff */
[----:B0-----:R-:W-:Y:S02]  /*9a30*/  IMAD.HI.U32 R11, R16, R20, RZ ;  /* 0x00000014100b7227 */ /* 0x001fe400078e00ff */
[----:B------:R-:W-:Y:S02]  /*9a40*/  IABS R10, R6 ;  /* 0x00000006000a7213 */ /* 0x000fe40000000000 */
[----:B------:R-:W-:Y:S02]  /*9a50*/  @!P5 IMAD.IADD R23, R23, 0x1, -R2 ;  /* 0x000000011717d824 */ /* 0x000fe400078e0a02 */
[----:B------:R-:W-:Y:S02]  /*9a60*/  IMAD.MOV R11, RZ, RZ, -R11 ;  /* 0x000000ffff0b7224 */ /* 0x000fe400078e0a0b */
[----:B-1----:R-:W-:Y:S01]  /*9a70*/  IMAD.MOV.U32 R0, RZ, RZ, R4 ;  /* 0x000000ffff007224 */ /* 0x002fe200078e0004 */
[C---:B------:R-:W-:Y:S01]  /*9a80*/  ISETP.GT.U32.AND P5, PT, R2.reuse, R23, PT ;  /* 0x000000170200720c */ /* 0x040fe20003fa4070 */
[----:B------:R-:W-:Y:S01]  /*9a90*/  IMAD R20, R2, R11, R20 ;  /* 0x0000000b02147224 */ /* 0x000fe200078e0214 */
[----:B------:R-:W-:Y:S01]  /*9aa0*/  LOP3.LUT R11, R14, 0x90, RZ, 0xfc, !PT ;  /* 0x000000900e0b7812 */ /* 0x000fe200078efcff */
[----:B------:R-:W-:Y:S01]  /*9ab0*/  @!P4 IMAD.MOV R0, RZ, RZ, -R0 ;  /* 0x000000ffff00c224 */ /* 0x000fe200078e0a00 */
[----:B------:R-:W-:Y:S01]  /*9ac0*/  ISETP.GT.U32.AND P4, PT, R2, R21, PT ;  /* 0x000000150200720c */ /* 0x000fe20003f84070 */
[----:B------:R-:W-:Y:S01]  /*9ad0*/  @!P6 IMAD.IADD R22, R22, 0x1, -R2 ;  /* 0x000000011616e824 */ /* 0x000fe200078e0a02 */
[----:B------:R-:W-:Y:S01]  /*9ae0*/  ISETP.GT.U32.AND P6, PT, R2, R20, PT ;  /* 0x000000140200720c */ /* 0x000fe20003fc4070 */
[----:B------:R-:W-:Y:S01]  /*9af0*/  IMAD.MOV R7, RZ, RZ, -R7 ;  /* 0x000000ffff077224 */ /* 0x000fe200078e0a07 */
[----:B------:R0:W-:Y:S01]  /*9b00*/  STL [R1+0x1b0], R0 ;  /* 0x0001b00001007387 */ /* 0x0001e20000100800 */
[----:B------:R-:W-:-:S04]  /*9b10*/  IMAD.HI.U32 R3, R16, R9, RZ ;  /* 0x0000000910037227 */ /* 0x000fc800078e00ff */
[----:B------:R-:W-:Y:S01]  /*9b20*/  IMAD R19, R2, R7, R19 ;  /* 0x0000000702137224 */ /* 0x000fe200078e0213 */
[----:B------:R-:W-:Y:S01]  /*9b30*/  IABS R7, R17 ;  /* 0x0000001100077213 */ /* 0x000fe20000000000 */
[----:B------:R-:W-:Y:S02]  /*9b40*/  IMAD.MOV R3, RZ, RZ, -R3 ;  /* 0x000000ffff037224 */ /* 0x000fe400078e0a03 */
[--C-:B------:R-:W-:Y:S01]  /*9b50*/  @!P5 IMAD.IADD R23, R23, 0x1, -R2.reuse ;  /* 0x000000011717d824 */ /* 0x100fe200078e0a02 */
[----:B------:R-:W-:Y:S01]  /*9b60*/  ISETP.GE.AND P5, PT, R8, RZ, PT ;  /* 0x000000ff0800720c */ /* 0x000fe20003fa6270 */
[--C-:B------:R-:W-:Y:S01]  /*9b70*/  @!P4 IMAD.IADD R21, R21, 0x1, -R2.reuse ;  /* 0x000000011515c824 */ /* 0x100fe200078e0a02 */
[C---:B------:R-:W-:Y:S01]  /*9b80*/  ISETP.GT.U32.AND P4, PT, R2.reuse, R19, PT ;  /* 0x000000130200720c */ /* 0x040fe20003f84070 */
[----:B------:R-:W-:Y:S01]  /*9b90*/  IMAD R9, R2, R3, R9 ;  /* 0x0000000302097224 */ /* 0x000fe200078e0209 */
[----:B------:R-:W-:Y:S01]  /*9ba0*/  IABS R3, R11 ;  /* 0x0000000b00037213 */ /* 0x000fe20000000000 */
[----:B------:R-:W-:Y:S01]  /*9bb0*/  @!P6 IMAD.IADD R20, R20, 0x1, -R2 ;  /* 0x000000011414e824 */ /* 0x000fe200078e0a02 */
[----:B------:R-:W-:Y:S01]  /*9bc0*/  ISETP.GT.U32.AND P6, PT, R2, R21, PT ;  /* 0x000000150200720c */ /* 0x000fe20003fc4070 */
[----:B0-----:R-:W-:-:S02]  /*9bd0*/  IMAD.MOV.U32 R0, RZ, RZ, R23 ;  /* 0x000000ffff007224 */ /* 0x001fc400078e0017 */
[----:B------:R-:W-:-:S04]  /*9be0*/  IMAD.HI.U32 R15, R16, R10, RZ ;  /* 0x0000000a100f7227 */ /* 0x000fc800078e00ff */
[----:B------:R-:W-:Y:S01]  /*9bf0*/  @!P0 IMAD.MOV R0, RZ, RZ, -R0 ;  /* 0x000000ffff008224 */ /* 0x000fe200078e0a00 */
[----:B------:R-:W-:Y:S01]  /*9c00*/  ISETP.GT.U32.AND P0, PT, R2, R20, PT ;  /* 0x000000140200720c */ /* 0x000fe20003f04070 */
[----:B------:R-:W-:-:S03]  /*9c10*/  IMAD.HI.U32 R23, R16, R3, RZ ;  /* 0x0000000310177227 */ /* 0x000fc600078e00ff */
[----:B------:R0:W-:Y:S01]  /*9c20*/  STL [R1+0xfc], R0 ;  /* 0x0000fc0001007387 */ /* 0x0001e20000100800 */
[----:B------:R-:W-:Y:S01]  /*9c30*/  IMAD.MOV R4, RZ, RZ, -R15 ;  /* 0x000000ffff047224 */ /* 0x000fe200078e0a0f */
[----:B------:R-:W-:Y:S01]  /*9c40*/  LOP3.LUT R15, R14, 0x8e, RZ, 0xfc, !PT ;  /* 0x0000008e0e0f7812 */ /* 0x000fe200078efcff */
[----:B------:R-:W-:Y:S02]  /*9c50*/  IMAD.MOV R23, RZ, RZ, -R23 ;  /* 0x000000ffff177224 */ /* 0x000fe400078e0a17 */
[----:B------:R-:W-:Y:S01]  /*9c60*/  @!P4 IMAD.IADD R19, R19, 0x1, -R2 ;  /* 0x000000011313c824 */ /* 0x000fe200078e0a02 */
[----:B------:R-:W-:Y:S01]  /*9c70*/  IABS R8, R15 ;  /* 0x0000000f00087213 */ /* 0x000fe20000000000 */
[C---:B------:R-:W-:Y:S01]  /*9c80*/  IMAD R10, R2.reuse, R4, R10 ;  /* 0x00000004020a7224 */ /* 0x040fe200078e020a */
[----:B------:R-:W-:Y:S01]  /*9c90*/  IABS R4, R18 ;  /* 0x0000001200047213 */ /* 0x000fe20000000000 */
[----:B------:R-:W-:Y:S01]  /*9ca0*/  @!P6 IMAD.IADD R21, R21, 0x1, -R2 ;  /* 0x000000011515e824 */ /* 0x000fe200078e0a02 */
[C---:B------:R-:W-:Y:S01]  /*9cb0*/  ISETP.GT.U32.AND P6, PT, R2.reuse, R9, PT ;  /* 0x000000090200720c */ /* 0x040fe20003fc4070 */
[----:B0-----:R-:W-:Y:S01]  /*9cc0*/  IMAD.MOV.U32 R0, RZ, RZ, R22 ;  /* 0x000000ffff007224 */ /* 0x001fe200078e0016 */
[C---:B------:R-:W-:Y:S01]  /*9cd0*/  ISETP.GT.U32.AND P4, PT, R2.reuse, R19, PT ;  /* 0x000000130200720c */ /* 0x040fe20003f84070 */
[----:B------:R-:W-:-:S02]  /*9ce0*/  IMAD R3, R2, R23, R3 ;  /* 0x0000001702037224 */ /* 0x000fc400078e0203 */
[----:B------:R-:W-:Y:S01]  /*9cf0*/  @!P3 IMAD.MOV R0, RZ, RZ, -R0 ;  /* 0x000000ffff00b224 */ /* 0x000fe200078e0a00 */
[----:B------:R-:W-:Y:S01]  /*9d00*/  ISETP.GT.U32.AND P3, PT, R2, R10, PT ;  /* 0x0000000a0200720c */ /* 0x000fe20003f64070 */
[----:B------:R-:W-:Y:S01]  /*9d10*/  @!P0 IMAD.IADD R20, R20, 0x1, -R2 ;  /* 0x0000000114148824 */ /* 0x000fe200078e0a02 */
[----:B------:R-:W-:Y:S01]  /*9d20*/  ISETP.GT.U32.AND P0, PT, R2, R3, PT ;  /* 0x000000030200720c */ /* 0x000fe20003f04070 */
[----:B------:R-:W-:Y:S01]  /*9d30*/  IMAD.HI.U32 R24, R16, R8, RZ ;  /* 0x0000000810187227 */ /* 0x000fe200078e00ff */
[----:B------:R0:W-:Y:S03]  /*9d40*/  STL [R1+0xf8], R0 ;  /* 0x0000f80001007387 */ /* 0x0001e60000100800 */
[----:B------:R-:W-:Y:S02]  /*9d50*/  IMAD.MOV R24, RZ, RZ, -R24 ;  /* 0x000000ffff187224 */ /* 0x000fe400078e0a18 */
[----:B------:R-:W-:Y:S01]  /*9d60*/  IMAD.MOV.U32 R13, RZ, RZ, R21 ;  /* 0x000000ffff0d7224 */ /* 0x000fe200078e0015 */
[----:B------:R-:W-:Y:S01]  /*9d70*/  LOP3.LUT R21, R14, 0x78, RZ, 0xfc, !PT ;  /* 0x000000780e157812 */ /* 0x000fe200078efcff */
[----:B------:R-:W-:-:S02]  /*9d80*/  IMAD R8, R2, R24, R8 ;  /* 0x0000001802087224 */ /* 0x000fc400078e0208 */
[----:B------:R-:W-:Y:S01]  /*9d90*/  @!P6 IMAD.IADD R9, R9, 0x1, -R2 ;  /* 0x000000010909e824 */ /* 0x000fe200078e0a02 */
[----:B------:R-:W-:Y:S01]  /*9da0*/  ISETP.GE.AND P6, PT, R5, RZ, PT ;  /* 0x000000ff0500720c */ /* 0x000fe20003fc6270 */
[----:B0-----:R-:W-:Y:S01]  /*9db0*/  IMAD.MOV.U32 R0, RZ, RZ, R20 ;  /* 0x000000ffff007224 */ /* 0x001fe200078e0014 */
[----:B------:R-:W-:Y:S01]  /*9dc0*/  LOP3.LUT R5, R14, 0x88, RZ, 0xfc, !PT ;  /* 0x000000880e057812 */ /* 0x000fe200078efcff */
[----:B------:R-:W-:-:S04]  /*9dd0*/  IMAD.HI.U32 R22, R16, R7, RZ ;  /* 0x0000000710167227 */ /* 0x000fc800078e00ff */
[--C-:B------:R-:W-:Y:S01]  /*9de0*/  @!P4 IMAD.IADD R19, R19, 0x1, -R2.reuse ;  /* 0x000000011313c824 */ /* 0x100fe200078e0a02 */
[C---:B------:R-:W-:Y:S01]  /*9df0*/  ISETP.GT.U32.AND P4, PT, R2.reuse, R8, PT ;  /* 0x000000080200720c */ /* 0x040fe20003f84070 */
[----:B------:R-:W-:Y:S01]  /*9e00*/  @!P1 IMAD.MOV R13, RZ, RZ, -R13 ;  /* 0x000000ffff0d9224 */ /* 0x000fe200078e0a0d */
[----:B------:R-:W-:Y:S01]  /*9e10*/  ISETP.GT.U32.AND P1, PT, R2, R9, PT ;  /* 0x000000090200720c */ /* 0x000fe20003f24070 */
[--C-:B------:R-:W-:Y:S01]  /*9e20*/  @!P3 IMAD.IADD R10, R10, 0x1, -R2.reuse ;  /* 0x000000010a0ab824 */ /* 0x100fe200078e0a02 */
[----:B------:R-:W-:Y:S01]  /*9e30*/  ISETP.GE.AND P3, PT, R6, RZ, PT ;  /* 0x000000ff0600720c */ /* 0x000fe20003f66270 */
[----:B------:R-:W-:Y:S01]  /*9e40*/  @!P0 IMAD.IADD R3, R3, 0x1, -R2 ;  /* 0x0000000103038824 */ /* 0x000fe200078e0a02 */
[----:B------:R-:W-:Y:S01]  /*9e50*/  STL [R1+0xf0], R13 ;  /* 0x0000f00d01007387 */ /* 0x000fe20000100800 */
[----:B------:R-:W-:Y:S01]  /*9e60*/  @!P2 IMAD.MOV R0, RZ, RZ, -R0 ;  /* 0x000000ffff00a224 */ /* 0x000fe200078e0a00 */
[----:B------:R-:W-:Y:S01]  /*9e70*/  ISETP.GT.U32.AND P0, PT, R2, R10, PT ;  /* 0x0000000a0200720c */ /* 0x000fe20003f04070 */
[----:B------:R-:W-:Y:S01]  /*9e80*/  IMAD.HI.U32 R23, R16, R4, RZ ;  /* 0x0000000410177227 */ /* 0x000fe200078e00ff */
[----:B------:R-:W-:-:S02]  /*9e90*/  ISETP.GT.U32.AND P2, PT, R2, R3, PT ;  /* 0x000000030200720c */ /* 0x000fc40003f44070 */
[----:B------:R0:W-:Y:S01]  /*9ea0*/  STL [R1+0x6c], R0 ;  /* 0x00006c0001007387 */ /* 0x0001e20000100800 */
[----:B------:R-:W-:Y:S02]  /*9eb0*/  IMAD.MOV R22, RZ, RZ, -R22 ;  /* 0x000000ffff167224 */ /* 0x000fe400078e0a16 */
[----:B------:R-:W-:Y:S02]  /*9ec0*/  IMAD.MOV R23, RZ, RZ, -R23 ;  /* 0x000000ffff177224 */ /* 0x000fe400078e0a17 */
[----:B------:R-:W-:Y:S01]  /*9ed0*/  IMAD R6, R2, R22, R7 ;  /* 0x0000001602067224 */ /* 0x000fe200078e0207 */
[----:B------:R-:W-:Y:S01]  /*9ee0*/  LOP3.LUT R7, R14, 0x86, RZ, 0xfc, !PT ;  /* 0x000000860e077812 */ /* 0x000fe200078efcff */
[----:B------:R-:W-:Y:S02]  /*9ef0*/  IMAD R4, R2, R23, R4 ;  /* 0x0000001702047224 */ /* 0x000fe400078e0204 */
[--C-:B------:R-:W-:Y:S01]  /*9f00*/  @!P4 IMAD.IADD R8, R8, 0x1, -R2.reuse ;  /* 0x000000010808c824 */ /* 0x100fe200078e0a02 */
[----:B------:R-:W-:Y:S01]  /*9f10*/  IABS R20, R7 ;  /* 0x0000000700147213 */ /* 0x000fe20000000000 */
[----:B0-----:R-:W-:Y:S01]  /*9f20*/  IMAD.MOV.U32 R0, RZ, RZ, R19 ;  /* 0x000000ffff007224 */ /* 0x001fe200078e0013 */
[----:B------:R-:W-:Y:S01]  /*9f30*/  IABS R19, R5 ;  /* 0x0000000500137213 */ /* 0x000fe20000000000 */
[----:B------:R-:W-:Y:S01]  /*9f40*/  @!P1 IMAD.IADD R9, R9, 0x1, -R2 ;  /* 0x0000000109099824 */ /* 0x000fe200078e0a02 */
[C---:B------:R-:W-:Y:S01]  /*9f50*/  ISETP.GT.U32.AND P1, PT, R2.reuse, R4, PT ;  /* 0x000000040200720c */ /* 0x040fe20003f24070 */
[----:B------:R-:W-:Y:S01]  /*9f60*/  @!P5 IMAD.MOV R0, RZ, RZ, -R0 ;  /* 0x000000ffff00d224 */ /* 0x000fe200078e0a00 */
[----:B------:R-:W-:Y:S01]  /*9f70*/  ISETP.GT.U32.AND P5, PT, R2, R6, PT ;  /* 0x000000060200720c */ /* 0x000fe20003fa4070 */
[--C-:B------:R-:W-:Y:S01]  /*9f80*/  @!P0 IMAD.IADD R10, R10, 0x1, -R2.reuse ;  /* 0x000000010a0a8824 */ /* 0x100fe200078e0a02 */
[----:B------:R-:W-:Y:S01]  /*9f90*/  ISETP.GT.U32.AND P4, PT, R2, R8, PT ;  /* 0x000000080200720c */ /* 0x000fe20003f84070 */
[----:B------:R-:W-:Y:S01]  /*9fa0*/  @!P2 IMAD.IADD R3, R3, 0x1, -R2 ;  /* 0x000000010303a824 */ /* 0x000fe200078e0a02 */
[----:B------:R-:W-:Y:S01]  /*9fb0*/  ISETP.GE.AND P0, PT, R11, RZ, PT ;  /* 0x000000ff0b00720c */ /* 0x000fe20003f06270 */
[----:B------:R-:W-:Y:S01]  /*9fc0*/  IMAD.MOV.U32 R13, RZ, RZ, R10 ;  /* 0x000000ffff0d7224 */ /* 0x000fe200078e000a */
[----:B------:R-:W-:Y:S01]  /*9fd0*/  ISETP.GE.AND P2, PT, R15, RZ, PT ;  /* 0x000000ff0f00720c */ /* 0x000fe20003f46270 */
[----:B------:R-:W-:Y:S01]  /*9fe0*/  IMAD.HI.U32 R15, R16, R19, RZ ;  /* 0x00000013100f7227 */ /* 0x000fe200078e00ff */
[----:B------:R0:W-:Y:S03]  /*9ff0*/  STL [R1+0x68], R0 ;  /* 0x0000680001007387 */ /* 0x0001e60000100800 */
[----:B------:R-:W-:-:S02]  /*a000*/  IMAD.MOV R15, RZ, RZ, -R15 ;  /* 0x000000ffff0f7224 */ /* 0x000fc400078e0a0f */
[--C-:B------:R-:W-:Y:S01]  /*a010*/  @!P5 IMAD.IADD R6, R6, 0x1, -R2.reuse ;  /* 0x000000010606d824 */ /* 0x100fe200078e0a02 */
[----:B------:R-:W-:Y:S01]  /*a020*/  ISETP.GE.AND P5, PT, R18, RZ, PT ;  /* 0x000000ff1200720c */ /* 0x000fe20003fa6270 */
[----:B------:R-:W-:Y:S01]  /*a030*/  @!P3 IMAD.MOV R13, RZ, RZ, -R13 ;  /* 0x000000ffff0db224 */ /* 0x000fe200078e0a0d */
[----:B------:R-:W-:Y:S01]  /*a040*/  ISETP.GE.AND P3, PT, R5, RZ, PT ;  /* 0x000000ff0500720c */ /* 0x000fe20003f66270 */
[----:B------:R-:W-:Y:S01]  /*a050*/  @!P1 IMAD.IADD R4, R4, 0x1, -R2 ;  /* 0x0000000104049824 */ /* 0x000fe200078e0a02 */
[C---:B------:R-:W-:Y:S01]  /*a060*/  ISETP.GT.U32.AND P1, PT, R2.reuse, R6, PT ;  /* 0x000000060200720c */ /* 0x040fe20003f24070 */
[----:B0-----:R-:W-:Y:S01]  /*a070*/  IMAD.MOV.U32 R0, RZ, RZ, R9 ;  /* 0x000000ffff007224 */ /* 0x001fe200078e0009 */
[----:B------:R-:W-:Y:S01]  /*a080*/  STL [R1+0x64], R13 ;  /* 0x0000640d01007387 */ /* 0x000fe20000100800 */
[----:B------:R-:W-:Y:S01]  /*a090*/  IMAD R5, R2, R15, R19 ;  /* 0x0000000f02057224 */ /* 0x000fe200078e0213 */
[C---:B------:R-:W-:Y:S01]  /*a0a0*/  LOP3.LUT R15, R14.reuse, 0x80, RZ, 0xfc, !PT ;  /* 0x000000800e0f7812 */ /* 0x040fe200078efcff */
[----:B------:R-:W-:Y:S01]  /*a0b0*/  IMAD.MOV.U32 R9, RZ, RZ, R3 ;  /* 0x000000ffff097224 */ /* 0x000fe200078e0003 */
[----:B------:R-:W-:Y:S01]  /*a0c0*/  LOP3.LUT R18, R14, 0x76, RZ, 0xfc, !PT ;  /* 0x000000760e127812 */ /* 0x000fe200078efcff */
[----:B------:R-:W-:-:S02]  /*a0d0*/  IMAD.MOV.U32 R11, RZ, RZ, R20 ;  /* 0x000000ffff0b7224 */ /* 0x000fc400078e0014 */
[----:B------:R-:W-:Y:S01]  /*a0e0*/  @!P6 IMAD.MOV R0, RZ, RZ, -R0 ;  /* 0x000000ffff00e224 */ /* 0x000fe200078e0a00 */
[----:B------:R-:W-:Y:S01]  /*a0f0*/  ISETP.GT.U32.AND P6, PT, R2, R4, PT ;  /* 0x000000040200720c */ /* 0x000fe20003fc4070 */
[--C-:B------:R-:W-:Y:S01]  /*a100*/  @!P4 IMAD.IADD R8, R8, 0x1, -R2.reuse ;  /* 0x000000010808c824 */ /* 0x100fe200078e0a02 */
[----:B------:R-:W-:Y:S01]  /*a110*/  ISETP.GE.AND P4, PT, R17, RZ, PT ;  /* 0x000000ff1100720c */ /* 0x000fe20003f86270 */
[----:B------:R-:W-:Y:S01]  /*a120*/  @!P0 IMAD.MOV R9, RZ, RZ, -R9 ;  /* 0x000000ffff098224 */ /* 0x000fe200078e0a09 */
[----:B------:R-:W-:Y:S01]  /*a130*/  ISETP.GT.U32.AND P0, PT, R2, R5, PT ;  /* 0x000000050200720c */ /* 0x000fe20003f04070 */
[----:B------:R-:W-:Y:S01]  /*a140*/  IMAD.HI.U32 R17, R16, R11, RZ ;  /* 0x0000000b10117227 */ /* 0x000fe200078e00ff */
[----:B------:R0:W-:Y:S03]  /*a150*/  STL [R1+0x60], R0 ;  /* 0x0000600001007387 */ /* 0x0001e60000100800 */
[----:B------:R-:W-:Y:S01]  /*a160*/  IMAD.MOV R10, RZ, RZ, -R17 ;  /* 0x000000ffff0a7224 */ /* 0x000fe200078e0a11 */
[----:B------:R1:W-:Y:S01]  /*a170*/  STL [R1+0x5c], R9 ;  /* 0x00005c0901007387 */ /* 0x0003e20000100800 */
[--C-:B------:R-:W-:Y:S01]  /*a180*/  @!P1 IMAD.IADD R6, R6, 0x1, -R2.reuse ;  /* 0x0000000106069824 */ /* 0x100fe200078e0a02 */
[----:B------:R-:W-:Y:S01]  /*a190*/  ISETP.GE.AND P1, PT, R7, RZ, PT ;  /* 0x000000ff0700720c */ /* 0x000fe20003f26270 */
[----:B------:R-:W-:Y:S01]  /*a1a0*/  IMAD R3, R2, R10, R11 ;  /* 0x0000000a02037224 */ /* 0x000fe200078e020b */
[----:B------:R-:W-:Y:S01]  /*a1b0*/  LOP3.LUT R11, R14, 0x7c, RZ, 0xfc, !PT ;  /* 0x0000007c0e0b7812 */ /* 0x000fe200078efcff */
[----:B------:R-:W-:-:S02]  /*a1c0*/  @!P6 IMAD.IADD R4, R4, 0x1, -R2 ;  /* 0x000000010404e824 */ /* 0x000fc400078e0a02 */
[----:B0-----:R-:W-:Y:S01]  /*a1d0*/  IMAD.MOV.U32 R0, RZ, RZ, R8 ;  /* 0x000000ffff007224 */ /* 0x001fe200078e0008 */
[C---:B------:R-:W-:Y:S01]  /*a1e0*/  LOP3.LUT R8, R14.reuse, 0x82, RZ, 0xfc, !PT ;  /* 0x000000820e087812 */ /* 0x040fe200078efcff */
[----:B------:R-:W-:Y:S01]  /*a1f0*/  @!P0 IMAD.IADD R5, R5, 0x1, -R2 ;  /* 0x0000000105058824 */ /* 0x000fe200078e0a02 */
[----:B-1----:R-:W-:Y:S01]  /*a200*/  LOP3.LUT R9, R14, 0x84, RZ, 0xfc, !PT ;  /* 0x000000840e097812 */ /* 0x002fe200078efcff */
[----:B------:R-:W-:Y:S01]  /*a210*/  @!P2 IMAD.MOV R0, RZ, RZ, -R0 ;  /* 0x000000ffff00a224 */ /* 0x000fe200078e0a00 */
[----:B------:R-:W-:Y:S02]  /*a220*/  ISETP.GT.U32.AND P2, PT, R2, R3, PT ;  /* 0x000000030200720c */ /* 0x000fe40003f44070 */
[----:B------:R-:W-:Y:S02]  /*a230*/  IABS R10, R9 ;  /* 0x00000009000a7213 */ /* 0x000fe40000000000 */
[----:B------:R0:W-:Y:S01]  /*a240*/  STL [R1+0x58], R0 ;  /* 0x0000580001007387 */ /* 0x0001e20000100800 */
[----:B------:R-:W-:-:S02]  /*a250*/  IABS R7, R8 ;  /* 0x0000000800077213 */ /* 0x000fc40000000000 */
[----:B------:R-:W-:Y:S01]  /*a260*/  ISETP.GE.AND P0, PT, R8, RZ, PT ;  /* 0x000000ff0800720c */ /* 0x000fe20003f06270 */
[----:B------:R-:W-:Y:S01]  /*a270*/  IMAD.HI.U32 R8, R16, R10, RZ ;  /* 0x0000000a10087227 */ /* 0x000fe200078e00ff */
[----:B------:R-:W-:-:S04]  /*a280*/  ISETP.GE.AND P6, PT, R9, RZ, PT ;  /* 0x000000ff0900720c */ /* 0x000fc80003fc6270 */
[----:B------:R-:W-:Y:S02]  /*a290*/  @!P2 IMAD.IADD R3, R3, 0x1, -R2 ;  /* 0x000000010303a824 */ /* 0x000fe400078e0a02 */
[----:B0-----:R-:W-:Y:S02]  /*a2a0*/  IMAD.MOV.U32 R0, RZ, RZ, R6 ;  /* 0x000000ffff007224 */ /* 0x001fe400078e0006 */
[----:B------:R-:W-:Y:S01]  /*a2b0*/  IMAD.HI.U32 R6, R16, R7, RZ ;  /* 0x0000000710067227 */ /* 0x000fe200078e00ff */
[----:B------:R-:W-:-:S03]  /*a2c0*/  ISETP.GT.U32.AND P2, PT, R2, R3, PT ;  /* 0x000000030200720c */ /* 0x000fc60003f44070 */
[----:B------:R-:W-:Y:S01]  /*a2d0*/  @!P4 IMAD.MOV R0, RZ, RZ, -R0 ;  /* 0x000000ffff00c224 */ /* 0x000fe200078e0a00 */
[----:B------:R-:W-:Y:S01]  /*a2e0*/  ISETP.GT.U32.AND P4, PT, R2, R5, PT ;  /* 0x000000050200720c */ /* 0x000fe20003f84070 */
[----:B------:R-:W-:-:S03]  /*a2f0*/  IMAD.MOV R6, RZ, RZ, -R6 ;  /* 0x000000ffff067224 */ /* 0x000fc600078e0a06 */
[----:B------:R0:W-:Y:S01]  /*a300*/  STL [R1+0x54], R0 ;  /* 0x0000540001007387 */ /* 0x0001e20000100800 */
[----:B------:R-:W-:-:S04]  /*a310*/  IMAD R6, R2, R6, R7 ;  /* 0x0000000602067224 */ /* 0x000fc800078e0207 */
[----:B------:R-:W-:-:S04]  /*a320*/  @!P2 IMAD.IADD R3, R3, 0x1, -R2 ;  /* 0x000000010303a824 */ /* 0x000fc800078e0a02 */
[----:B------:R-:W-:Y:S02]  /*a330*/  @!P4 IMAD.IADD R5, R5, 0x1, -R2 ;  /* 0x000000010505c824 */ /* 0x000fe400078e0a02 */
[----:B0-----:R-:W-:Y:S02]  /*a340*/  IMAD.MOV.U32 R0, RZ, RZ, R4 ;  /* 0x000000ffff007224 */ /* 0x001fe400078e0004 */
[----:B------:R-:W-:Y:S01]  /*a350*/  IMAD.MOV R4, RZ, RZ, -R8 ;  /* 0x000000ffff047224 */ /* 0x000fe200078e0a08 */
[----:B------:R-:W-:Y:S01]  /*a360*/  LOP3.LUT R8, R14, 0x7e, RZ, 0xfc, !PT ;  /* 0x0000007e0e087812 */ /* 0x000fe200078efcff */
[----:B------:R-:W-:Y:S02]  /*a370*/  IMAD.MOV.U32 R9, RZ, RZ, R5 ;  /* 0x000000ffff097224 */ /* 0x000fe400078e0005 */
[----:B------:R-:W-:Y:S01]  /*a380*/  IMAD R10, R2, R4, R10 ;  /* 0x00000004020a7224 */ /* 0x000fe200078e020a */
[----:B------:R-:W-:Y:S01]  /*a390*/  ISETP.GE.AND P2, PT, R8, RZ, PT ;  /* 0x000000ff0800720c */ /* 0x000fe20003f46270 */
[----:B------:R-:W-:Y:S01]  /*a3a0*/  @!P3 IMAD.MOV R9, RZ, RZ, -R9 ;  /* 0x000000ffff09b224 */ /* 0x000fe200078e0a09 */
[C---:B------:R-:W-:Y:S01]  /*a3b0*/  ISETP.GT.U32.AND P3, PT, R2.reuse, R6, PT ;  /* 0x000000060200720c */ /* 0x040fe20003f64070 */
[----:B------:R-:W-:Y:S01]  /*a3c0*/  @!P5 IMAD.MOV R0, RZ, RZ, -R0 ;  /* 0x000000ffff00d224 */ /* 0x000fe200078e0a00 */
[----:B------:R-:W-:-:S02]  /*a3d0*/  ISETP.GT.U32.AND P4, PT, R2, R10, PT ;  /* 0x0000000a0200720c */ /* 0x000fc40003f84070 */
[----:B------:R-:W-:Y:S02]  /*a3e0*/  ISETP.GE.AND P5, PT, R15, RZ, PT ;  /* 0x000000ff0f00720c */ /* 0x000fe40003fa6270 */
[----:B------:R-:W-:Y:S01]  /*a3f0*/  IABS R15, R15 ;  /* 0x0000000f000f7213 */ /* 0x000fe20000000000 */
[----:B------:R0:W-:Y:S01]  /*a400*/  STL [R1+0xd0], R0 ;  /* 0x0000d00001007387 */ /* 0x0001e20000100800 */
[----:B------:R-:W-:Y:S02]  /*a410*/  IABS R8, R8 ;  /* 0x0000000800087213 */ /* 0x000fe40000000000 */
[----:B------:R-:W-:Y:S01]  /*a420*/  LOP3.LUT R4, R14, 0x7a, RZ, 0xfc, !PT ;  /* 0x0000007a0e047812 */ /* 0x000fe200078efcff */
[----:B------:R-:W-:Y:S01]  /*a430*/  IMAD.HI.U32 R7, R16, R15, RZ ;  /* 0x0000000f10077227 */ /* 0x000fe200078e00ff */
[----:B------:R1:W-:Y:S03]  /*a440*/  STL [R1+0xe0], R9 ;  /* 0x0000e00901007387 */ /* 0x0003e60000100800 */
[----:B------:R-:W-:-:S02]  /*a450*/  @!P4 IMAD.IADD R10, R10, 0x1, -R2 ;  /* 0x000000010a0ac824 */ /* 0x000fc400078e0a02 */
[----:B0-----:R-:W-:Y:S02]  /*a460*/  IMAD.MOV.U32 R0, RZ, RZ, R3 ;  /* 0x000000ffff007224 */ /* 0x001fe400078e0003 */
[----:B------:R-:W-:Y:S01]  /*a470*/  @!P3 IMAD.IADD R6, R6, 0x1, -R2 ;  /* 0x000000010606b824 */ /* 0x000fe200078e0a02 */
[----:B------:R-:W-:Y:S01]  /*a480*/  ISETP.GT.U32.AND P4, PT, R2, R10, PT ;  /* 0x0000000a0200720c */ /* 0x000fe20003f84070 */
[----:B------:R-:W-:Y:S01]  /*a490*/  @!P1 IMAD.MOV R0, RZ, RZ, -R0 ;  /* 0x000000ffff009224 */ /* 0x000fe200078e0a00 */
[----:B------:R-:W-:Y:S01]  /*a4a0*/  ISETP.GE.AND P1, PT, R11, RZ, PT ;  /* 0x000000ff0b00720c */ /* 0x000fe20003f26270 */
[----:B------:R-:W-:Y:S01]  /*a4b0*/  IMAD.MOV R5, RZ, RZ, -R7 ;  /* 0x000000ffff057224 */ /* 0x000fe200078e0a07 */
[----:B------:R-:W-:Y:S01]  /*a4c0*/  IABS R11, R11 ;  /* 0x0000000b000b7213 */ /* 0x000fe20000000000 */
[----:B------:R-:W-:Y:S01]  /*a4d0*/  IMAD.HI.U32 R3, R16, R8, RZ ;  /* 0x0000000810037227 */ /* 0x000fe200078e00ff */
[C---:B------:R-:W-:Y:S01]  /*a4e0*/  ISETP.GT.U32.AND P3, PT, R2.reuse, R6, PT ;  /* 0x000000060200720c */ /* 0x040fe20003f64070 */
[----:B------:R0:W-:Y:S01]  /*a4f0*/  STL [R1+0xe8], R0 ;  /* 0x0000e80001007387 */ /* 0x0001e20000100800 */
[----:B-1----:R-:W-:Y:S01]  /*a500*/  IABS R9, R4 ;  /* 0x0000000400097213 */ /* 0x002fe20000000000 */
[----:B------:R-:W-:-:S02]  /*a510*/  IMAD R15, R2, R5, R15 ;  /* 0x00000005020f7224 */ /* 0x000fc400078e020f */
[----:B------:R-:W-:-:S04]  /*a520*/  IMAD.HI.U32 R5, R16, R11, RZ ;  /* 0x0000000b10057227 */ /* 0x000fc800078e00ff */
[----:B------:R-:W-:Y:S02]  /*a530*/  IMAD.MOV R5, RZ, RZ, -R5 ;  /* 0x000000ffff057224 */ /* 0x000fe400078e0a05 */
[----:B------:R-:W-:Y:S01]  /*a540*/  @!P4 IMAD.IADD R10, R10, 0x1, -R2 ;  /* 0x000000010a0ac824 */ /* 0x000fe200078e0a02 */
[C---:B------:R-:W-:Y:S01]  /*a550*/  ISETP.GT.U32.AND P4, PT, R2.reuse, R15, PT ;  /* 0x0000000f0200720c */ /* 0x040fe20003f84070 */
[----:B------:R-:W-:Y:S02]  /*a560*/  IMAD.MOV R3, RZ, RZ, -R3 ;  /* 0x000000ffff037224 */ /* 0x000fe400078e0a03 */
[----:B------:R-:W-:Y:S02]  /*a570*/  IMAD R11, R2, R5, R11 ;  /* 0x00000005020b7224 */ /* 0x000fe400078e020b */
[----:B------:R-:W-:-:S04]  /*a580*/  IMAD.HI.U32 R7, R16, R9, RZ ;  /* 0x0000000910077227 */ /* 0x000fc800078e00ff */
[----:B------:R-:W-:Y:S01]  /*a590*/  IMAD R8, R2, R3, R8 ;  /* 0x0000000302087224 */ /* 0x000fe200078e0208 */
[----:B------:R-:W-:Y:S01]  /*a5a0*/  IABS R3, R21 ;  /* 0x0000001500037213 */ /* 0x000fe20000000000 */
[----:B0-----:R-:W-:Y:S01]  /*a5b0*/  IMAD.MOV.U32 R0, RZ, RZ, R10 ;  /* 0x000000ffff007224 */ /* 0x001fe200078e000a */
[----:B------:R-:W-:Y:S01]  /*a5c0*/  IABS R10, R18 ;  /* 0x00000012000a7213 */ /* 0x000fe20000000000 */
[----:B------:R-:W-:Y:S01]  /*a5d0*/  @!P3 IMAD.IADD R6, R6, 0x1, -R2 ;  /* 0x000000010606b824 */ /* 0x000fe200078e0a02 */
[C---:B------:R-:W-:Y:S01]  /*a5e0*/  ISETP.GT.U32.AND P3, PT, R2.reuse, R11, PT ;  /* 0x0000000b0200720c */ /* 0x040fe20003f64070 */
[----:B------:R-:W-:Y:S02]  /*a5f0*/  IMAD.MOV R7, RZ, RZ, -R7 ;  /* 0x000000ffff077224 */ /* 0x000fe400078e0a07 */
[----:B------:R-:W-:Y:S01]  /*a600*/  @!P6 IMAD.MOV R0, RZ, RZ, -R0 ;  /* 0x000000ffff00e224 */ /* 0x000fe200078e0a00 */
[C---:B------:R-:W-:Y:S01]  /*a610*/  ISETP.GT.U32.AND P6, PT, R2.reuse, R8, PT ;  /* 0x000000080200720c */ /* 0x040fe20003fc4070 */
[----:B------:R-:W-:Y:S01]  /*a620*/  IMAD R9, R2, R7, R9 ;  /* 0x0000000702097224 */ /* 0x000fe200078e0209 */
[----:B------:R-:W-:Y:S01]  /*a630*/  LOP3.LUT R7, R14, 0x74, RZ, 0xfc, !PT ;  /* 0x000000740e077812 */ /* 0x000fe200078efcff */
[----:B------:R-:W-:Y:S01]  /*a640*/  @!P4 IMAD.IADD R15, R15, 0x1, -R2 ;  /* 0x000000010f0fc824 */ /* 0x000fe200078e0a02 */
[----:B------:R0:W-:Y:S01]  /*a650*/  STL [R1+0xec], R0 ;  /* 0x0000ec0001007387 */ /* 0x0001e20000100800 */
[----:B------:R-:W-:Y:S01]  /*a660*/  IMAD.HI.U32 R5, R16, R3, RZ ;  /* 0x0000000310057227 */ /* 0x000fe200078e00ff */
[----:B------:R-:W-:-:S02]  /*a670*/  ISETP.GT.U32.AND P4, PT, R2, R9, PT ;  /* 0x000000090200720c */ /* 0x000fc40003f84070 */
[----:B------:R-:W-:Y:S01]  /*a680*/  IABS R20, R7 ;  /* 0x0000000700147213 */ /* 0x000fe20000000000 */
[--C-:B------:R-:W-:Y:S02]  /*a690*/  @!P3 IMAD.IADD R11, R11, 0x1, -R2.reuse ;  /* 0x000000010b0bb824 */ /* 0x100fe400078e0a02 */
[----:B------:R-:W-:Y:S02]  /*a6a0*/  IMAD.MOV R5, RZ, RZ, -R5 ;  /* 0x000000ffff057224 */ /* 0x000fe400078e0a05 */
[----:B------:R-:W-:Y:S01]  /*a6b0*/  @!P6 IMAD.IADD R8, R8, 0x1, -R2 ;  /* 0x000000010808e824 */ /* 0x000fe200078e0a02 */
[----:B------:R-:W-:Y:S01]  /*a6c0*/  ISETP.GT.U32.AND P6, PT, R2, R15, PT ;  /* 0x0000000f0200720c */ /* 0x000fe20003fc4070 */
[----:B0-----:R-:W-:Y:S02]  /*a6d0*/  IMAD.MOV.U32 R0, RZ, RZ, R6 ;  /* 0x000000ffff007224 */ /* 0x001fe400078e0006 */
[----:B------:R-:W-:Y:S01]  /*a6e0*/  IMAD.HI.U32 R6, R16, R10, RZ ;  /* 0x0000000a10067227 */ /* 0x000fe200078e00ff */
[----:B------:R-:W-:-:S03]  /*a6f0*/  ISETP.GT.U32.AND P3, PT, R2, R8, PT ;  /* 0x000000080200720c */ /* 0x000fc60003f64070 */
[----:B------:R-:W-:Y:S01]  /*a700*/  @!P0 IMAD.MOV R0, RZ, RZ, -R0 ;  /* 0x000000ffff008224 */ /* 0x000fe200078e0a00 */
[C---:B------:R-:W-:Y:S01]  /*a710*/  ISETP.GT.U32.AND P0, PT, R2.reuse, R11, PT ;  /* 0x0000000b0200720c */ /* 0x040fe20003f04070 */
[----:B------:R-:W-:Y:S02]  /*a720*/  @!P4 IMAD.IADD R9, R9, 0x1, -R2 ;  /* 0x000000010909c824 */ /* 0x000fe400078e0a02 */
[----:B------:R-:W-:Y:S01]  /*a730*/  IMAD.MOV R6, RZ, RZ, -R6 ;  /* 0x000000ffff067224 */ /* 0x000fe200078e0a06 */
[----:B------:R0:W-:Y:S01]  /*a740*/  STL [R1+0xe4], R0 ;  /* 0x0000e40001007387 */ /* 0x0001e20000100800 */
[C---:B------:R-:W-:Y:S01]  /*a750*/  IMAD R3, R2.reuse, R5, R3 ;  /* 0x0000000502037224 */ /* 0x040fe200078e0203 */
[C---:B------:R-:W-:Y:S01]  /*a760*/  ISETP.GT.U32.AND P4, PT, R2.reuse, R9, PT ;  /* 0x000000090200720c */ /* 0x040fe20003f84070 */
[----:B------:R-:W-:Y:S01]  /*a770*/  IMAD R10, R2, R6, R10 ;  /* 0x00000006020a7224 */ /* 0x000fe200078e020a */
[----:B------:R-:W-:Y:S01]  /*a780*/  LOP3.LUT R5, R14, 0x72, RZ, 0xfc, !PT ;  /* 0x000000720e057812 */ /* 0x000fe200078efcff */
[--C-:B------:R-:W-:Y:S01]  /*a790*/  @!P6 IMAD.IADD R15, R15, 0x1, -R2.reuse ;  /* 0x000000010f0fe824 */ /* 0x100fe200078e0a02 */
[----:B------:R-:W-:Y:S01]  /*a7a0*/  ISETP.GT.U32.AND P6, PT, R2, R3, PT ;  /* 0x000000030200720c */ /* 0x000fe20003fc4070 */
[--C-:B------:R-:W-:Y:S01]  /*a7b0*/  @!P3 IMAD.IADD R8, R8, 0x1, -R2.reuse ;  /* 0x000000010808b824 */ /* 0x100fe200078e0a02 */
[----:B------:R-:W-:Y:S01]  /*a7c0*/  LOP3.LUT R6, R14, 0x70, RZ, 0xfc, !PT ;  /* 0x000000700e067812 */ /* 0x000fe200078efcff */
[----:B------:R-:W-:Y:S01]  /*a7d0*/  @!P0 IMAD.IADD R11, R11, 0x1, -R2 ;  /* 0x000000010b0b8824 */ /* 0x000fe200078e0a02 */
[----:B------:R-:W-:Y:S01]  /*a7e0*/  ISETP.GT.U32.AND P0, PT, R2, R10, PT ;  /* 0x0000000a0200720c */ /* 0x000fe20003f04070 */
[----:B------:R-:W-:Y:S01]  /*a7f0*/  IMAD.MOV.U32 R13, RZ, RZ, R15 ;  /* 0x000000ffff0d7224 */ /* 0x000fe200078e000f */
[----:B------:R-:W-:Y:S01]  /*a800*/  IABS R19, R5 ;  /* 0x0000000500137213 */ /* 0x000fe20000000000 */
[----:B0-----:R-:W-:Y:S01]  /*a810*/  IMAD.MOV.U32 R0, RZ, RZ, R8 ;  /* 0x000000ffff007224 */ /* 0x001fe200078e0008 */
[----:B------:R-:W-:Y:S01]  /*a820*/  ISETP.GE.AND P3, PT, R4, RZ, PT ;  /* 0x000000ff0400720c */ /* 0x000fe20003f66270 */
[----:B------:R-:W-:Y:S01]  /*a830*/  @!P4 IMAD.IADD R9, R9, 0x1, -R2 ;  /* 0x000000010909c824 */ /* 0x000fe200078e0a02 */
[----:B------:R-:W-:Y:S01]  /*a840*/  ISETP.GE.AND P4, PT, R21, RZ, PT ;  /* 0x000000ff1500720c */ /* 0x000fe20003f86270 */
[----:B------:R-:W-:Y:S01]  /*a850*/  IMAD.HI.U32 R4, R16, R19, RZ ;  /* 0x0000001310047227 */ /* 0x000fe200078e00ff */
[----:B------:R-:W-:-:S03]  /*a860*/  IABS R21, R6 ;  /* 0x0000000600157213 */ /* 0x000fc60000000000 */
[--C-:B------:R-:W-:Y:S01]  /*a870*/  @!P6 IMAD.IADD R3, R3, 0x1, -R2.reuse ;  /* 0x000000010303e824 */ /* 0x100fe200078e0a02 */
[----:B------:R-:W-:Y:S01]  /*a880*/  ISETP.GE.AND P6, PT, R18, RZ, PT ;  /* 0x000000ff1200720c */ /* 0x000fe20003fc6270 */
[----:B------:R-:W-:Y:S02]  /*a890*/  @!P0 IMAD.IADD R10, R10, 0x1, -R2 ;  /* 0x000000010a0a8824 */ /* 0x000fe400078e0a02 */
[----:B------:R-:W-:Y:S01]  /*a8a0*/  @!P5 IMAD.MOV R13, RZ, RZ, -R13 ;  /* 0x000000ffff0dd224 */ /* 0x000fe200078e0a0d */
[C---:B------:R-:W-:Y:S01]  /*a8b0*/  ISETP.GT.U32.AND P0, PT, R2.reuse, R3, PT ;  /* 0x000000030200720c */ /* 0x040fe20003f04070 */
[----:B------:R-:W-:Y:S02]  /*a8c0*/  IMAD.MOV.U32 R18, RZ, RZ, R21 ;  /* 0x000000ffff127224 */ /* 0x000fe400078e0015 */
[----:B------:R-:W-:Y:S01]  /*a8d0*/  @!P2 IMAD.MOV R0, RZ, RZ, -R0 ;  /* 0x000000ffff00a224 */ /* 0x000fe200078e0a00 */
[----:B------:R-:W-:Y:S01]  /*a8e0*/  ISETP.GT.U32.AND P2, PT, R2, R10, PT ;  /* 0x0000000a0200720c */ /* 0x000fe20003f44070 */
[----:B------:R-:W-:Y:S01]  /*a8f0*/  IMAD.MOV R4, RZ, RZ, -R4 ;  /* 0x000000ffff047224 */ /* 0x000fe200078e0a04 */
[----:B------:R-:W-:Y:S01]  /*a900*/  STL [R1+0xb0], R13 ;  /* 0x0000b00d01007387 */ /* 0x000fe20000100800 */
[----:B------:R-:W-:-:S03]  /*a910*/  IMAD.HI.U32 R15, R16, R18, RZ ;  /* 0x00000012100f7227 */ /* 0x000fc600078e00ff */
[----:B------:R0:W-:Y:S01]  /*a920*/  STL [R1+0xb4], R0 ;  /* 0x0000b40001007387 */ /* 0x0001e20000100800 */
[----:B------:R-:W-:Y:S01]  /*a930*/  IMAD R19, R2, R4, R19 ;  /* 0x0000000402137224 */ /* 0x000fe200078e0213 */
[----:B------:R-:W-:Y:S01]  /*a940*/  LOP3.LUT R4, R14, 0x6e, RZ, 0xfc, !PT ;  /* 0x0000006e0e047812 */ /* 0x000fe200078efcff */
[----:B------:R-:W-:Y:S02]  /*a950*/  IMAD.MOV R8, RZ, RZ, -R15 ;  /* 0x000000ffff087224 */ /* 0x000fe400078e0a0f */
[----:B------:R-:W-:-:S04]  /*a960*/  IMAD.HI.U32 R17, R16, R20, RZ ;  /* 0x0000001410117227 */ /* 0x000fc800078e00ff */
[C---:B------:R-:W-:Y:S02]  /*a970*/  IMAD R18, R2.reuse, R8, R18 ;  /* 0x0000000802127224 */ /* 0x040fe400078e0212 */
[----:B0-----:R-:W-:Y:S01]  /*a980*/  IMAD.MOV.U32 R0, RZ, RZ, R9 ;  /* 0x000000ffff007224 */ /* 0x001fe200078e0009 */
[----:B------:R-:W-:Y:S01]  /*a990*/  IABS R9, R4 ;  /* 0x0000000400097213 */ /* 0x000fe20000000000 */
[----:B------:R-:W-:Y:S02]  /*a9a0*/  IMAD.MOV R17, RZ, RZ, -R17 ;  /* 0x000000ffff117224 */ /* 0x000fe400078e0a11 */
[----:B------:R-:W-:Y:S01]  /*a9b0*/  @!P3 IMAD.MOV R0, RZ, RZ, -R0 ;  /* 0x000000ffff00b224 */ /* 0x000fe200078e0a00 */
[----:B------:R-:W-:Y:S01]  /*a9c0*/  ISETP.GT.U32.AND P3, PT, R2, R19, PT ;  /* 0x000000130200720c */ /* 0x000fe20003f64070 */
[----:B------:R-:W-:Y:S01]  /*a9d0*/  @!P2 IMAD.IADD R10, R10, 0x1, -R2 ;  /* 0x000000010a0aa824 */ /* 0x000fe200078e0a02 */
[C---:B------:R-:W-:Y:S01]  /*a9e0*/  ISETP.GT.U32.AND P2, PT, R2.reuse, R18, PT ;  /* 0x000000120200720c */ /* 0x040fe20003f44070 */
[----:B------:R-:W-:-:S02]  /*a9f0*/  IMAD R20, R2, R17, R20 ;  /* 0x0000001102147224 */ /* 0x000fc400078e0214 */
[----:B------:R-:W-:Y:S01]  /*aa00*/  @!P0 IMAD.IADD R3, R3, 0x1, -R2 ;  /* 0x0000000103038824 */ /* 0x000fe200078e0a02 */
[----:B------:R-:W-:Y:S01]  /*aa10*/  ISETP.GE.AND P0, PT, R5, RZ, PT ;  /* 0x000000ff0500720c */ /* 0x000fe20003f06270 */
[----:B------:R-:W-:Y:S01]  /*aa20*/  @!P1 IMAD.MOV R11, RZ, RZ, -R11 ;  /* 0x000000ffff0b9224 */ /* 0x000fe200078e0a0b */
[----:B------:R-:W-:Y:S01]  /*aa30*/  ISETP.GT.U32.AND P5, PT, R2, R20, PT ;  /* 0x000000140200720c */ /* 0x000fe20003fa4070 */
[----:B------:R-:W-:Y:S01]  /*aa40*/  IMAD.MOV.U32 R13, RZ, RZ, R10 ;  /* 0x000000ffff0d7224 */ /* 0x000fe200078e000a */
[----:B------:R-:W-:Y:S02]  /*aa50*/  LOP3.LUT R5, R14, 0x6c, RZ, 0xfc, !PT ;  /* 0x0000006c0e057812 */ /* 0x000fe400078efcff */
[----:B------:R-:W-:Y:S01]  /*aa60*/  ISETP.GE.AND P1, PT, R7, RZ, PT ;  /* 0x000000ff0700720c */ /* 0x000fe20003f26270 */
[--C-:B------:R-:W-:Y:S01]  /*aa70*/  @!P3 IMAD.IADD R19, R19, 0x1, -R2.reuse ;  /* 0x000000011313b824 */ /* 0x100fe200078e0a02 */
[----:B------:R-:W-:Y:S01]  /*aa80*/  IABS R7, R5 ;  /* 0x0000000500077213 */ /* 0x000fe20000000000 */
[----:B------:R-:W-:Y:S01]  /*aa90*/  @!P2 IMAD.IADD R18, R18, 0x1, -R2 ;  /* 0x000000011212a824 */ /* 0x000fe200078e0a02 */
[----:B------:R0:W-:Y:S01]  /*aaa0*/  STL [R1+0xb8], R11 ;  /* 0x0000b80b01007387 */ /* 0x0001e20000100800 */
[----:B------:R-:W-:Y:S01]  /*aab0*/  @!P6 IMAD.MOV R13, RZ, RZ, -R13 ;  /* 0x000000ffff0de224 */ /* 0x000fe200078e0a0d */
[----:B------:R-:W-:Y:S01]  /*aac0*/  ISETP.GT.U32.AND P3, PT, R2, R19, PT ;  /* 0x000000130200720c */ /* 0x000fe20003f64070 */
[----:B------:R-:W-:Y:S01]  /*aad0*/  IMAD.HI.U32 R8, R16, R7, RZ ;  /* 0x0000000710087227 */ /* 0x000fe200078e00ff */
[----:B------:R1:W-:Y:S01]  /*aae0*/  STL [R1+0xbc], R0 ;  /* 0x0000bc0001007387 */ /* 0x0003e20000100800 */
[----:B------:R-:W-:-:S02]  /*aaf0*/  ISETP.GT.U32.AND P2, PT, R2, R18, PT ;  /* 0x000000120200720c */ /* 0x000fc40003f44070 */
[----:B------:R-:W-:Y:S01]  /*ab00*/  @!P5 IMAD.IADD R20, R20, 0x1, -R2 ;  /* 0x000000011414d824 */ /* 0x000fe200078e0a02 */
[----:B------:R-:W-:Y:S01]  /*ab10*/  ISETP.GE.AND P5, PT, R6, RZ, PT ;  /* 0x000000ff0600720c */ /* 0x000fe20003fa6270 */
[----:B------:R-:W-:Y:S01]  /*ab20*/  IMAD.MOV R8, RZ, RZ, -R8 ;  /* 0x000000ffff087224 */ /* 0x000fe200078e0a08 */
[----:B------:R-:W-:Y:S01]  /*ab30*/  LOP3.LUT R6, R14, 0x6a, RZ, 0xfc, !PT ;  /* 0x0000006a0e067812 */ /* 0x000fe200078efcff */
[----:B0-----:R-:W-:-:S03]  /*ab40*/  IMAD.HI.U32 R11, R16, R9, RZ ;  /* 0x00000009100b7227 */ /* 0x001fc600078e00ff */
[----:B------:R-:W-:Y:S01]  /*ab50*/  IABS R17, R6 ;  /* 0x0000000600117213 */ /* 0x000fe20000000000 */
[----:B-1----:R-:W-:Y:S01]  /*ab60*/  IMAD.MOV.U32 R0, RZ, RZ, R3 ;  /* 0x000000ffff007224 */ /* 0x002fe200078e0003 */
[----:B------:R-:W-:Y:S01]  /*ab70*/  LOP3.LUT R3, R14, 0x68, RZ, 0xfc, !PT ;  /* 0x000000680e037812 */ /* 0x000fe200078efcff */
[----:B------:R-:W-:Y:S01]  /*ab80*/  @!P3 IMAD.IADD R19, R19, 0x1, -R2 ;  /* 0x000000011313b824 */ /* 0x000fe200078e0a02 */
[----:B------:R-:W-:Y:S01]  /*ab90*/  ISETP.GE.AND P3, PT, R4, RZ, PT ;  /* 0x000000ff0400720c */ /* 0x000fe20003f66270 */
[----:B------:R-:W-:Y:S01]  /*aba0*/  @!P4 IMAD.MOV R0, RZ, RZ, -R0 ;  /* 0x000000ffff00c224 */ /* 0x000fe200078e0a00 */
[C---:B------:R-:W-:Y:S01]  /*abb0*/  ISETP.GT.U32.AND P4, PT, R2.reuse, R20, PT ;  /* 0x000000140200720c */ /* 0x040fe20003f84070 */
[----:B------:R-:W-:Y:S01]  /*abc0*/  IMAD R4, R2, R8, R7 ;  /* 0x0000000802047224 */ /* 0x000fe200078e0207 */
[----:B------:R-:W-:Y:S01]  /*abd0*/  LOP3.LUT R7, R14, 0x66, RZ, 0xfc, !PT ;  /* 0x000000660e077812 */ /* 0x000fe200078efcff */
[----:B------:R-:W-:Y:S01]  /*abe0*/  IMAD.MOV R11, RZ, RZ, -R11 ;  /* 0x000000ffff0b7224 */ /* 0x000fe200078e0a0b */
[----:B------:R0:W-:Y:S01]  /*abf0*/  STL [R1+0xc0], R0 ;  /* 0x0000c00001007387 */ /* 0x0001e20000100800 */
[--C-:B------:R-:W-:Y:S01]  /*ac00*/  @!P2 IMAD.IADD R18, R18, 0x1, -R2.reuse ;  /* 0x000000011212a824 */ /* 0x100fe200078e0a02 */
[C---:B------:R-:W-:Y:S01]  /*ac10*/  ISETP.GT.U32.AND P2, PT, R2.reuse, R4, PT ;  /* 0x000000040200720c */ /* 0x040fe20003f44070 */
[----:B------:R-:W-:Y:S01]  /*ac20*/  IMAD R9, R2, R11, R9 ;  /* 0x0000000b02097224 */ /* 0x000fe200078e0209 */
[----:B------:R-:W-:Y:S01]  /*ac30*/  IABS R15, R7 ;  /* 0x00000007000f7213 */ /* 0x000fe20000000000 */
[----:B------:R-:W-:Y:S01]  /*ac40*/  IMAD.HI.U32 R21, R16, R17, RZ ;  /* 0x0000001110157227 */ /* 0x000fe200078e00ff */
[----:B------:R-:W-:Y:S01]  /*ac50*/  IABS R11, R3 ;  /* 0x00000003000b7213 */ /* 0x000fe20000000000 */
[----:B------:R1:W-:Y:S02]  /*ac60*/  STL [R1+0x4c], R13 ;  /* 0x00004c0d01007387 */ /* 0x0003e40000100800 */
[----:B------:R-:W-:Y:S01]  /*ac70*/  @!P4 IMAD.IADD R20, R20, 0x1, -R2 ;  /* 0x000000011414c824 */ /* 0x000fe200078e0a02 */
[----:B------:R-:W-:Y:S01]  /*ac80*/  ISETP.GT.U32.AND P4, PT, R2, R9, PT ;  /* 0x000000090200720c */ /* 0x000fe20003f84070 */
[----:B------:R-:W-:-:S04]  /*ac90*/  IMAD.HI.U32 R10, R16, R15, RZ ;  /* 0x0000000f100a7227 */ /* 0x000fc800078e00ff */
[----:B------:R-:W-:Y:S02]  /*aca0*/  @!P2 IMAD.IADD R4, R4, 0x1, -R2 ;  /* 0x000000010404a824 */ /* 0x000fe400078e0a02 */
[----:B0-----:R-:W-:Y:S02]  /*acb0*/  IMAD.MOV.U32 R0, RZ, RZ, R20 ;  /* 0x000000ffff007224 */ /* 0x001fe400078e0014 */
[----:B------:R-:W-:Y:S01]  /*acc0*/  IMAD.MOV R10, RZ, RZ, -R10 ;  /* 0x000000ffff0a7224 */ /* 0x000fe200078e0a0a */
[C---:B------:R-:W-:Y:S01]  /*acd0*/  ISETP.GT.U32.AND P6, PT, R2.reuse, R4, PT ;  /* 0x000000040200720c */ /* 0x040fe20003fc4070 */
[----:B------:R-:W-:Y:S02]  /*ace0*/  @!P1 IMAD.MOV R0, RZ, RZ, -R0 ;  /* 0x000000ffff009224 */ /* 0x000fe400078e0a00 */
[----:B------:R-:W-:Y:S01]  /*acf0*/  @!P4 IMAD.IADD R9, R9, 0x1, -R2 ;  /* 0x000000010909c824 */ /* 0x000fe200078e0a02 */
[----:B------:R-:W-:Y:S01]  /*ad00*/  ISETP.GE.AND P4, PT, R5, RZ, PT ;  /* 0x000000ff0500720c */ /* 0x000fe20003f86270 */
[----:B------:R-:W-:Y:S01]  /*ad10*/  IMAD.MOV R21, RZ, RZ, -R21 ;  /* 0x000000ffff157224 */ /* 0x000fe200078e0a15 */
[----:B------:R0:W-:Y:S01]  /*ad20*/  STL [R1+0x48], R0 ;  /* 0x0000480001007387 */ /* 0x0001e20000100800 */
[C---:B------:R-:W-:Y:S01]  /*ad30*/  IMAD R15, R2.reuse, R10, R15 ;  /* 0x0000000a020f7224 */ /* 0x040fe200078e020f */
[----:B------:R-:W-:Y:S01]  /*ad40*/  ISETP.GT.U32.AND P2, PT, R2, R9, PT ;  /* 0x000000090200720c */ /* 0x000fe20003f44070 */
[----:B-1----:R-:W-:Y:S01]  /*ad50*/  IMAD.MOV.U32 R13, RZ, RZ, R19 ;  /* 0x000000ffff0d7224 */ /* 0x002fe200078e0013 */
[----:B------:R-:W-:Y:S01]  /*ad60*/  LOP3.LUT R5, R14, 0x64, RZ, 0xfc, !PT ;  /* 0x000000640e057812 */ /* 0x000fe200078efcff */
[----:B------:R-:W-:-:S02]  /*ad70*/  IMAD R17, R2, R21, R17 ;  /* 0x0000001502117224 */ /* 0x000fc400078e0211 */
[----:B------:R-:W-:Y:S01]  /*ad80*/  @!P6 IMAD.IADD R4, R4, 0x1, -R2 ;  /* 0x000000010404e824 */ /* 0x000fe200078e0a02 */
[----:B------:R-:W-:Y:S01]  /*ad90*/  ISETP.GT.U32.AND P6, PT, R2, R15, PT ;  /* 0x0000000f0200720c */ /* 0x000fe20003fc4070 */
[----:B------:R-:W-:Y:S01]  /*ada0*/  IMAD.HI.U32 R8, R16, R11, RZ ;  /* 0x0000000b10087227 */ /* 0x000fe200078e00ff */
[----:B------:R-:W-:-:S03]  /*adb0*/  ISETP.GT.U32.AND P1, PT, R2, R17, PT ;  /* 0x000000110200720c */ /* 0x000fc60003f24070 */
[----:B0-----:R-:W-:Y:S02]  /*adc0*/  IMAD.MOV.U32 R0, RZ, RZ, R18 ;  /* 0x000000ffff007224 */ /* 0x001fe400078e0012 */
[----:B------:R-:W-:Y:S01]  /*add0*/  @!P0 IMAD.MOV R13, RZ, RZ, -R13 ;  /* 0x000000ffff0d8224 */ /* 0x000fe200078e0a0d */
[----:B------:R-:W-:Y:S01]  /*ade0*/  ISETP.GE.AND P0, PT, R6, RZ, PT ;  /* 0x000000ff0600720c */ /* 0x000fe20003f06270 */
[----:B------:R-:W-:Y:S02]  /*adf0*/  @!P5 IMAD.MOV R0, RZ, RZ, -R0 ;  /* 0x000000ffff00d224 */ /* 0x000fe400078e0a00 */
[----:B------:R-:W-:Y:S01]  /*ae00*/  IMAD.MOV R8, RZ, RZ, -R8 ;  /* 0x000000ffff087224 */ /* 0x000fe200078e0a08 */
[----:B------:R-:W-:Y:S01]  /*ae10*/  STL [R1+0x74], R13 ;  /* 0x0000740d01007387 */ /* 0x000fe20000100800 */
[--C-:B------:R-:W-:Y:S01]  /*ae20*/  @!P2 IMAD.IADD R9, R9, 0x1, -R2.reuse ;  /* 0x000000010909a824 */ /* 0x100fe200078e0a02 */
[----:B------:R-:W-:Y:S01]  /*ae30*/  ISETP.GE.AND P2, PT, R3, RZ, PT ;  /* 0x000000ff0300720c */ /* 0x000fe20003f46270 */
[----:B------:R-:W-:Y:S01]  /*ae40*/  IMAD R11, R2, R8, R11 ;  /* 0x00000008020b7224 */ /* 0x000fe200078e020b */
[----:B------:R0:W-:Y:S01]  /*ae50*/  STL [R1+0xa0], R0 ;  /* 0x0000a00001007387 */ /* 0x0001e20000100800 */
[----:B------:R-:W-:Y:S01]  /*ae60*/  LOP3.LUT R3, R14, 0x62, RZ, 0xfc, !PT ;  /* 0x000000620e037812 */ /* 0x000fe200078efcff */
[--C-:B------:R-:W-:Y:S01]  /*ae70*/  @!P6 IMAD.IADD R15, R15, 0x1, -R2.reuse ;  /* 0x000000010f0fe824 */ /* 0x100fe200078e0a02 */
[----:B------:R-:W-:Y:S01]  /*ae80*/  IABS R8, R5 ;  /* 0x0000000500087213 */ /* 0x000fe20000000000 */
[----:B------:R-:W-:Y:S01]  /*ae90*/  @!P1 IMAD.IADD R17, R17, 0x1, -R2 ;  /* 0x0000000111119824 */ /* 0x000fe200078e0a02 */
[----:B------:R-:W-:-:S02]  /*aea0*/  ISETP.GT.U32.AND P5, PT, R2, R11, PT ;  /* 0x0000000b0200720c */ /* 0x000fc40003fa4070 */
[----:B------:R-:W-:Y:S01]  /*aeb0*/  IABS R10, R3 ;  /* 0x00000003000a7213 */ /* 0x000fe20000000000 */
[----:B------:R-:W-:Y:S01]  /*aec0*/  IMAD.HI.U32 R6, R16, R8, RZ ;  /* 0x0000000810067227 */ /* 0x000fe200078e00ff */
[----:B------:R-:W-:Y:S02]  /*aed0*/  ISETP.GT.U32.AND P6, PT, R2, R15, PT ;  /* 0x0000000f0200720c */ /* 0x000fe40003fc4070 */
[----:B------:R-:W-:Y:S01]  /*aee0*/  ISETP.GE.AND P1, PT, R7, RZ, PT ;  /* 0x000000ff0700720c */ /* 0x000fe20003f26270 */
[----:B0-----:R-:W-:Y:S01]  /*aef0*/  IMAD.MOV.U32 R0, RZ, RZ, R9 ;  /* 0x000000ffff007224 */ /* 0x001fe200078e0009 */
[----:B------:R-:W-:Y:S01]  /*af00*/  LOP3.LUT R7, R14, 0x60, RZ, 0xfc, !PT ;  /* 0x000000600e077812 */ /* 0x000fe200078efcff */
[----:B------:R-:W-:Y:S02]  /*af10*/  IMAD.MOV R6, RZ, RZ, -R6 ;  /* 0x000000ffff067224 */ /* 0x000fe400078e0a06 */
[----:B------:R-:W-:Y:S01]  /*af20*/  @!P3 IMAD.MOV R0, RZ, RZ, -R0 ;  /* 0x000000ffff00b224 */ /* 0x000fe200078e0a00 */
[C---:B------:R-:W-:Y:S01]  /*af30*/  ISETP.GT.U32.AND P3, PT, R2.reuse, R17, PT ;  /* 0x000000110200720c */ /* 0x040fe20003f64070 */
[----:B------:R-:W-:Y:S01]  /*af40*/  @!P5 IMAD.IADD R11, R11, 0x1, -R2 ;  /* 0x000000010b0bd824 */ /* 0x000fe200078e0a02 */
[----:B------:R-:W-:Y:S01]  /*af50*/  IABS R9, R7 ;  /* 0x0000000700097213 */ /* 0x000fe20000000000 */
[C---:B------:R-:W-:Y:S01]  /*af60*/  IMAD R8, R2.reuse, R6, R8 ;  /* 0x0000000602087224 */ /* 0x040fe200078e0208 */
[----:B------:R0:W-:Y:S01]  /*af70*/  STL [R1+0xa4], R0 ;  /* 0x0000a40001007387 */ /* 0x0001e20000100800 */
[----:B------:R-:W-:Y:S01]  /*af80*/  @!P6 IMAD.IADD R15, R15, 0x1, -R2 ;  /* 0x000000010f0fe824 */ /* 0x000fe200078e0a02 */
[----:B------:R-:W-:Y:S01]  /*af90*/  ISETP.GT.U32.AND P5, PT, R2, R11, PT ;  /* 0x0000000b0200720c */ /* 0x000fe20003fa4070 */
[----:B------:R-:W-:Y:S01]  /*afa0*/  IMAD.HI.U32 R18, R16, R9, RZ ;  /* 0x0000000910127227 */ /* 0x000fe200078e00ff */
[----:B------:R-:W-:-:S03]  /*afb0*/  LOP3.LUT R6, R14, 0x5c, RZ, 0xfc, !PT ;  /* 0x0000005c0e067812 */ /* 0x000fc600078efcff */
[----:B------:R-:W-:Y:S02]  /*afc0*/  IMAD.MOV R18, RZ, RZ, -R18 ;  /* 0x000000ffff127224 */ /* 0x000fe400078e0a12 */
[----:B------:R-:W-:Y:S01]  /*afd0*/  @!P3 IMAD.IADD R17, R17, 0x1, -R2 ;  /* 0x000000011111b824 */ /* 0x000fe200078e0a02 */
[----:B------:R-:W-:Y:S01]  /*afe0*/  ISETP.GT.U32.AND P3, PT, R2, R8, PT ;  /* 0x000000080200720c */ /* 0x000fe20003f64070 */
[----:B0-----:R-:W-:Y:S02]  /*aff0*/  IMAD.MOV.U32 R0, RZ, RZ, R4 ;  /* 0x000000ffff007224 */ /* 0x001fe400078e0004 */
[----:B------:R-:W-:-:S04]  /*b000*/  IMAD.HI.U32 R4, R16, R10, RZ ;  /* 0x0000000a10047227 */ /* 0x000fc800078e00ff */
[----:B------:R-:W-:Y:S02]  /*b010*/  IMAD.MOV R4, RZ, RZ, -R4 ;  /* 0x000000ffff047224 */ /* 0x000fe400078e0a04 */
[----:B------:R-:W-:Y:S01]  /*b020*/  @!P4 IMAD.MOV R0, RZ, RZ, -R0 ;  /* 0x000000ffff00c224 */ /* 0x000fe200078e0a00 */
[----:B------:R-:W-:Y:S01]  /*b030*/  ISETP.GE.AND P4, PT, R5, RZ, PT ;  /* 0x000000ff0500720c */ /* 0x000fe20003f86270 */
[----:B------:R-:W-:Y:S01]  /*b040*/  IMAD R10, R2, R4, R10 ;  /* 0x00000004020a7224 */ /* 0x000fe200078e020a */
[----:B------:R-:W-:Y:S01]  /*b050*/  LOP3.LUT R4, R14, 0x5e, RZ, 0xfc, !PT ;  /* 0x0000005e0e047812 */ /* 0x000fe200078efcff */
[--C-:B------:R-:W-:Y:S01]  /*b060*/  @!P5 IMAD.IADD R11, R11, 0x1, -R2.reuse ;  /* 0x000000010b0bd824 */ /* 0x100fe200078e0a02 */
[----:B------:R0:W-:Y:S01]  /*b070*/  STL [R1+0xac], R0 ;  /* 0x0000ac0001007387 */ /* 0x0001e20000100800 */
[----:B------:R-:W-:Y:S01]  /*b080*/  ISETP.GE.AND P5, PT, R3, RZ, PT ;  /* 0x000000ff0300720c */ /* 0x000fe20003fa6270 */
[C---:B------:R-:W-:Y:S01]  /*b090*/  IMAD R9, R2.reuse, R18, R9 ;  /* 0x0000001202097224 */ /* 0x040fe200078e0209 */
[----:B------:R-:W-:Y:S01]  /*b0a0*/  ISETP.GT.U32.AND P6, PT, R2, R10, PT ;  /* 0x0000000a0200720c */ /* 0x000fe20003fc4070 */
[----:B------:R-:W-:Y:S01]  /*b0b0*/  IMAD.MOV.U32 R13, RZ, RZ, R11 ;  /* 0x000000ffff0d7224 */ /* 0x000fe200078e000b */
[----:B------:R-:W-:Y:S01]  /*b0c0*/  IABS R3, R4 ;  /* 0x0000000400037213 */ /* 0x000fe20000000000 */
[----:B------:R-:W-:Y:S01]  /*b0d0*/  @!P3 IMAD.IADD R8, R8, 0x1, -R2 ;  /* 0x000000010808b824 */ /* 0x000fe200078e0a02 */
[----:B------:R-:W-:Y:S01]  /*b0e0*/  IABS R5, R6 ;  /* 0x0000000600057213 */ /* 0x000fe20000000000 */
[----:B------:R-:W-:Y:S01]  /*b0f0*/  @!P2 IMAD.MOV R13, RZ, RZ, -R13 ;  /* 0x000000ffff0da224 */ /* 0x000fe200078e0a0d */
[C---:B------:R-:W-:Y:S01]  /*b100*/  ISETP.GT.U32.AND P2, PT, R2.reuse, R9, PT ;  /* 0x000000090200720c */ /* 0x040fe20003f44070 */
[----:B0-----:R-:W-:Y:S01]  /*b110*/  IMAD.MOV.U32 R0, RZ, RZ, R17 ;  /* 0x000000ffff007224 */ /* 0x001fe200078e0011 */
[----:B------:R-:W-:Y:S01]  /*b120*/  ISETP.GT.U32.AND P3, PT, R2, R8, PT ;  /* 0x000000080200720c */ /* 0x000fe20003f64070 */
[----:B------:R-:W-:Y:S01]  /*b130*/  IMAD.HI.U32 R11, R16, R5, RZ ;  /* 0x00000005100b7227 */ /* 0x000fe200078e00ff */
[----:B------:R-:W-:-:S03]  /*b140*/  LOP3.LUT R17, R14, 0x54, RZ, 0xfc, !PT ;  /* 0x000000540e117812 */ /* 0x000fc600078efcff */
[----:B------:R-:W-:Y:S01]  /*b150*/  @!P0 IMAD.MOV R0, RZ, RZ, -R0 ;  /* 0x000000ffff008224 */ /* 0x000fe200078e0a00 */
[----:B------:R-:W-:Y:S01]  /*b160*/  ISETP.GE.AND P0, PT, R7, RZ, PT ;  /* 0x000000ff0700720c */ /* 0x000fe20003f06270 */
[--C-:B------:R-:W-:Y:S02]  /*b170*/  @!P6 IMAD.IADD R10, R10, 0x1, -R2.reuse ;  /* 0x000000010a0ae824 */ /* 0x100fe400078e0a02 */
[----:B------:R-:W-:Y:S01]  /*b180*/  IMAD.HI.U32 R7, R16, R3, RZ ;  /* 0x0000000310077227 */ /* 0x000fe200078e00ff */
[----:B------:R0:W-:Y:S02]  /*b190*/  STL [R1+0xa8], R0 ;  /* 0x0000a80001007387 */ /* 0x0001e40000100800 */
[----:B------:R-:W-:Y:S01]  /*b1a0*/  ISETP.GT.U32.AND P6, PT, R2, R10, PT ;  /* 0x0000000a0200720c */ /* 0x000fe20003fc4070 */
[----:B------:R-:W-:Y:S01]  /*b1b0*/  @!P2 IMAD.IADD R9, R9, 0x1, -R2 ;  /* 0x000000010909a824 */ /* 0x000fe200078e0a02 */
[----:B------:R1:W-:Y:S01]  /*b1c0*/  STL [R1+0x8c], R13 ;  /* 0x00008c0d01007387 */ /* 0x0003e20000100800 */
[----:B------:R-:W-:-:S02]  /*b1d0*/  IMAD.MOV R11, RZ, RZ, -R11 ;  /* 0x000000ffff0b7224 */ /* 0x000fc400078e0a0b */
[----:B------:R-:W-:Y:S01]  /*b1e0*/  @!P3 IMAD.IADD R8, R8, 0x1, -R2 ;  /* 0x000000010808b824 */ /* 0x000fe200078e0a02 */
[C---:B------:R-:W-:Y:S01]  /*b1f0*/  ISETP.GT.U32.AND P2, PT, R2.reuse, R9, PT ;  /* 0x000000090200720c */ /* 0x040fe20003f44070 */
[----:B------:R-:W-:Y:S01]  /*b200*/  IMAD R5, R2, R11, R5 ;  /* 0x0000000b02057224 */ /* 0x000fe200078e0205 */
[----:B------:R-:W-:Y:S01]  /*b210*/  ISETP.GE.AND P3, PT, R6, RZ, PT ;  /* 0x000000ff0600720c */ /* 0x000fe20003f66270 */
[----:B0-----:R-:W-:Y:S01]  /*b220*/  IMAD.MOV.U32 R0, RZ, RZ, R15 ;  /* 0x000000ffff007224 */ /* 0x001fe200078e000f */
[----:B------:R-:W-:Y:S01]  /*b230*/  LOP3.LUT R6, R14, 0x58, RZ, 0xfc, !PT ;  /* 0x000000580e067812 */ /* 0x000fe200078efcff */
[----:B-1----:R-:W-:Y:S02]  /*b240*/  IMAD.MOV.U32 R13, RZ, RZ, R8 ;  /* 0x000000ffff0d7224 */ /* 0x002fe400078e0008 */
[----:B------:R-:W-:Y:S01]  /*b250*/  @!P1 IMAD.MOV R0, RZ, RZ, -R0 ;  /* 0x000000ffff009224 */ /* 0x000fe200078e0a00 */
[----:B------:R-:W-:Y:S01]  /*b260*/  ISETP.GE.AND P1, PT, R4, RZ, PT ;  /* 0x000000ff0400720c */ /* 0x000fe20003f26270 */
[----:B------:R-:W-:Y:S01]  /*b270*/  IMAD.MOV R4, RZ, RZ, -R7 ;  /* 0x000000ffff047224 */ /* 0x000fe200078e0a07 */
[----:B------:R-:W-:Y:S01]  /*b280*/  LOP3.LUT R7, R14, 0x5a, RZ, 0xfc, !PT ;  /* 0x0000005a0e077812 */ /* 0x000fe200078efcff */
[--C-:B------:R-:W-:Y:S01]  /*b290*/  @!P6 IMAD.IADD R10, R10, 0x1, -R2.reuse ;  /* 0x000000010a0ae824 */ /* 0x100fe200078e0a02 */
[----:B------:R0:W-:Y:S01]  /*b2a0*/  STL [R1+0x90], R0 ;  /* 0x0000900001007387 */ /* 0x0001e20000100800 */
[C---:B------:R-:W-:Y:S01]  /*b2b0*/  IMAD R3, R2.reuse, R4, R3 ;  /* 0x0000000402037224 */ /* 0x040fe200078e0203 */
[----:B------:R-:W-:Y:S01]  /*b2c0*/  IABS R18, R7 ;  /* 0x0000000700127213 */ /* 0x000fe20000000000 */
[----:B------:R-:W-:Y:S01]  /*b2d0*/  @!P4 IMAD.MOV R13, RZ, RZ, -R13 ;  /* 0x000000ffff0dc224 */ /* 0x000fe200078e0a0d */
[C---:B------:R-:W-:Y:S01]  /*b2e0*/  ISETP.GT.U32.AND P4, PT, R2.reuse, R5, PT ;  /* 0x000000050200720c */ /* 0x040fe20003f84070 */
[----:B------:R-:W-:Y:S01]  /*b2f0*/  @!P2 IMAD.IADD R9, R9, 0x1, -R2 ;  /* 0x000000010909a824 */ /* 0x000fe200078e0a02 */
[----:B------:R-:W-:-:S02]  /*b300*/  ISETP.GT.U32.AND P6, PT, R2, R3, PT ;  /* 0x000000030200720c */ /* 0x000fc40003fc4070 */
[----:B------:R-:W-:Y:S01]  /*b310*/  IABS R11, R6 ;  /* 0x00000006000b7213 */ /* 0x000fe20000000000 */
[----:B------:R-:W-:Y:S01]  /*b320*/  STL [R1+0x9c], R13 ;  /* 0x00009c0d01007387 */ /* 0x000fe20000100800 */
[----:B0-----:R-:W-:Y:S01]  /*b330*/  IMAD.MOV.U32 R0, RZ, RZ, R10 ;  /* 0x000000ffff007224 */ /* 0x001fe200078e000a */
[----:B------:R-:W-:Y:S01]  /*b340*/  ISETP.GE.AND P2, PT, R6, RZ, PT ;  /* 0x000000ff0600720c */ /* 0x000fe20003f46270 */
[----:B------:R-:W-:Y:S01]  /*b350*/  IMAD.HI.U32 R10, R16, R18, RZ ;  /* 0x00000012100a7227 */ /* 0x000fe200078e00ff */
[----:B------:R-:W-:-:S03]  /*b360*/  LOP3.LUT R4, R14, 0x56, RZ, 0xfc, !PT ;  /* 0x000000560e047812 */ /* 0x000fc600078efcff */
[----:B------:R-:W-:Y:S01]  /*b370*/  @!P5 IMAD.MOV R0, RZ, RZ, -R0 ;  /* 0x000000ffff00d224 */ /* 0x000fe200078e0a00 */
[----:B------:R-:W-:Y:S01]  /*b380*/  IABS R8, R4 ;  /* 0x0000000400087213 */ /* 0x000fe20000000000 */
[----:B------:R-:W-:Y:S01]  /*b390*/  IMAD.MOV R10, RZ, RZ, -R10 ;  /* 0x000000ffff0a7224 */ /* 0x000fe200078e0a0a */
[----:B------:R-:W-:Y:S01]  /*b3a0*/  ISETP.GE.AND P5, PT, R7, RZ, PT ;  /* 0x000000ff0700720c */ /* 0x000fe20003fa6270 */
[----:B------:R-:W-:Y:S01]  /*b3b0*/  @!P6 IMAD.IADD R3, R3, 0x1, -R2 ;  /* 0x000000010303e824 */ /* 0x000fe200078e0a02 */
[----:B------:R0:W-:Y:S01]  /*b3c0*/  STL [R1+0x98], R0 ;  /* 0x0000980001007387 */ /* 0x0001e20000100800 */
[----:B------:R-:W-:-:S03]  /*b3d0*/  IMAD.HI.U32 R6, R16, R11, RZ ;  /* 0x0000000b10067227 */ /* 0x000fc600078e00ff */
[C---:B------:R-:W-:Y:S01]  /*b3e0*/  ISETP.GT.U32.AND P6, PT, R2.reuse, R3, PT ;  /* 0x000000030200720c */ /* 0x040fe20003fc4070 */
[C---:B------:R-:W-:Y:S02]  /*b3f0*/  IMAD R18, R2.reuse, R10, R18 ;  /* 0x0000000a02127224 */ /* 0x040fe400078e0212 */
[----:B------:R-:W-:Y:S02]  /*b400*/  @!P4 IMAD.IADD R5, R5, 0x1, -R2 ;  /* 0x000000010505c824 */ /* 0x000fe400078e0a02 */
[----:B------:R-:W-:Y:S02]  /*b410*/  IMAD.MOV R6, RZ, RZ, -R6 ;  /* 0x000000ffff067224 */ /* 0x000fe400078e0a06 */
[----:B0-----:R-:W-:Y:S01]  /*b420*/  IMAD.MOV.U32 R0, RZ, RZ, R9 ;  /* 0x000000ffff007224 */ /* 0x001fe200078e0009 */
[C---:B------:R-:W-:Y:S01]  /*b430*/  ISETP.GT.U32.AND P4, PT, R2.reuse, R5, PT ;  /* 0x000000050200720c */ /* 0x040fe20003f84070 */
[----:B------:R-:W-:Y:S01]  /*b440*/  IMAD R11, R2, R6, R11 ;  /* 0x00000006020b7224 */ /* 0x000fe200078e020b */
[----:B------:R-:W-:Y:S01]  /*b450*/  LOP3.LUT R9, R14, 0x4e, RZ, 0xfc, !PT ;  /* 0x0000004e0e097812 */ /* 0x000fe200078efcff */
[----:B------:R-:W-:Y:S01]  /*b460*/  @!P0 IMAD.MOV R0, RZ, RZ, -R0 ;  /* 0x000000ffff008224 */ /* 0x000fe200078e0a00 */
[----:B------:R-:W-:Y:S01]  /*b470*/  ISETP.GE.AND P0, PT, R4, RZ, PT ;  /* 0x000000ff0400720c */ /* 0x000fe20003f06270 */
[----:B------:R-:W-:Y:S01]  /*b480*/  @!P6 IMAD.IADD R3, R3, 0x1, -R2 ;  /* 0x000000010303e824 */ /* 0x000fe200078e0a02 */
[----:B------:R-:W-:Y:S01]  /*b490*/  ISETP.GT.U32.AND P6, PT, R2, R18, PT ;  /* 0x000000120200720c */ /* 0x000fe20003fc4070 */
[----:B------:R-:W-:Y:S01]  /*b4a0*/  IMAD.HI.U32 R7, R16, R8, RZ ;  /* 0x0000000810077227 */ /* 0x000fe200078e00ff */
[----:B------:R0:W-:Y:S01]  /*b4b0*/  STL [R1+0x94], R0 ;  /* 0x0000940001007387 */ /* 0x0001e20000100800 */
[----:B------:R-:W-:-:S02]  /*b4c0*/  LOP3.LUT R4, R14, 0x50, RZ, 0xfc, !PT ;  /* 0x000000500e047812 */ /* 0x000fc400078efcff */
[----:B------:R-:W-:Y:S02]  /*b4d0*/  IMAD.MOV R7, RZ, RZ, -R7 ;  /* 0x000000ffff077224 */ /* 0x000fe400078e0a07 */
[----:B------:R-:W-:Y:S01]  /*b4e0*/  @!P4 IMAD.IADD R5, R5, 0x1, -R2 ;  /* 0x000000010505c824 */ /* 0x000fe200078e0a02 */
[----:B------:R-:W-:Y:S01]  /*b4f0*/  ISETP.GE.AND P4, PT, R17, RZ, PT ;  /* 0x000000ff1100720c */ /* 0x000fe20003f86270 */
[----:B------:R-:W-:Y:S01]  /*b500*/  IMAD R8, R2, R7, R8 ;  /* 0x0000000702087224 */ /* 0x000fe200078e0208 */
[----:B------:R-:W-:Y:S01]  /*b510*/  IABS R17, R17 ;  /* 0x0000001100117213 */ /* 0x000fe20000000000 */
[----:B0-----:R-:W-:Y:S01]  /*b520*/  IMAD.MOV.U32 R0, RZ, RZ, R3 ;  /* 0x000000ffff007224 */ /* 0x001fe200078e0003 */
[----:B------:R-:W-:Y:S01]  /*b530*/  LOP3.LUT R3, R14, 0x52, RZ, 0xfc, !PT ;  /* 0x000000520e037812 */ /* 0x000fe200078efcff */
[----:B------:R-:W-:Y:S01]  /*b540*/  @!P6 IMAD.IADD R18, R18, 0x1, -R2 ;  /* 0x000000011212e824 */ /* 0x000fe200078e0a02 */
[----:B------:R-:W-:Y:S01]  /*b550*/  IABS R7, R9 ;  /* 0x0000000900077213 */ /* 0x000fe20000000000 */
[----:B------:R-:W-:Y:S01]  /*b560*/  @!P1 IMAD.MOV R0, RZ, RZ, -R0 ;  /* 0x000000ffff009224 */ /* 0x000fe200078e0a00 */
[----:B------:R-:W-:Y:S01]  /*b570*/  ISETP.GT.U32.AND P1, PT, R2, R11, PT ;  /* 0x0000000b0200720c */ /* 0x000fe20003f24070 */
[----:B------:R-:W-:Y:S01]  /*b580*/  IMAD.HI.U32 R10, R16, R17, RZ ;  /* 0x00000011100a7227 */ /* 0x000fe200078e00ff */
[----:B------:R-:W-:-:S02]  /*b590*/  ISETP.GT.U32.AND P6, PT, R2, R18, PT ;  /* 0x000000120200720c */ /* 0x000fc40003fc4070 */
[----:B------:R0:W-:Y:S01]  /*b5a0*/  STL [R1+0x198], R0 ;  /* 0x0001980001007387 */ /* 0x0001e20000100800 */
[----:B------:R-:W-:Y:S01]  /*b5b0*/  IABS R15, R3 ;  /* 0x00000003000f7213 */ /* 0x000fe20000000000 */
[----:B------:R-:W-:Y:S01]  /*b5c0*/  IMAD.MOV R10, RZ, RZ, -R10 ;  /* 0x000000ffff0a7224 */ /* 0x000fe200078e0a0a */
[----:B------:R-:W-:-:S03]  /*b5d0*/  IABS R6, R4 ;  /* 0x0000000400067213 */ /* 0x000fc60000000000 */
[----:B------:R-:W-:Y:S01]  /*b5e0*/  IMAD R17, R2, R10, R17 ;  /* 0x0000000a02117224 */ /* 0x000fe200078e0211 */
[----:B------:R-:W-:Y:S02]  /*b5f0*/  LOP3.LUT R10, R14, 0x4c, RZ, 0xfc, !PT ;  /* 0x0000004c0e0a7812 */ /* 0x000fe400078efcff */
[----:B------:R-:W-:Y:S02]  /*b600*/  @!P1 IMAD.IADD R11, R11, 0x1, -R2 ;  /* 0x000000010b0b9824 */ /* 0x000fe400078e0a02 */
[----:B0-----:R-:W-:Y:S02]  /*b610*/  IMAD.MOV.U32 R0, RZ, RZ, R5 ;  /* 0x000000ffff007224 */ /* 0x001fe400078e0005 */
[----:B------:R-:W-:Y:S01]  /*b620*/  IMAD.HI.U32 R5, R16, R15, RZ ;  /* 0x0000000f10057227 */ /* 0x000fe200078e00ff */
[----:B------:R-:W-:-:S03]  /*b630*/  ISETP.GT.U32.AND P1, PT, R2, R11, PT ;  /* 0x0000000b0200720c */ /* 0x000fc60003f24070 */
[----:B------:R-:W-:Y:S01]  /*b640*/  @!P3 IMAD.MOV R0, RZ, RZ, -R0 ;  /* 0x000000ffff00b224 */ /* 0x000fe200078e0a00 */
[----:B------:R-:W-:Y:S01]  /*b650*/  ISETP.GT.U32.AND P3, PT, R2, R8, PT ;  /* 0x000000080200720c */ /* 0x000fe20003f64070 */
[----:B------:R-:W-:Y:S02]  /*b660*/  IMAD.MOV R5, RZ, RZ, -R5 ;  /* 0x000000ffff057224 */ /* 0x000fe400078e0a05 */
[----:B------:R-:W-:Y:S01]  /*b670*/  @!P6 IMAD.IADD R18, R18, 0x1, -R2 ;  /* 0x000000011212e824 */ /* 0x000fe200078e0a02 */
[----:B------:R-:W-:Y:S01]  /*b680*/  ISETP.GE.AND P6, PT, R3, RZ, PT ;  /* 0x000000ff0300720c */ /* 0x000fe20003fc6270 */
[C---:B------:R-:W-:Y:S01]  /*b690*/  IMAD R15, R2.reuse, R5, R15 ;  /* 0x00000005020f7224 */ /* 0x040fe200078e020f */
[----:B------:R0:W-:Y:S01]  /*b6a0*/  STL [R1+0x194], R0 ;  /* 0x0001940001007387 */ /* 0x0001e20000100800 */
[----:B------:R-:W-:Y:S02]  /*b6b0*/  IMAD.MOV.U32 R13, RZ, RZ, R18 ;  /* 0x000000ffff0d7224 */ /* 0x000fe400078e0012 */
[--C-:B------:R-:W-:Y:S01]  /*b6c0*/  @!P1 IMAD.IADD R11, R11, 0x1, -R2.reuse ;  /* 0x000000010b0b9824 */ /* 0x100fe200078e0a02 */
[C---:B------:R-:W-:Y:S01]  /*b6d0*/  ISETP.GT.U32.AND P1, PT, R2.reuse, R17, PT ;  /* 0x000000110200720c */ /* 0x040fe20003f24070 */
[----:B------:R-:W-:Y:S01]  /*b6e0*/  @!P5 IMAD.MOV R13, RZ, RZ, -R13 ;  /* 0x000000ffff0dd224 */ /* 0x000fe200078e0a0d */
[----:B------:R-:W-:Y:S01]  /*b6f0*/  ISETP.GT.U32.AND P5, PT, R2, R15, PT ;  /* 0x0000000f0200720c */ /* 0x000fe20003fa4070 */
[----:B------:R-:W-:-:S02]  /*b700*/  @!P3 IMAD.IADD R8, R8, 0x1, -R2 ;  /* 0x000000010808b824 */ /* 0x000fc400078e0a02 */
[----:B------:R-:W-:Y:S01]  /*b710*/  IMAD.MOV.U32 R3, RZ, RZ, R7 ;  /* 0x000000ffff037224 */ /* 0x000fe200078e0007 */
[----:B------:R-:W-:Y:S01]  /*b720*/  STL [R1+0x84], R13 ;  /* 0x0000840d01007387 */ /* 0x000fe20000100800 */
[----:B------:R-:W-:Y:S01]  /*b730*/  IMAD.HI.U32 R7, R16, R6, RZ ;  /* 0x0000000610077227 */ /* 0x000fe200078e00ff */
[----:B------:R-:W-:-:S03]  /*b740*/  ISETP.GT.U32.AND P3, PT, R2, R8, PT ;  /* 0x000000080200720c */ /* 0x000fc60003f64070 */
[----:B0-----:R-:W-:Y:S02]  /*b750*/  IMAD.MOV.U32 R0, RZ, RZ, R11 ;  /* 0x000000ffff007224 */ /* 0x001fe400078e000b */
[----:B------:R-:W-:-:S04]  /*b760*/  IMAD.HI.U32 R5, R16, R3, RZ ;  /* 0x0000000310057227 */ /* 0x000fc800078e00ff */
[----:B------:R-:W-:Y:S02]  /*b770*/  IMAD.MOV R7, RZ, RZ, -R7 ;  /* 0x000000ffff077224 */ /* 0x000fe400078e0a07 */
[----:B------:R-:W-:Y:S01]  /*b780*/  @!P2 IMAD.MOV R0, RZ, RZ, -R0 ;  /* 0x000000ffff00a224 */ /* 0x000fe200078e0a00 */
[----:B------:R-:W-:Y:S01]  /*b790*/  ISETP.GE.AND P2, PT, R4, RZ, PT ;  /* 0x000000ff0400720c */ /* 0x000fe20003f46270 */
[----:B------:R-:W-:Y:S02]  /*b7a0*/  IMAD.MOV R5, RZ, RZ, -R5 ;  /* 0x000000ffff057224 */ /* 0x000fe400078e0a05 */
[----:B------:R-:W-:Y:S01]  /*b7b0*/  IMAD R4, R2, R7, R6 ;  /* 0x0000000702047224 */ /* 0x000fe200078e0206 */
[----:B------:R-:W-:Y:S01]  /*b7c0*/  IABS R6, R10 ;  /* 0x0000000a00067213 */ /* 0x000fe20000000000 */
[--C-:B------:R-:W-:Y:S01]  /*b7d0*/  @!P1 IMAD.IADD R17, R17, 0x1, -R2.reuse ;  /* 0x0000000111119824 */ /* 0x100fe200078e0a02 */
[----:B------:R0:W-:Y:S01]  /*b7e0*/  STL [R1+0x88], R0 ;  /* 0x0000880001007387 */ /* 0x0001e20000100800 */
[--C-:B------:R-:W-:Y:S01]  /*b7f0*/  @!P3 IMAD.IADD R8, R8, 0x1, -R2.reuse ;  /* 0x000000010808b824 */ /* 0x100fe200078e0a02 */
[C---:B------:R-:W-:Y:S01]  /*b800*/  ISETP.GT.U32.AND P3, PT, R2.reuse, R4, PT ;  /* 0x000000040200720c */ /* 0x040fe20003f64070 */
[----:B------:R-:W-:Y:S01]  /*b810*/  @!P5 IMAD.IADD R15, R15, 0x1, -R2 ;  /* 0x000000010f0fd824 */ /* 0x000fe200078e0a02 */
[C---:B------:R-:W-:Y:S01]  /*b820*/  ISETP.GT.U32.AND P1, PT, R2.reuse, R17, PT ;  /* 0x000000110200720c */ /* 0x040fe20003f24070 */
[----:B------:R-:W-:Y:S01]  /*b830*/  IMAD R3, R2, R5, R3 ;  /* 0x0000000502037224 */ /* 0x000fe200078e0203 */
[----:B------:R-:W-:Y:S01]  /*b840*/  LOP3.LUT R5, R14, 0x4a, RZ, 0xfc, !PT ;  /* 0x0000004a0e057812 */ /* 0x000fe200078efcff */
[----:B------:R-:W-:Y:S01]  /*b850*/  IMAD.HI.U32 R18, R16, R6, RZ ;  /* 0x0000000610127227 */ /* 0x000fe200078e00ff */
[----:B------:R-:W-:-:S02]  /*b860*/  ISETP.GT.U32.AND P5, PT, R2, R15, PT ;  /* 0x0000000f0200720c */ /* 0x000fc40003fa4070 */
[----:B------:R-:W-:Y:S01]  /*b870*/  IABS R11, R5 ;  /* 0x00000005000b7213 */ /* 0x000fe20000000000 */
[----:B0-----:R-:W-:Y:S01]  /*b880*/  IMAD.MOV.U32 R0, RZ, RZ, R8 ;  /* 0x000000ffff007224 */ /* 0x001fe200078e0008 */
[----:B------:R-:W-:Y:S01]  /*b890*/  LOP3.LUT R7, R14, 0x48, RZ, 0xfc, !PT ;  /* 0x000000480e077812 */ /* 0x000fe200078efcff */
[----:B------:R-:W-:Y:S02]  /*b8a0*/  IMAD.MOV R18, RZ, RZ, -R18 ;  /* 0x000000ffff127224 */ /* 0x000fe400078e0a12 */
[----:B------:R-:W-:Y:S01]  /*b8b0*/  @!P0 IMAD.MOV R0, RZ, RZ, -R0 ;  /* 0x000000ffff008224 */ /* 0x000fe200078e0a00 */
[C---:B------:R-:W-:Y:S01]  /*b8c0*/  ISETP.GT.U32.AND P0, PT, R2.reuse, R3, PT ;  /* 0x000000030200720c */ /* 0x040fe20003f04070 */
[C---:B------:R-:W-:Y:S01]  /*b8d0*/  IMAD R6, R2.reuse, R18, R6 ;  /* 0x0000001202067224 */ /* 0x040fe200078e0206 */
[----:B------:R-:W-:Y:S01]  /*b8e0*/  IABS R8, R7 ;  /* 0x0000000700087213 */ /* 0x000fe20000000000 */
[--C-:B------:R-:W-:Y:S01]  /*b8f0*/  @!P1 IMAD.IADD R17, R17, 0x1, -R2.reuse ;  /* 0x0000000111119824 */ /* 0x100fe200078e0a02 */
[----:B------:R0:W-:Y:S01]  /*b900*/  STL [R1+0x180], R0 ;  /* 0x0001800001007387 */ /* 0x0001e20000100800 */
[--C-:B------:R-:W-:Y:S01]  /*b910*/  @!P5 IMAD.IADD R15, R15, 0x1, -R2.reuse ;  /* 0x000000010f0fd824 */ /* 0x100fe200078e0a02 */
[----:B------:R-:W-:Y:S01]  /*b920*/  ISETP.GT.U32.AND P5, PT, R2, R6, PT ;  /* 0x000000060200720c */ /* 0x000fe20003fa4070 */
[----:B------:R-:W-:Y:S01]  /*b930*/  @!P3 IMAD.IADD R4, R4, 0x1, -R2 ;  /* 0x000000010404b824 */ /* 0x000fe200078e0a02 */
[----:B------:R-:W-:Y:S01]  /*b940*/  ISETP.GE.AND P1, PT, R9, RZ, PT ;  /* 0x000000ff0900720c */ /* 0x000fe20003f26270 */
[----:B------:R-:W-:-:S03]  /*b950*/  IMAD.HI.U32 R9, R16, R11, RZ ;  /* 0x0000000b10097227 */ /* 0x000fc600078e00ff */
[----:B------:R-:W-:Y:S01]  /*b960*/  ISETP.GT.U32.AND P3, PT, R2, R4, PT ;  /* 0x000000040200720c */ /* 0x000fe20003f64070 */
[----:B------:R-:W-:Y:S01]  /*b970*/  @!P0 IMAD.IADD R3, R3, 0x1, -R2 ;  /* 0x0000000103038824 */ /* 0x000fe200078e0a02 */
[----:B------:R-:W-:Y:S01]  /*b980*/  ISETP.GE.AND P0, PT, R10, RZ, PT ;  /* 0x000000ff0a00720c */ /* 0x000fe20003f06270 */
[----:B0-----:R-:W-:Y:S02]  /*b990*/  IMAD.MOV.U32 R0, RZ, RZ, R17 ;  /* 0x000000ffff007224 */ /* 0x001fe400078e0011 */
[----:B------:R-:W-:Y:S02]  /*b9a0*/  IMAD.MOV R9, RZ, RZ, -R9 ;  /* 0x000000ffff097224 */ /* 0x000fe400078e0a09 */
[----:B------:R-:W-:Y:S01]  /*b9b0*/  @!P4 IMAD.MOV R0, RZ, RZ, -R0 ;  /* 0x000000ffff00c224 */ /* 0x000fe200078e0a00 */
[----:B------:R-:W-:Y:S01]  /*b9c0*/  ISETP.GT.U32.AND P4, PT, R2, R3, PT ;  /* 0x000000030200720c */ /* 0x000fe20003f84070 */
[--C-:B------:R-:W-:Y:S02]  /*b9d0*/  @!P5 IMAD.IADD R6, R6, 0x1, -R2.reuse ;  /* 0x000000010606d824 */ /* 0x100fe400078e0a02 */
[----:B------:R-:W-:Y:S01]  /*b9e0*/  IMAD R11, R2, R9, R11 ;  /* 0x00000009020b7224 */ /* 0x000fe200078e020b */
[----:B------:R0:W-:Y:S01]  /*b9f0*/  STL [R1+0x13c], R0 ;  /* 0x00013c0001007387 */ /* 0x0001e20000100800 */
[----:B------:R-:W-:Y:S01]  /*ba00*/  @!P3 IMAD.IADD R4, R4, 0x1, -R2 ;  /* 0x000000010404b824 */ /* 0x000fe200078e0a02 */
[----:B------:R-:W-:Y:S01]  /*ba10*/  ISETP.GT.U32.AND P5, PT, R2, R6, PT ;  /* 0x000000060200720c */ /* 0x000fe20003fa4070 */
[----:B------:R-:W-:Y:S01]  /*ba20*/  IMAD.HI.U32 R10, R16, R8, RZ ;  /* 0x00000008100a7227 */ /* 0x000fe200078e00ff */
[----:B------:R-:W-:-:S02]  /*ba30*/  ISETP.GE.AND P3, PT, R7, RZ, PT ;  /* 0x000000ff0700720c */ /* 0x000fc40003f66270 */
[----:B------:R-:W-:Y:S01]  /*ba40*/  IABS R7, R12 ;  /* 0x0000000c00077213 */ /* 0x000fe20000000000 */
[----:B------:R-:W-:Y:S01]  /*ba50*/  IMAD.MOV.U32 R13, RZ, RZ, R4 ;  /* 0x000000ffff0d7224 */ /* 0x000fe200078e0004 */
[----:B------:R-:W-:Y:S01]  /*ba60*/  LOP3.LUT R4, R14, 0x44, RZ, 0xfc, !PT ;  /* 0x000000440e047812 */ /* 0x000fe200078efcff */
[----:B------:R-:W-:Y:S01]  /*ba70*/  @!P4 IMAD.IADD R3, R3, 0x1, -R2 ;  /* 0x000000010303c824 */ /* 0x000fe200078e0a02 */
[----:B------:R-:W-:Y:S01]  /*ba80*/  ISETP.GT.U32.AND P4, PT, R2, R11, PT ;  /* 0x0000000b0200720c */ /* 0x000fe20003f84070 */
[----:B0-----:R-:W-:Y:S01]  /*ba90*/  IMAD.MOV.U32 R0, RZ, RZ, R15 ;  /* 0x000000ffff007224 */ /* 0x001fe200078e000f */
[C---:B------:R-:W-:Y:S01]  /*baa0*/  LOP3.LUT R15, R14.reuse, 0x40, RZ, 0xfc, !PT ;  /* 0x000000400e0f7812 */ /* 0x040fe200078efcff */
[----:B------:R-:W-:Y:S02]  /*bab0*/  @!P2 IMAD.MOV R13, RZ, RZ, -R13 ;  /* 0x000000ffff0da224 */ /* 0x000fe400078e0a0d */
[----:B------:R-:W-:Y:S01]  /*bac0*/  @!P6 IMAD.MOV R0, RZ, RZ, -R0 ;  /* 0x000000ffff00e224 */ /* 0x000fe200078e0a00 */
[----:B------:R-:W-:Y:S01]  /*bad0*/  ISETP.GE.AND P6, PT, R5, RZ, PT ;  /* 0x000000ff0500720c */ /* 0x000fe20003fc6270 */
[----:B------:R-:W-:Y:S01]  /*bae0*/  IMAD.MOV R10, RZ, RZ, -R10 ;  /* 0x000000ffff0a7224 */ /* 0x000fe200078e0a0a */
[----:B------:R-:W-:Y:S01]  /*baf0*/  LOP3.LUT R5, R14, 0x46, RZ, 0xfc, !PT ;  /* 0x000000460e057812 */ /* 0x000fe200078efcff */
[----:B------:R-:W-:Y:S01]  /*bb00*/  @!P5 IMAD.IADD R6, R6, 0x1, -R2 ;  /* 0x000000010606d824 */ /* 0x000fe200078e0a02 */
[----:B------:R0:W-:Y:S01]  /*bb10*/  STL [R1+0x140], R0 ;  /* 0x0001400001007387 */ /* 0x0001e20000100800 */
[----:B------:R-:W-:Y:S01]  /*bb20*/  IMAD R8, R2, R10, R8 ;  /* 0x0000000a02087224 */ /* 0x000fe200078e0208 */
[----:B------:R-:W-:Y:S01]  /*bb30*/  IABS R9, R5 ;  /* 0x0000000500097213 */ /* 0x000fe20000000000 */
[----:B------:R-:W-:Y:S01]  /*bb40*/  @!P4 IMAD.IADD R11, R11, 0x1, -R2 ;  /* 0x000000010b0bc824 */ /* 0x000fe200078e0a02 */
[----:B------:R-:W-:Y:S01]  /*bb50*/  STL [R1+0x150], R13 ;  /* 0x0001500d01007387 */ /* 0x000fe20000100800 */
[----:B------:R-:W-:-:S02]  /*bb60*/  ISETP.GE.AND P2, PT, R5, RZ, PT ;  /* 0x000000ff0500720c */ /* 0x000fc40003f46270 */
[----:B------:R-:W-:Y:S02]  /*bb70*/  IABS R5, R4 ;  /* 0x0000000400057213 */ /* 0x000fe40000000000 */
[----:B------:R-:W-:Y:S01]  /*bb80*/  ISETP.GT.U32.AND P4, PT, R2, R11, PT ;  /* 0x0000000b0200720c */ /* 0x000fe20003f84070 */
[----:B0-----:R-:W-:Y:S01]  /*bb90*/  IMAD.MOV.U32 R0, RZ, RZ, R3 ;  /* 0x000000ffff007224 */ /* 0x001fe200078e0003 */
[----:B------:R-:W-:-:S03]  /*bba0*/  LOP3.LUT R3, R14, 0x42, RZ, 0xfc, !PT ;  /* 0x000000420e037812 */ /* 0x000fc600078efcff */
[----:B------:R-:W-:Y:S01]  /*bbb0*/  @!P1 IMAD.MOV R0, RZ, RZ, -R0 ;  /* 0x000000ffff009224 */ /* 0x000fe200078e0a00 */
[----:B------:R-:W-:Y:S01]  /*bbc0*/  ISETP.GE.AND P1, PT, R4, RZ, PT ;  /* 0x000000ff0400720c */ /* 0x000fe20003f26270 */
[----:B------:R-:W-:Y:S01]  /*bbd0*/  IMAD.HI.U32 R4, R16, R9, RZ ;  /* 0x0000000910047227 */ /* 0x000fe200078e00ff */
[----:B------:R-:W-:Y:S02]  /*bbe0*/  ISETP.GE.AND P5, PT, R3, RZ, PT ;  /* 0x000000ff0300720c */ /* 0x000fe40003fa6270 */
[----:B------:R0:W-:Y:S01]  /*bbf0*/  STL [R1+0x158], R0 ;  /* 0x0001580001007387 */ /* 0x0001e20000100800 */
[----:B------:R-:W-:Y:S01]  /*bc00*/  IMAD.MOV R4, RZ, RZ, -R4 ;  /* 0x000000ffff047224 */ /* 0x000fe200078e0a04 */
[----:B------:R-:W-:Y:S01]  /*bc10*/  IABS R3, R3 ;  /* 0x0000000300037213 */ /* 0x000fe20000000000 */
[----:B------:R-:W-:Y:S02]  /*bc20*/  @!P4 IMAD.IADD R11, R11, 0x1, -R2 ;  /* 0x000000010b0bc824 */ /* 0x000fe400078e0a02 */
[----:B------:R-:W-:Y:S01]  /*bc30*/  IMAD R9, R2, R4, R9 ;  /* 0x0000000402097224 */ /* 0x000fe200078e0209 */
[----:B------:R-:W-:Y:S01]  /*bc40*/  IABS R4, R15 ;  /* 0x0000000f00047213 */ /* 0x000fe20000000000 */
[----:B------:R-:W-:-:S03]  /*bc50*/  IMAD.HI.U32 R10, R16, R3, RZ ;  /* 0x00000003100a7227 */ /* 0x000fc600078e00ff */
[----:B------:R-:W-:Y:S01]  /*bc60*/  ISETP.GT.U32.AND P4, PT, R2, R9, PT ;  /* 0x000000090200720c */ /* 0x000fe20003f84070 */
[----:B0-----:R-:W-:Y:S02]  /*bc70*/  IMAD.MOV.U32 R0, RZ, RZ, R6 ;  /* 0x000000ffff007224 */ /* 0x001fe400078e0006 */
[----:B------:R-:W-:-:S04]  /*bc80*/  IMAD.HI.U32 R6, R16, R5, RZ ;  /* 0x0000000510067227 */ /* 0x000fc800078e00ff */
[----:B------:R-:W-:Y:S01]  /*bc90*/  @!P0 IMAD.MOV R0, RZ, RZ, -R0 ;  /* 0x000000ffff008224 */ /* 0x000fe200078e0a00 */
[C---:B------:R-:W-:Y:S01]  /*bca0*/  ISETP.GT.U32.AND P0, PT, R2.reuse, R8, PT ;  /* 0x000000080200720c */ /* 0x040fe20003f04070 */
[----:B------:R-:W-:Y:S02]  /*bcb0*/  IMAD.MOV R6, RZ, RZ, -R6 ;  /* 0x000000ffff067224 */ /* 0x000fe400078e0a06 */
[----:B------:R-:W-:Y:S01]  /*bcc0*/  IMAD.MOV R10, RZ, RZ, -R10 ;  /* 0x000000ffff0a7224 */ /* 0x000fe200078e0a0a */
[----:B------:R0:W-:Y:S01]  /*bcd0*/  STL [R1+0x15c], R0 ;  /* 0x00015c0001007387 */ /* 0x0001e20000100800 */
[C---:B------:R-:W-:Y:S02]  /*bce0*/  IMAD R5, R2.reuse, R6, R5 ;  /* 0x0000000602057224 */ /* 0x040fe400078e0205 */
[----:B------:R-:W-:Y:S01]  /*bcf0*/  IMAD R3, R2, R10, R3 ;  /* 0x0000000a02037224 */ /* 0x000fe200078e0203 */
[----:B------:R-:W-:Y:S01]  /*bd00*/  LOP3.LUT R10, R14, 0x3c, RZ, 0xfc, !PT ;  /* 0x0000003c0e0a7812 */ /* 0x000fe200078efcff */
[----:B------:R-:W-:Y:S01]  /*bd10*/  @!P4 IMAD.IADD R9, R9, 0x1, -R2 ;  /* 0x000000010909c824 */ /* 0x000fe200078e0a02 */
[----:B------:R-:W1:Y:S01]  /*bd20*/  I2F.RP R6, R7 ;  /* 0x0000000700067306 */ /* 0x000e620000209400 */
[----:B------:R-:W-:Y:S01]  /*bd30*/  IMAD.HI.U32 R17, R16, R4, RZ ;  /* 0x0000000410117227 */ /* 0x000fe200078e00ff */
[----:B------:R-:W-:-:S02]  /*bd40*/  IABS R22, R10 ;  /* 0x0000000a00167213 */ /* 0x000fc40000000000 */
[----:B------:R-:W-:Y:S01]  /*bd50*/  ISETP.GT.U32.AND P4, PT, R2, R9, PT ;  /* 0x000000090200720c */ /* 0x000fe20003f84070 */
[----:B------:R-:W-:Y:S02]  /*bd60*/  @!P0 IMAD.IADD R8, R8, 0x1, -R2 ;  /* 0x0000000108088824 */ /* 0x000fe400078e0a02 */
[----:B0-----:R-:W-:Y:S01]  /*bd70*/  IMAD.MOV.U32 R0, RZ, RZ, R11 ;  /* 0x000000ffff007224 */ /* 0x001fe200078e000b */
[----:B------:R-:W-:Y:S01]  /*bd80*/  LOP3.LUT R11, R14, 0x3e, RZ, 0xfc, !PT ;  /* 0x0000003e0e0b7812 */ /* 0x000fe200078efcff */
[----:B------:R-:W-:Y:S01]  /*bd90*/  IMAD.MOV R17, RZ, RZ, -R17 ;  /* 0x000000ffff117224 */ /* 0x000fe200078e0a11 */
[C---:B------:R-:W-:Y:S01]  /*bda0*/  ISETP.GT.U32.AND P0, PT, R2.reuse, R8, PT ;  /* 0x000000080200720c */ /* 0x040fe20003f04070 */
[----:B------:R-:W-:Y:S01]  /*bdb0*/  @!P6 IMAD.MOV R0, RZ, RZ, -R0 ;  /* 0x000000ffff00e224 */ /* 0x000fe200078e0a00 */
[C---:B------:R-:W-:Y:S01]  /*bdc0*/  ISETP.GT.U32.AND P6, PT, R2.reuse, R5, PT ;  /* 0x000000050200720c */ /* 0x040fe20003fc4070 */
[----:B------:R-:W-:Y:S01]  /*bdd0*/  IMAD R4, R2, R17, R4 ;  /* 0x0000001102047224 */ /* 0x000fe200078e0204 */
[----:B------:R-:W-:Y:S01]  /*bde0*/  IABS R26, R11 ;  /* 0x0000000b001a7213 */ /* 0x000fe20000000000 */
[----:B-1----:R-:W0:Y:S01]  /*bdf0*/  MUFU.RCP R6, R6 ;  /* 0x0000000600067308 */ /* 0x002e220000001000 */
[----:B------:R1:W-:Y:S01]  /*be00*/  STL [R1+0x14c], R0 ;  /* 0x00014c0001007387 */ /* 0x0003e20000100800 */
[----:B------:R-:W-:Y:S01]  /*be10*/  @!P4 IMAD.IADD R9, R9, 0x1, -R2 ;  /* 0x000000010909c824 */ /* 0x000fe200078e0a02 */
[----:B------:R-:W-:Y:S01]  /*be20*/  ISETP.GE.AND P4, PT, R15, RZ, PT ;  /* 0x000000ff0f00720c */ /* 0x000fe20003f86270 */
[----:B------:R-:W-:-:S04]  /*be30*/  IMAD.HI.U32 R17, R16, R26, RZ ;  /* 0x0000001a10117227 */ /* 0x000fc800078e00ff */
[--C-:B------:R-:W-:Y:S01]  /*be40*/  @!P0 IMAD.IADD R8, R8, 0x1, -R2.reuse ;  /* 0x0000000108088824 */ /* 0x100fe200078e0a02 */
[C---:B------:R-:W-:Y:S01]  /*be50*/  ISETP.GT.U32.AND P0, PT, R2.reuse, R3, PT ;  /* 0x000000030200720c */ /* 0x040fe20003f04070 */
[----:B------:R-:W-:Y:S02]  /*be60*/  @!P6 IMAD.IADD R5, R5, 0x1, -R2 ;  /* 0x000000010505e824 */ /* 0x000fe400078e0a02 */
[----:B-1----:R-:W-:Y:S02]  /*be70*/  IMAD.MOV.U32 R0, RZ, RZ, R8 ;  /* 0x000000ffff007224 */ /* 0x002fe400078e0008 */
[----:B------:R-:W-:Y:S01]  /*be80*/  IMAD.MOV R17, RZ, RZ, -R17 ;  /* 0x000000ffff117224 */ /* 0x000fe200078e0a11 */
[C---:B------:R-:W-:Y:S01]  /*be90*/  ISETP.GT.U32.AND P6, PT, R2.reuse, R5, PT ;  /* 0x000000050200720c */ /* 0x040fe20003fc4070 */
[----:B------:R-:W-:Y:S01]  /*bea0*/  @!P3 IMAD.MOV R0, RZ, RZ, -R0 ;  /* 0x000000ffff00b224 */ /* 0x000fe200078e0a00 */
[C---:B------:R-:W-:Y:S01]  /*beb0*/  ISETP.GT.U32.AND P3, PT, R2.reuse, R4, PT ;  /* 0x000000040200720c */ /* 0x040fe20003f64070 */
[----:B------:R-:W-:-:S02]  /*bec0*/  IMAD R26, R2, R17, R26 ;  /* 0x00000011021a7224 */ /* 0x000fc400078e021a */
[----:B------:R-:W-:Y:S01]  /*bed0*/  IMAD.HI.U32 R8, R16, R22, RZ ;  /* 0x0000001610087227 */ /* 0x000fe200078e00ff */
[----:B------:R1:W-:Y:S03]  /*bee0*/  STL [R1+0x138], R0 ;  /* 0x0001380001007387 */ /* 0x0003e60000100800 */
[----:B------:R-:W-:Y:S02]  /*bef0*/  @!P0 IMAD.IADD R3, R3, 0x1, -R2 ;  /* 0x0000000103038824 */ /* 0x000fe400078e0a02 */
[----:B------:R-:W-:Y:S02]  /*bf00*/  IMAD.MOV R8, RZ, RZ, -R8 ;  /* 0x000000ffff087224 */ /* 0x000fe400078e0a08 */
[--C-:B------:R-:W-:Y:S01]  /*bf10*/  @!P6 IMAD.IADD R5, R5, 0x1, -R2.reuse ;  /* 0x000000010505e824 */ /* 0x100fe200078e0a02 */
[----:B------:R-:W-:Y:S01]  /*bf20*/  ISETP.GT.U32.AND P0, PT, R2, R3, PT ;  /* 0x000000030200720c */ /* 0x000fe20003f04070 */
[----:B------:R-:W-:Y:S01]  /*bf30*/  @!P3 IMAD.IADD R4, R4, 0x1, -R2 ;  /* 0x000000010404b824 */ /* 0x000fe200078e0a02 */
[----:B------:R-:W-:Y:S01]  /*bf40*/  ISETP.GE.AND P6, PT, R10, RZ, PT ;  /* 0x000000ff0a00720c */ /* 0x000fe20003fc6270 */
[----:B-1----:R-:W-:Y:S01]  /*bf50*/  IMAD.MOV.U32 R0, RZ, RZ, R9 ;  /* 0x000000ffff007224 */ /* 0x002fe200078e0009 */
[----:B------:R-:W-:Y:S01]  /*bf60*/  LOP3.LUT R9, R14, 0x3a, RZ, 0xfc, !PT ;  /* 0x0000003a0e097812 */ /* 0x000fe200078efcff */
[----:B------:R-:W-:Y:S01]  /*bf70*/  IMAD.MOV.U32 R13, RZ, RZ, R5 ;  /* 0x000000ffff0d7224 */ /* 0x000fe200078e0005 */
[C---:B------:R-:W-:Y:S01]  /*bf80*/  ISETP.GT.U32.AND P3, PT, R2.reuse, R4, PT ;  /* 0x000000040200720c */ /* 0x040fe20003f64070 */
[----:B------:R-:W-:Y:S01]  /*bf90*/  @!P2 IMAD.MOV R0, RZ, RZ, -R0 ;  /* 0x000000ffff00a224 */ /* 0x000fe200078e0a00 */
[----:B------:R-:W-:Y:S01]  /*bfa0*/  IABS R25, R9 ;  /* 0x0000000900197213 */ /* 0x000fe20000000000 */
[----:B------:R-:W-:Y:S01]  /*bfb0*/  @!P1 IMAD.MOV R13, RZ, RZ, -R13 ;  /* 0x000000ffff0d9224 */ /* 0x000fe200078e0a0d */
[----:B------:R-:W-:Y:S01]  /*bfc0*/  ISETP.GE.AND P1, PT, R9, RZ, PT ;  /* 0x000000ff0900720c */ /* 0x000fe20003f26270 */
[C---:B------:R-:W-:Y:S01]  /*bfd0*/  IMAD R22, R2.reuse, R8, R22 ;  /* 0x0000000802167224 */ /* 0x040fe200078e0216 */
[----:B------:R1:W-:Y:S01]  /*bfe0*/  STL [R1+0x134], R0 ;  /* 0x0001340001007387 */ /* 0x0003e20000100800 */
[----:B------:R-:W-:Y:S01]  /*bff0*/  @!P0 IMAD.IADD R3, R3, 0x1, -R2 ;  /* 0x0000000103038824 */ /* 0x000fe200078e0a02 */
[----:B------:R-:W-:Y:S01]  /*c000*/  ISETP.GT.U32.AND P0, PT, R2, R26, PT ;  /* 0x0000001a0200720c */ /* 0x000fe20003f04070 */
[----:B0-----:R-:W-:Y:S01]  /*c010*/  VIADD R10, R6, 0xffffffe ;  /* 0x0ffffffe060a7836 */ /* 0x001fe20000000000 */
[----:B------:R0:W-:Y:S01]  /*c020*/  STL [R1+0x120], R13 ;  /* 0x0001200d01007387 */ /* 0x0001e20000100800 */
[----:B------:R-:W-:-:S02]  /*c030*/  LOP3.LUT R8, R14, 0x38, RZ, 0xfc, !PT ;  /* 0x000000380e087812 */ /* 0x000fc400078efcff */
[----:B------:R-:W-:Y:S01]  /*c040*/  @!P3 IMAD.IADD R4, R4, 0x1, -R2 ;  /* 0x000000010404b824 */ /* 0x000fe200078e0a02 */
[----:B------:R-:W-:Y:S01]  /*c050*/  LOP3.LUT R6, R14, 0x36, RZ, 0xfc, !PT ;  /* 0x000000360e067812 */ /* 0x000fe200078efcff */
[----:B------:R0:W2:Y:S01]  /*c060*/  F2I.FTZ.U32.TRUNC.NTZ R5, R10 ;  /* 0x0000000a00057305 */ /* 0x0000a2000021f000 */
[----:B-1----:R-:W-:Y:S01]  /*c070*/  IMAD.MOV.U32 R0, RZ, RZ, R3 ;  /* 0x000000ffff007224 */ /* 0x002fe200078e0003 */
[----:B------:R-:W-:Y:S01]  /*c080*/  IABS R9, R8 ;  /* 0x0000000800097213 */ /* 0x000fe20000000000 */
[----:B------:R-:W-:Y:S01]  /*c090*/  IMAD.HI.U32 R3, R16, R25, RZ ;  /* 0x0000001910037227 */ /* 0x000fe200078e00ff */
[----:B------:R-:W-:Y:S02]  /*c0a0*/  LOP3.LUT R20, R14, 0x34, RZ, 0xfc, !PT ;  /* 0x000000340e147812 */ /* 0x000fe400078efcff */
[----:B------:R-:W-:Y:S01]  /*c0b0*/  ISETP.GE.AND P3, PT, R6, RZ, PT ;  /* 0x000000ff0600720c */ /* 0x000fe20003f66270 */
[----:B------:R-:W-:Y:S01]  /*c0c0*/  @!P5 IMAD.MOV R0, RZ, RZ, -R0 ;  /* 0x000000ffff00d224 */ /* 0x000fe200078e0a00 */
[----:B------:R-:W-:Y:S01]  /*c0d0*/  ISETP.GE.AND P5, PT, R8, RZ, PT ;  /* 0x000000ff0800720c */ /* 0x000fe20003fa6270 */
[----:B------:R-:W-:Y:S01]  /*c0e0*/  @!P0 IMAD.IADD R26, R26, 0x1, -R2 ;  /* 0x000000011a1a8824 */ /* 0x000fe200078e0a02 */
[----:B0-----:R-:W-:Y:S01]  /*c0f0*/  IABS R10, R6 ;  /* 0x00000006000a7213 */ /* 0x001fe20000000000 */
[----:B------:R-:W-:Y:S01]  /*c100*/  IMAD.HI.U32 R8, R16, R9, RZ ;  /* 0x0000000910087227 */ /* 0x000fe200078e00ff */
[----:B------:R0:W-:Y:S01]  /*c110*/  STL [R1+0x11c], R0 ;  /* 0x00011c0001007387 */ /* 0x0001e20000100800 */
[----:B------:R-:W-:-:S02]  /*c120*/  LOP3.LUT R15, R14, 0x32, RZ, 0xfc, !PT ;  /* 0x000000320e0f7812 */ /* 0x000fc400078efcff */
[C---:B------:R-:W-:Y:S01]  /*c130*/  ISETP.GT.U32.AND P0, PT, R2.reuse, R26, PT ;  /* 0x0000001a0200720c */ /* 0x040fe20003f04070 */
[----:B------:R-:W3:Y:S01]  /*c140*/  LDL R13, [R1+0xb2c] ;  /* 0x000b2c00010d7983 */ /* 0x000ee20000100800 */
[----:B------:R-:W-:Y:S01]  /*c150*/  IABS R18, R20 ;  /* 0x0000001400127213 */ /* 0x000fe20000000000 */
[----:B--2---:R-:W-:Y:S01]  /*c160*/  IMAD.MOV R6, RZ, RZ, -R5 ;  /* 0x000000ffff067224 */ /* 0x004fe200078e0a05 */
[----:B------:R-:W-:Y:S01]  /*c170*/  ISETP.GE.AND P2, PT, R11, RZ, PT ;  /* 0x000000ff0b00720c */ /* 0x000fe20003f46270 */
[----:B0-----:R-:W-:Y:S02]  /*c180*/  IMAD.MOV.U32 R0, RZ, RZ, R4 ;  /* 0x000000ffff007224 */ /* 0x001fe400078e0004 */
[----:B------:R-:W-:Y:S02]  /*c190*/  IMAD.MOV R4, RZ, RZ, -R3 ;  /* 0x000000ffff047224 */ /* 0x000fe400078e0a03 */
[----:B------:R-:W-:Y:S01]  /*c1a0*/  @!P4 IMAD.MOV R0, RZ, RZ, -R0 ;  /* 0x000000ffff00c224 */ /* 0x000fe200078e0a00 */
[C---:B------:R-:W-:Y:S01]  /*c1b0*/  ISETP.GT.U32.AND P4, PT, R2.reuse, R22, PT ;  /* 0x000000160200720c */ /* 0x040fe20003f84070 */
[----:B------:R-:W-:-:S02]  /*c1c0*/  IMAD R25, R2, R4, R25 ;  /* 0x0000000402197224 */ /* 0x000fc400078e0219 */
[----:B------:R-:W-:-:S03]  /*c1d0*/  @!P0 IMAD.IADD R26, R26, 0x1, -R2 ;  /* 0x000000011a1a8824 */ /* 0x000fc600078e0a02 */
[----:B------:R-:W-:-:S07]  /*c1e0*/  ISETP.GT.U32.AND P0, PT, R2, R25, PT ;  /* 0x000000190200720c */ /* 0x000fce0003f04070 */
[----:B------:R-:W-:-:S05]  /*c1f0*/  @!P4 IMAD.IADD R22, R22, 0x1, -R2 ;  /* 0x000000011616c824 */ /* 0x000fca00078e0a02 */
[----:B------:R-:W-:Y:S01]  /*c200*/  ISETP.GT.U32.AND P4, PT, R2, R22, PT ;  /* 0x000000160200720c */ /* 0x000fe20003f84070 */
[----:B------:R-:W-:Y:S02]  /*c210*/  @!P0 IMAD.IADD R25, R25, 0x1, -R2 ;  /* 0x0000000119198824 */ /* 0x000fe400078e0a02 */
[----:B------:R-:W-:Y:S02]  /*c220*/  IMAD.MOV R8, RZ, RZ, -R8 ;  /* 0x000000ffff087224 */ /* 0x000fe400078e0a08 */
[----:B------:R-:W-:Y:S01]  /*c230*/  IMAD.HI.U32 R3, R16, R10, RZ ;  /* 0x0000000a10037227 */ /* 0x000fe200078e00ff */
[----:B------:R-:W-:-:S03]  /*c240*/  ISETP.GT.U32.AND P0, PT, R2, R25, PT ;  /* 0x000000190200720c */ /* 0x000fc60003f04070 */
[----:B------:R-:W-:Y:S02]  /*c250*/  IMAD R9, R2, R8, R9 ;  /* 0x0000000802097224 */ /* 0x000fe400078e0209 */
[----:B------:R-:W-:Y:S02]  /*c260*/  IMAD.MOV R3, RZ, RZ, -R3 ;  /* 0x000000ffff037224 */ /* 0x000fe400078e0a03 */
[----:B------:R-:W-:Y:S01]  /*c270*/  @!P4 IMAD.IADD R22, R22, 0x1, -R2 ;  /* 0x000000011616c824 */ /* 0x000fe200078e0a02 */
[C---:B------:R-:W-:Y:S01]  /*c280*/  ISETP.GT.U32.AND P4, PT, R2.reuse, R9, PT ;  /* 0x000000090200720c */ /* 0x040fe20003f84070 */
[----:B------:R-:W-:-:S04]  /*c290*/  IMAD R10, R2, R3, R10 ;  /* 0x00000003020a7224 */ /* 0x000fc800078e020a */
[----:B------:R-:W-:Y:S01]  /*c2a0*/  @!P0 IMAD.IADD R25, R25, 0x1, -R2 ;  /* 0x0000000119198824 */ /* 0x000fe200078e0a02 */
[----:B------:R-:W-:Y:S01]  /*c2b0*/  ISETP.GT.U32.AND P0, PT, R2, R10, PT ;  /* 0x0000000a0200720c */ /* 0x000fe20003f04070 */
[----:B------:R-:W-:-:S06]  /*c2c0*/  IMAD.HI.U32 R3, R16, R18, RZ ;  /* 0x0000001210037227 */ /* 0x000fcc00078e00ff */
[----:B------:R-:W-:Y:S01]  /*c2d0*/  @!P4 IMAD.IADD R9, R9, 0x1, -R2 ;  /* 0x000000010909c824 */ /* 0x000fe200078e0a02 */
[----:B------:R-:W-:-:S04]  /*c2e0*/  IABS R19, R15 ;  /* 0x0000000f00137213 */ /* 0x000fc80000000000 */
[----:B------:R-:W-:Y:S01]  /*c2f0*/  ISETP.GT.U32.AND P4, PT, R2, R9, PT ;  /* 0x000000090200720c */ /* 0x000fe20003f84070 */
[----:B------:R-:W-:Y:S02]  /*c300*/  @!P0 IMAD.IADD R10, R10, 0x1, -R2 ;  /* 0x000000010a0a8824 */ /* 0x000fe400078e0a02 */
[----:B------:R-:W-:Y:S02]  /*c310*/  IMAD.MOV.U32 R4, RZ, RZ, RZ ;  /* 0x000000ffff047224 */ /* 0x000fe400078e00ff */
[----:B------:R-:W-:Y:S01]  /*c320*/  IMAD R6, R6, R7, RZ ;  /* 0x0000000706067224 */ /* 0x000fe200078e02ff */
[----:B------:R-:W-:Y:S01]  /*c330*/  LOP3.LUT R11, R14, 0x30, RZ, 0xfc, !PT ;  /* 0x000000300e0b7812 */ /* 0x000fe200078efcff */
[----:B------:R-:W-:Y:S01]  /*c340*/  IMAD.MOV R3, RZ, RZ, -R3 ;  /* 0x000000ffff037224 */ /* 0x000fe200078e0a03 */
[----:B------:R-:W-:Y:S01]  /*c350*/  ISETP.GT.U32.AND P0, PT, R2, R10, PT ;  /* 0x0000000a0200720c */ /* 0x000fe20003f04070 */
[----:B------:R-:W-:Y:S01]  /*c360*/  IMAD.HI.U32 R6, R5, R6, R4 ;  /* 0x0000000605067227 */ /* 0x000fe200078e0004 */
[----:B------:R0:W-:Y:S01]  /*c370*/  STL [R1+0x110], R0 ;  /* 0x0001100001007387 */ /* 0x0001e20000100800 */
[----:B------:R-:W-:-:S02]  /*c380*/  IABS R8, R11 ;  /* 0x0000000b00087213 */ /* 0x000fc40000000000 */
[----:B------:R-:W-:Y:S02]  /*c390*/  IMAD R18, R2, R3, R18 ;  /* 0x0000000302127224 */ /* 0x000fe400078e0212 */
[----:B------:R-:W-:Y:S01]  /*c3a0*/  IMAD.HI.U32 R5, R16, R19, RZ ;  /* 0x0000001310057227 */ /* 0x000fe200078e00ff */
[C---:B------:R-:W-:Y:S02]  /*c3b0*/  LOP3.LUT R17, R14.reuse, 0x2e, RZ, 0xfc, !PT ;  /* 0x0000002e0e117812 */ /* 0x040fe400078efcff */
[----:B0-----:R-:W-:Y:S01]  /*c3c0*/  LOP3.LUT R0, R14, 0x2c, RZ, 0xfc, !PT ;  /* 0x0000002c0e007812 */ /* 0x001fe200078efcff */
[----:B------:R-:W-:Y:S02]  /*c3d0*/  IMAD.MOV R5, RZ, RZ, -R5 ;  /* 0x000000ffff057224 */ /* 0x000fe400078e0a05 */
[----:B------:R-:W-:Y:S01]  /*c3e0*/  @!P4 IMAD.IADD R9, R9, 0x1, -R2 ;  /* 0x000000010909c824 */ /* 0x000fe200078e0a02 */
[----:B------:R-:W-:Y:S01]  /*c3f0*/  IABS R3, R0 ;  /* 0x0000000000037213 */ /* 0x000fe20000000000 */
[----:B------:R-:W-:Y:S01]  /*c400*/  IMAD.HI.U32 R21, R16, R8, RZ ;  /* 0x0000000810157227 */ /* 0x000fe200078e00ff */
[----:B------:R-:W-:-:S02]  /*c410*/  ISETP.GT.U32.AND P4, PT, R2, R18, PT ;  /* 0x000000120200720c */ /* 0x000fc40003f84070 */
[----:B------:R-:W-:Y:S01]  /*c420*/  IABS R15, R17 ;  /* 0x00000011000f7213 */ /* 0x000fe20000000000 */
[----:B------:R-:W-:Y:S02]  /*c430*/  IMAD R19, R2, R5, R19 ;  /* 0x0000000502137224 */ /* 0x000fe400078e0213 */
[----:B------:R-:W-:Y:S02]  /*c440*/  IMAD.MOV R21, RZ, RZ, -R21 ;  /* 0x000000ffff157224 */ /* 0x000fe400078e0a15 */
[----:B------:R-:W-:Y:S01]  /*c450*/  IMAD.HI.U32 R5, R16, R3, RZ ;  /* 0x0000000310057227 */ /* 0x000fe200078e00ff */
[----:B------:R-:W-:-:S03]  /*c460*/  LOP3.LUT R23, R14, 0x28, RZ, 0xfc, !PT ;  /* 0x000000280e177812 */ /* 0x000fc600078efcff */
[----:B------:R-:W-:Y:S01]  /*c470*/  @!P0 IMAD.IADD R10, R10, 0x1, -R2 ;  /* 0x000000010a0a8824 */ /* 0x000fe200078e0a02 */
[----:B------:R-:W-:Y:S01]  /*c480*/  ISETP.GT.U32.AND P0, PT, R2, R19, PT ;  /* 0x000000130200720c */ /* 0x000fe20003f04070 */
[----:B------:R-:W-:-:S04]  /*c490*/  IMAD.HI.U32 R4, R16, R15, RZ ;  /* 0x0000000f10047227 */ /* 0x000fc800078e00ff */
[C---:B------:R-:W-:Y:S02]  /*c4a0*/  IMAD R8, R2.reuse, R21, R8 ;  /* 0x0000001502087224 */ /* 0x040fe400078e0208 */
[----:B------:R-:W-:Y:S02]  /*c4b0*/  IMAD.MOV R5, RZ, RZ, -R5 ;  /* 0x000000ffff057224 */ /* 0x000fe400078e0a05 */
[----:B------:R-:W-:Y:S02]  /*c4c0*/  IMAD.MOV R4, RZ, RZ, -R4 ;  /* 0x000000ffff047224 */ /* 0x000fe400078e0a04 */
[----:B------:R-:W-:Y:S01]  /*c4d0*/  IMAD R3, R2, R5, R3 ;  /* 0x0000000502037224 */ /* 0x000fe200078e0203 */
[----:B------:R-:W-:Y:S01]  /*c4e0*/  IABS R5, R23 ;  /* 0x0000001700057213 */ /* 0x000fe20000000000 */
[----:B------:R-:W-:Y:S01]  /*c4f0*/  @!P4 IMAD.IADD R18, R18, 0x1, -R2 ;  /* 0x000000011212c824 */ /* 0x000fe200078e0a02 */
[C---:B------:R-:W-:Y:S01]  /*c500*/  ISETP.GT.U32.AND P4, PT, R2.reuse, R8, PT ;  /* 0x000000080200720c */ /* 0x040fe20003f84070 */
[----:B------:R-:W-:Y:S01]  /*c510*/  IMAD R15, R2, R4, R15 ;  /* 0x00000004020f7224 */ /* 0x000fe200078e020f */
[----:B------:R-:W-:Y:S01]  /*c520*/  LOP3.LUT R0, R14, 0x26, RZ, 0xfc, !PT ;  /* 0x000000260e007812 */ /* 0x000fe200078efcff */
[----:B------:R-:W-:Y:S01]  /*c530*/  IMAD.HI.U32 R27, R16, R5, RZ ;  /* 0x00000005101b7227 */ /* 0x000fe200078e00ff */
[----:B------:R-:W-:-:S03]  /*c540*/  LOP3.LUT R24, R14, 0x2a, RZ, 0xfc, !PT ;  /* 0x0000002a0e187812 */ /* 0x000fc600078efcff */
[--C-:B------:R-:W-:Y:S01]  /*c550*/  @!P0 IMAD.IADD R19, R19, 0x1, -R2.reuse ;  /* 0x0000000113138824 */ /* 0x100fe200078e0a02 */
[----:B------:R-:W-:Y:S01]  /*c560*/  ISETP.GT.U32.AND P0, PT, R2, R15, PT ;  /* 0x0000000f0200720c */ /* 0x000fe20003f04070 */
[----:B------:R-:W-:Y:S01]  /*c570*/  IMAD.MOV R27, RZ, RZ, -R27 ;  /* 0x000000ffff1b7224 */ /* 0x000fe200078e0a1b */
[----:B------:R-:W-:Y:S02]  /*c580*/  IABS R23, R0 ;  /* 0x0000000000177213 */ /* 0x000fe40000000000 */
[----:B------:R-:W-:Y:S01]  /*c590*/  LOP3.LUT R0, R14, 0x22, RZ, 0xfc, !PT ;  /* 0x000000220e007812 */ /* 0x000fe200078efcff */
[----:B------:R-:W-:Y:S01]  /*c5a0*/  IMAD R5, R2, R27, R5 ;  /* 0x0000001b02057224 */ /* 0x000fe200078e0205 */
[----:B------:R-:W-:Y:S01]  /*c5b0*/  IABS R4, R24 ;  /* 0x0000001800047213 */ /* 0x000fe20000000000 */
[----:B------:R-:W-:Y:S01]  /*c5c0*/  @!P4 IMAD.IADD R8, R8, 0x1, -R2 ;  /* 0x000000010808c824 */ /* 0x000fe200078e0a02 */
[----:B------:R-:W-:Y:S01]  /*c5d0*/  IABS R27, R0 ;  /* 0x00000000001b7213 */ /* 0x000fe20000000000 */
[----:B------:R-:W-:Y:S01]  /*c5e0*/  IMAD.MOV.U32 R0, RZ, RZ, R26 ;  /* 0x000000ffff007224 */ /* 0x000fe200078e001a */
[----:B------:R-:W-:Y:S01]  /*c5f0*/  ISETP.GT.U32.AND P4, PT, R2, R3, PT ;  /* 0x000000030200720c */ /* 0x000fe20003f84070 */
[----:B------:R-:W-:Y:S01]  /*c600*/  IMAD.HI.U32 R28, R16, R4, RZ ;  /* 0x00000004101c7227 */ /* 0x000fe200078e00ff */
[----:B------:R-:W-:-:S03]  /*c610*/  LOP3.LUT R21, R14, 0x24, RZ, 0xfc, !PT ;  /* 0x000000240e157812 */ /* 0x000fc600078efcff */
[----:B------:R-:W-:Y:S02]  /*c620*/  @!P2 IMAD.MOV R0, RZ, RZ, -R0 ;  /* 0x000000ffff00a224 */ /* 0x000fe400078e0a00 */
[----:B------:R-:W-:Y:S01]  /*c630*/  @!P0 IMAD.IADD R15, R15, 0x1, -R2 ;  /* 0x000000010f0f8824 */ /* 0x000fe200078e0a02 */
[----:B------:R-:W-:Y:S01]  /*c640*/  ISETP.GT.U32.AND P0, PT, R2, R18, PT ;  /* 0x000000120200720c */ /* 0x000fe20003f04070 */
[----:B------:R-:W-:Y:S01]  /*c650*/  IMAD.MOV R28, RZ, RZ, -R28 ;  /* 0x000000ffff1c7224 */ /* 0x000fe200078e0a1c */
[----:B------:R-:W-:Y:S01]  /*c660*/  IABS R24, R21 ;  /* 0x0000001500187213 */ /* 0x000fe20000000000 */
[----:B------:R-:W-:Y:S01]  /*c670*/  IMAD.HI.U32 R21, R16, R23, RZ ;  /* 0x0000001710157227 */ /* 0x000fe200078e00ff */
[----:B------:R0:W-:Y:S01]  /*c680*/  STL [R1+0x3c], R0 ;  /* 0x00003c0001007387 */ /* 0x0001e20000100800 */
[C---:B------:R-:W-:Y:S02]  /*c690*/  ISETP.GT.U32.AND P2, PT, R2.reuse, R19, PT ;  /* 0x000000130200720c */ /* 0x040fe40003f44070 */
[----:B------:R-:W-:-:S02]  /*c6a0*/  IMAD R4, R2, R28, R4 ;  /* 0x0000001c02047224 */ /* 0x000fc400078e0204 */
[----:B------:R-:W-:Y:S01]  /*c6b0*/  @!P4 IMAD.IADD R3, R3, 0x1, -R2 ;  /* 0x000000010303c824 */ /* 0x000fe200078e0a02 */
[----:B------:R-:W-:Y:S01]  /*c6c0*/  ISETP.GT.U32.AND P4, PT, R2, R8, PT ;  /* 0x000000080200720c */ /* 0x000fe20003f84070 */
[----:B------:R-:W-:Y:S02]  /*c6d0*/  IMAD.MOV R28, RZ, RZ, -R21 ;  /* 0x000000ffff1c7224 */ /* 0x000fe400078e0a15 */
[----:B0-----:R-:W-:Y:S02]  /*c6e0*/  IMAD.MOV.U32 R0, RZ, RZ, R25 ;  /* 0x000000ffff007224 */ /* 0x001fe400078e0019 */
[----:B------:R-:W-:Y:S02]  /*c6f0*/  @!P6 IMAD.MOV R22, RZ, RZ, -R22 ;  /* 0x000000ffff16e224 */ /* 0x000fe400078e0a16 */
[----:B------:R-:W-:-:S04]  /*c700*/  IMAD.HI.U32 R21, R16, R24, RZ ;  /* 0x0000001810157227 */ /* 0x000fc800078e00ff */
[----:B------:R-:W-:Y:S01]  /*c710*/  @!P1 IMAD.MOV R0, RZ, RZ, -R0 ;  /* 0x000000ffff009224 */ /* 0x000fe200078e0a00 */
[----:B------:R-:W-:Y:S01]  /*c720*/  STL [R1+0x38], R22 ;  /* 0x0000381601007387 */ /* 0x000fe20000100800 */
[----:B------:R-:W-:Y:S02]  /*c730*/  IMAD.MOV R21, RZ, RZ, -R21 ;  /* 0x000000ffff157224 */ /* 0x000fe400078e0a15 */
[----:B------:R-:W-:Y:S01]  /*c740*/  IMAD R23, R2, R28, R23 ;  /* 0x0000001c02177224 */ /* 0x000fe200078e0217 */
[----:B------:R0:W-:Y:S01]  /*c750*/  STL [R1+0x34], R0 ;  /* 0x0000340001007387 */ /* 0x0001e20000100800 */
[----:B------:R-:W-:Y:S01]  /*c760*/  @!P0 IMAD.IADD R18, R18, 0x1, -R2 ;  /* 0x0000000112128824 */ /* 0x000fe200078e0a02 */
[----:B------:R-:W-:Y:S01]  /*c770*/  IABS R28, R14 ;  /* 0x0000000e001c7213 */ /* 0x000fe20000000000 */
[C---:B------:R-:W-:Y:S01]  /*c780*/  IMAD R24, R2.reuse, R21, R24 ;  /* 0x0000001502187224 */ /* 0x040fe200078e0218 */
[C---:B------:R-:W-:Y:S01]  /*c790*/  ISETP.GT.U32.AND P0, PT, R2.reuse, R4, PT ;  /* 0x000000040200720c */ /* 0x040fe20003f04070 */
[----:B------:R-:W-:Y:S01]  /*c7a0*/  @!P2 IMAD.IADD R19, R19, 0x1, -R2 ;  /* 0x000000011313a824 */ /* 0x000fe200078e0a02 */
[----:B0-----:R-:W0:Y:S01]  /*c7b0*/  S2R R0, SR_TID.X ;  /* 0x0000000000007919 */ /* 0x001e220000002100 */
[----:B------:R-:W-:Y:S01]  /*c7c0*/  ISETP.GT.U32.AND P2, PT, R2, R5, PT ;  /* 0x000000050200720c */ /* 0x000fe20003f44070 */
[----:B------:R-:W-:-:S04]  /*c7d0*/  IMAD.HI.U32 R22, R16, R28, RZ ;  /* 0x0000001c10167227 */ /* 0x000fc800078e00ff */
[----:B------:R-:W-:Y:S01]  /*c7e0*/  @!P4 IMAD.IADD R8, R8, 0x1, -R2 ;  /* 0x000000010808c824 */ /* 0x000fe200078e0a02 */
[C---:B------:R-:W-:Y:S01]  /*c7f0*/  ISETP.GT.U32.AND P4, PT, R2.reuse, R23, PT ;  /* 0x000000170200720c */ /* 0x040fe20003f84070 */
[----:B------:R-:W-:Y:S01]  /*c800*/  IMAD.MOV R22, RZ, RZ, -R22 ;  /* 0x000000ffff167224 */ /* 0x000fe200078e0a16 */
[----:B------:R-:W-:Y:S01]  /*c810*/  ISETP.GT.U32.AND P6, PT, R2, R15, PT ;  /* 0x0000000f0200720c */ /* 0x000fe20003fc4070 */
[----:B------:R-:W-:Y:S01]  /*c820*/  IMAD.HI.U32 R29, R16, R27, RZ ;  /* 0x0000001b101d7227 */ /* 0x000fe200078e00ff */
[----:B------:R-:W-:-:S03]  /*c830*/  ISETP.GT.U32.AND P1, PT, R2, R3, PT ;  /* 0x000000030200720c */ /* 0x000fc60003f24070 */
[--C-:B------:R-:W-:Y:S01]  /*c840*/  @!P0 IMAD.IADD R4, R4, 0x1, -R2.reuse ;  /* 0x0000000104048824 */ /* 0x100fe200078e0a02 */
[----:B------:R-:W-:Y:S01]  /*c850*/  ISETP.GE.AND P0, PT, R20, RZ, PT ;  /* 0x000000ff1400720c */ /* 0x000fe20003f06270 */
[----:B------:R-:W-:Y:S02]  /*c860*/  IMAD.MOV R29, RZ, RZ, -R29 ;  /* 0x000000ffff1d7224 */ /* 0x000fe400078e0a1d */
[--C-:B------:R-:W-:Y:S02]  /*c870*/  @!P2 IMAD.IADD R5, R5, 0x1, -R2.reuse ;  /* 0x000000010505a824 */ /* 0x100fe400078e0a02 */
[C---:B------:R-:W-:Y:S02]  /*c880*/  IMAD R25, R2.reuse, R29, R27 ;  /* 0x0000001d02197224 */ /* 0x040fe400078e021b */
[--C-:B------:R-:W-:Y:S02]  /*c890*/  @!P4 IMAD.IADD R23, R23, 0x1, -R2.reuse ;  /* 0x000000011717c824 */ /* 0x100fe400078e0a02 */
[--C-:B------:R-:W-:Y:S01]  /*c8a0*/  @!P6 IMAD.IADD R15, R15, 0x1, -R2.reuse ;  /* 0x000000010f0fe824 */ /* 0x100fe200078e0a02 */
[C---:B------:R-:W-:Y:S01]  /*c8b0*/  ISETP.GT.U32.AND P6, PT, R2.reuse, R24, PT ;  /* 0x000000180200720c */ /* 0x040fe20003fc4070 */
[----:B------:R-:W-:Y:S01]  /*c8c0*/  @!P1 IMAD.IADD R3, R3, 0x1, -R2 ;  /* 0x0000000103039824 */ /* 0x000fe200078e0a02 */
[----:B------:R-:W-:-:S02]  /*c8d0*/  ISETP.GT.U32.AND P1, PT, R2, R25, PT ;  /* 0x000000190200720c */ /* 0x000fc40003f24070 */
[----:B------:R-:W-:Y:S01]  /*c8e0*/  LOP3.LUT R29, R14, 0x32, RZ, 0xfc, !PT ;  /* 0x000000320e1d7812 */ /* 0x000fe200078efcff */
[----:B0-----:R-:W-:-:S08]  /*c8f0*/  IMAD.SHL.U32 R27, R0, 0x20, RZ ;  /* 0x00000020001b7824 */ /* 0x001fd000078e00ff */
[--C-:B------:R-:W-:Y:S01]  /*c900*/  @!P6 IMAD.IADD R24, R24, 0x1, -R2.reuse ;  /* 0x000000011818e824 */ /* 0x100fe200078e0a02 */
[----:B------:R-:W-:Y:S01]  /*c910*/  ISETP.GE.AND P6, PT, R29, RZ, PT ;  /* 0x000000ff1d00720c */ /* 0x000fe20003fc6270 */
[----:B------:R-:W-:Y:S01]  /*c920*/  @!P1 IMAD.IADD R25, R25, 0x1, -R2 ;  /* 0x0000000119199824 */ /* 0x000fe200078e0a02 */
[----:B------:R-:W-:Y:S02]  /*c930*/  ISETP.GE.AND P1, PT, R11, RZ, PT ;  /* 0x000000ff0b00720c */ /* 0x000fe40003f26270 */
[----:B------:R-:W-:-:S11]  /*c940*/  LOP3.LUT R29, R14, 0x2c, RZ, 0xfc, !PT ;  /* 0x0000002c0e1d7812 */ /* 0x000fd600078efcff */
[----:B------:R-:W-:Y:S01]  /*c950*/  @!P1 IMAD.MOV R8, RZ, RZ, -R8 ;  /* 0x000000ffff089224 */ /* 0x000fe200078e0a08 */
[----:B---3--:R-:W-:-:S05]  /*c960*/  IABS R21, R13 ;  /* 0x0000000d00157213 */ /* 0x008fca0000000000 */
[----:B------:R-:W-:-:S04]  /*c970*/  IMAD.HI.U32 R26, R6, R21, RZ ;  /* 0x00000015061a7227 */ /* 0x000fc800078e00ff */
[----:B------:R-:W-:Y:S02]  /*c980*/  IMAD.MOV R26, RZ, RZ, -R26 ;  /* 0x000000ffff1a7224 */ /* 0x000fe400078e0a1a */
[----:B------:R-:W-:Y:S02]  /*c990*/  IMAD R6, R2, R22, R28 ;  /* 0x0000001602067224 */ /* 0x000fe400078e021c */
[----:B------:R-:W-:-:S03]  /*c9a0*/  IMAD R20, R7, R26, R21 ;  /* 0x0000001a07147224 */ /* 0x000fc600078e0215 */
[----:B------:R-:W-:Y:S02]  /*c9b0*/  ISETP.GT.U32.AND P2, PT, R2, R6, PT ;  /* 0x000000060200720c */ /* 0x000fe40003f44070 */
[----:B------:R-:W-:Y:S01]  /*c9c0*/  ISETP.GT.U32.AND P4, PT, R7, R20, PT ;  /* 0x000000140700720c */ /* 0x000fe20003f84070 */
[----:B------:R-:W-:Y:S01]  /*c9d0*/  IMAD.MOV.U32 R26, RZ, RZ, R9 ;  /* 0x000000ffff1a7224 */ /* 0x000fe200078e0009 */
[----:B------:R-:W-:Y:S02]  /*c9e0*/  LOP3.LUT R21, R0, 0x7, RZ, 0xc0, !PT ;  /* 0x0000000700157812 */ /* 0x000fe400078ec0ff */
[----:B------:R-:W-:-:S07]  /*c9f0*/  LOP3.LUT R22, R27, 0xc00, RZ, 0xc0, !PT ;  /* 0x00000c001b167812 */ /* 0x000fce00078ec0ff */
[----:B------:R-:W-:Y:S01]  /*ca00*/  @!P2 IMAD.IADD R6, R6, 0x1, -R2 ;  /* 0x000000010606a824 */ /* 0x000fe200078e0a02 */
[----:B------:R-:W-:Y:S01]  /*ca10*/  ISETP.GE.AND P2, PT, R17, RZ, PT ;  /* 0x000000ff1100720c */ /* 0x000fe20003f46270 */
[----:B------:R-:W-:Y:S01]  /*ca20*/  @!P4 IMAD.IADD R20, R20, 0x1, -R7 ;  /* 0x000000011414c824 */ /* 0x000fe200078e0a07 */
[C---:B------:R-:W-:Y:S01]  /*ca30*/  ISETP.GT.U32.AND P4, PT, R2.reuse, R4, PT ;  /* 0x000000040200720c */ /* 0x040fe20003f84070 */
[----:B------:R-:W-:Y:S02]  /*ca40*/  IMAD.MOV.U32 R17, RZ, RZ, R10 ;  /* 0x000000ffff117224 */ /* 0x000fe400078e000a */
[----:B------:R-:W-:Y:S02]  /*ca50*/  IMAD.MOV.U32 R10, RZ, RZ, R18 ;  /* 0x000000ffff0a7224 */ /* 0x000fe400078e0012 */
[----:B------:R-:W-:Y:S01]  /*ca60*/  @!P3 IMAD.MOV R17, RZ, RZ, -R17 ;  /* 0x000000ffff11b224 */ /* 0x000fe200078e0a11 */
[----:B------:R-:W-:Y:S01]  /*ca70*/  ISETP.GT.U32.AND P3, PT, R2, R5, PT ;  /* 0x000000050200720c */ /* 0x000fe20003f64070 */
[----:B------:R-:W-:-:S02]  /*ca80*/  @!P5 IMAD.MOV R26, RZ, RZ, -R26 ;  /* 0x000000ffff1ad224 */ /* 0x000fc400078e0a1a */
[C---:B------:R-:W-:Y:S02]  /*ca90*/  IMAD R11, R21.reuse, 0x80, R22 ;  /* 0x00000080150b7824 */ /* 0x040fe400078e0216 */
[----:B------:R-:W-:Y:S02]  /*caa0*/  IMAD.SHL.U32 R27, R0, 0x2, RZ ;  /* 0x00000002001b7824 */ /* 0x000fe400078e00ff */
[----:B------:R-:W-:Y:S02]  /*cab0*/  IMAD.SHL.U32 R21, R21, 0x10, RZ ;  /* 0x0000001015157824 */ /* 0x000fe400078e00ff */
[----:B------:R-:W-:Y:S01]  /*cac0*/  @!P0 IMAD.MOV R10, RZ, RZ, -R10 ;  /* 0x000000ffff0a8224 */ /* 0x000fe200078e0a0a */
[----:B------:R-:W-:Y:S01]  /*cad0*/  STL [R1+0x28], R26 ;  /* 0x0000281a01007387 */ /* 0x000fe20000100800 */
[----:B------:R-:W-:Y:S01]  /*cae0*/  ISETP.GT.U32.AND P0, PT, R2, R23, PT ;  /* 0x000000170200720c */ /* 0x000fe20003f04070 */
[----:B------:R-:W-:Y:S02]  /*caf0*/  @!P4 IMAD.IADD R4, R4, 0x1, -R2 ;  /* 0x000000010404c824 */ /* 0x000fe400078e0a02 */
[----:B------:R0:W-:Y:S01]  /*cb00*/  STL [R1+0x20], R17 ;  /* 0x0000201101007387 */ /* 0x0001e20000100800 */
[----:B------:R-:W-:-:S02]  /*cb10*/  LOP3.LUT R9, R21, 0x30, R27, 0x78, !PT ;  /* 0x0000003015097812 */ /* 0x000fc400078e781b */
[C---:B------:R-:W-:Y:S01]  /*cb20*/  LOP3.LUT R27, R14.reuse, 0x2a, RZ, 0xfc, !PT ;  /* 0x0000002a0e1b7812 */ /* 0x040fe200078efcff */
[----:B------:R1:W-:Y:S01]  /*cb30*/  STL [R1+0x1c], R10 ;  /* 0x00001c0a01007387 */ /* 0x0003e20000100800 */
[----:B------:R-:W-:Y:S01]  /*cb40*/  ISETP.GE.AND P4, PT, R29, RZ, PT ;  /* 0x000000ff1d00720c */ /* 0x000fe20003f86270 */
[----:B0-----:R-:W-:Y:S02]  /*cb50*/  IMAD.MOV.U32 R17, RZ, RZ, R19 ;  /* 0x000000ffff117224 */ /* 0x001fe400078e0013 */
[----:B-1----:R-:W-:Y:S02]  /*cb60*/  IMAD.MOV.U32 R10, RZ, RZ, R15 ;  /* 0x000000ffff0a7224 */ /* 0x002fe400078e000f */
[----:B------:R-:W-:Y:S02]  /*cb70*/  @!P6 IMAD.MOV R17, RZ, RZ, -R17 ;  /* 0x000000ffff11e224 */ /* 0x000fe400078e0a11 */
[----:B------:R-:W-:Y:S01]  /*cb80*/  @!P3 IMAD.IADD R5, R5, 0x1, -R2 ;  /* 0x000000010505b824 */ /* 0x000fe200078e0a02 */
[----:B------:R-:W-:Y:S01]  /*cb90*/  ISETP.GE.AND P3, PT, R27, RZ, PT ;  /* 0x000000ff1b00720c */ /* 0x000fe20003f66270 */
[----:B------:R-:W-:Y:S01]  /*cba0*/  @!P2 IMAD.MOV R10, RZ, RZ, -R10 ;  /* 0x000000ffff0aa224 */ /* 0x000fe200078e0a0a */
[----:B------:R-:W-:Y:S01]  /*cbb0*/  ISETP.GT.U32.AND P6, PT, R7, R20, PT ;  /* 0x000000140700720c */ /* 0x000fe20003fc4070 */
[----:B------:R-:W-:Y:S01]  /*cbc0*/  STL [R1+0x18], R17 ;  /* 0x0000181101007387 */ /* 0x000fe20000100800 */
[----:B------:R-:W-:-:S03]  /*cbd0*/  LOP3.LUT R29, R14, 0x28, RZ, 0xfc, !PT ;  /* 0x000000280e1d7812 */ /* 0x000fc600078efcff */
[----:B------:R-:W-:Y:S01]  /*cbe0*/  STL [R1+0x14], R8 ;  /* 0x0000140801007387 */ /* 0x000fe20000100800 */
[----:B------:R-:W-:-:S03]  /*cbf0*/  @!P0 IMAD.IADD R23, R23, 0x1, -R2 ;  /* 0x0000000117178824 */ /* 0x000fc600078e0a02 */
[----:B------:R0:W-:Y:S01]  /*cc00*/  STL [R1+0xc], R10 ;  /* 0x00000c0a01007387 */ /* 0x0001e20000100800 */
[----:B------:R-:W-:Y:S01]  /*cc10*/  ISETP.GE.AND P0, PT, R29, RZ, PT ;  /* 0x000000ff1d00720c */ /* 0x000fe20003f06270 */
[----:B------:R-:W-:Y:S01]  /*cc20*/  @!P4 IMAD.MOV R3, RZ, RZ, -R3 ;  /* 0x000000ffff03c224 */ /* 0x000fe200078e0a03 */
[----:B0-----:R-:W-:Y:S01]  /*cc30*/  LOP3.LUT R10, R14, 0x1e, RZ, 0xfc, !PT ;  /* 0x0000001e0e0a7812 */ /* 0x001fe200078efcff */
[----:B------:R-:W-:-:S03]  /*cc40*/  IMAD.IADD R8, R11, 0x1, R9 ;  /* 0x000000010b087824 */ /* 0x000fc600078e0209 */
[----:B------:R-:W-:Y:S02]  /*cc50*/  ISETP.GE.AND P4, PT, R10, RZ, PT ;  /* 0x000000ff0a00720c */ /* 0x000fe40003f86270 */
[----:B------:R-:W-:Y:S01]  /*cc60*/  IABS R10, R10 ;  /* 0x0000000a000a7213 */ /* 0x000fe20000000000 */
[----:B------:R-:W-:Y:S01]  /*cc70*/  @!P3 IMAD.MOV R4, RZ, RZ, -R4 ;  /* 0x000000ffff04b224 */ /* 0x000fe200078e0a04 */
[----:B------:R-:W-:Y:S01]  /*cc80*/  ISETP.GE.AND P3, PT, R13, RZ, PT ;  /* 0x000000ff0d00720c */ /* 0x000fe20003f66270 */
[----:B------:R-:W-:Y:S01]  /*cc90*/  @!P6 IMAD.IADD R20, R20, 0x1, -R7 ;  /* 0x000000011414e824 */ /* 0x000fe200078e0a07 */
[----:B------:R-:W-:Y:S01]  /*cca0*/  ISETP.NE.AND P6, PT, R12, RZ, PT ;  /* 0x000000ff0c00720c */ /* 0x000fe20003fc5270 */
[----:B------:R-:W-:Y:S01]  /*ccb0*/  IMAD.HI.U32 R15, R16, R10, RZ ;  /* 0x0000000a100f7227 */ /* 0x000fe200078e00ff */
[----:B------:R0:W-:Y:S01]  /*ccc0*/  STL [R1+0x1f0], R8 ;  /* 0x0001f00801007387 */ /* 0x0001e20000100800 */
[----:B------:R-:W-:Y:S02]  /*ccd0*/  ISETP.GT.U32.AND P5, PT, R2, R24, PT ;  /* 0x000000180200720c */ /* 0x000fe40003fa4070 */
[----:B------:R-:W-:-:S02]  /*cce0*/  IMAD.MOV R15, RZ, RZ, -R15 ;  /* 0x000000ffff0f7224 */ /* 0x000fc400078e0a0f */
[----:B------:R-:W-:Y:S01]  /*ccf0*/  @!P0 IMAD.MOV R5, RZ, RZ, -R5 ;  /* 0x000000ffff058224 */ /* 0x000fe200078e0a05 */
[----:B0-----:R-:W-:Y:S01]  /*cd00*/  LOP3.LUT R8, R14, 0x1c, RZ, 0xfc, !PT ;  /* 0x0000001c0e087812 */ /* 0x001fe200078efcff */
[----:B------:R-:W-:-:S03]  /*cd10*/  IMAD R10, R2, R15, R10 ;  /* 0x0000000f020a7224 */ /* 0x000fc600078e020a */
[----:B------:R-:W-:Y:S02]  /*cd20*/  IABS R11, R8 ;  /* 0x00000008000b7213 */ /* 0x000fe40000000000 */
[----:B------:R-:W-:Y:S01]  /*cd30*/  ISETP.GE.AND P0, PT, R8, RZ, PT ;  /* 0x000000ff0800720c */ /* 0x000fe20003f06270 */
[----:B------:R-:W-:Y:S01]  /*cd40*/  IMAD.MOV.U32 R8, RZ, RZ, R20 ;  /* 0x000000ffff087224 */ /* 0x000fe200078e0014 */
[----:B------:R-:W-:-:S03]  /*cd50*/  ISETP.GT.U32.AND P2, PT, R2, R6, PT ;  /* 0x000000060200720c */ /* 0x000fc60003f44070 */
[----:B------:R-:W-:Y:S01]  /*cd60*/  @!P3 IMAD.MOV R8, RZ, RZ, -R8 ;  /* 0x000000ffff08b224 */ /* 0x000fe200078e0a08 */
[----:B------:R-:W-:Y:S02]  /*cd70*/  @!P6 LOP3.LUT R8, RZ, R12, RZ, 0x33, !PT ;  /* 0x0000000cff08e212 */ /* 0x000fe400078e33ff */
[----:B------:R-:W-:Y:S02]  /*cd80*/  LOP3.LUT R27, R14, 0x26, RZ, 0xfc, !PT ;  /* 0x000000260e1b7812 */ /* 0x000fe400078efcff */
[----:B------:R-:W-:Y:S01]  /*cd90*/  ISETP.GT.U32.AND P6, PT, R2, R10, PT ;  /* 0x0000000a0200720c */ /* 0x000fe20003fc4070 */
[--C-:B------:R-:W-:Y:S01]  /*cda0*/  @!P5 IMAD.IADD R24, R24, 0x1, -R2.reuse ;  /* 0x000000011818d824 */ /* 0x100fe200078e0a02 */
[----:B------:R-:W-:Y:S02]  /*cdb0*/  ISETP.GE.AND P5, PT, R27, RZ, PT ;  /* 0x000000ff1b00720c */ /* 0x000fe40003fa6270 */
[----:B------:R-:W-:Y:S01]  /*cdc0*/  LOP3.LUT R7, R14, 0x1a, RZ, 0xfc, !PT ;  /* 0x0000001a0e077812 */ /* 0x000fe200078efcff */
[----:B------:R-:W-:-:S02]  /*cdd0*/  @!P2 IMAD.IADD R6, R6, 0x1, -R2 ;  /* 0x000000010606a824 */ /* 0x000fc400078e0a02 */
[----:B------:R-:W-:Y:S01]  /*cde0*/  IMAD.HI.U32 R18, R16, R11, RZ ;  /* 0x0000000b10127227 */ /* 0x000fe200078e00ff */
[----:B------:R-:W-:-:S05]  /*cdf0*/  IABS R9, R7 ;  /* 0x0000000700097213 */ /* 0x000fca0000000000 */
[----:B------:R-:W-:Y:S01]  /*ce00*/  @!P6 IMAD.IADD R10, R10, 0x1, -R2 ;  /* 0x000000010a0ae824 */ /* 0x000fe200078e0a02 */
[----:B------:R-:W-:Y:S01]  /*ce10*/  STL [R1+0xcd4], R6 ;  /* 0x000cd40601007387 */ /* 0x000fe20000100800 */
[----:B------:R-:W-:Y:S02]  /*ce20*/  @!P5 IMAD.MOV R23, RZ, RZ, -R23 ;  /* 0x000000ffff17d224 */ /* 0x000fe400078e0a17 */
[----:B------:R-:W-:Y:S01]  /*ce30*/  IMAD.HI.U32 R17, R16, R9, RZ ;  /* 0x0000000910117227 */ /* 0x000fe200078e00ff */
[----:B------:R0:W-:Y:S01]  /*ce40*/  STL [R1+0xc18], R3 ;  /* 0x000c180301007387 */ /* 0x0001e20000100800 */
[----:B------:R-:W-:Y:S02]  /*ce50*/  ISETP.GT.U32.AND P5, PT, R2, R10, PT ;  /* 0x0000000a0200720c */ /* 0x000fe40003fa4070 */
[----:B------:R-:W-:Y:S01]  /*ce60*/  IMAD.MOV R18, RZ, RZ, -R18 ;  /* 0x000000ffff127224 */ /* 0x000fe200078e0a12 */
[----:B------:R1:W-:Y:S01]  /*ce70*/  STL [R1+0xc1c], R4 ;  /* 0x000c1c0401007387 */ /* 0x0003e20000100800 */
[----:B------:R-:W-:Y:S01]  /*ce80*/  ISETP.GE.AND P3, PT, R7, RZ, PT ;  /* 0x000000ff0700720c */ /* 0x000fe20003f66270 */
[----:B------:R-:W-:Y:S01]  /*ce90*/  IMAD.MOV R17, RZ, RZ, -R17 ;  /* 0x000000ffff117224 */ /* 0x000fe200078e0a11 */
[----:B------:R-:W-:Y:S01]  /*cea0*/  LOP3.LUT R27, R14, 0x22, RZ, 0xfc, !PT ;  /* 0x000000220e1b7812 */ /* 0x000fe200078efcff */
[----:B------:R-:W-:Y:S01]  /*ceb0*/  IMAD R7, R2, R18, R11 ;  /* 0x0000001202077224 */ /* 0x000fe200078e020b */
[----:B0-----:R-:W-:-:S02]  /*cec0*/  LOP3.LUT R3, R14, 0x16, RZ, 0xfc, !PT ;  /* 0x000000160e037812 */ /* 0x001fc400078efcff */
[----:B-1----:R-:W-:Y:S01]  /*ced0*/  LOP3.LUT R4, R14, 0x18, RZ, 0xfc, !PT ;  /* 0x000000180e047812 */ /* 0x002fe200078efcff */
[----:B------:R-:W-:-:S03]  /*cee0*/  IMAD R9, R2, R17, R9 ;  /* 0x0000001102097224 */ /* 0x000fc600078e0209 */
[----:B------:R-:W-:Y:S02]  /*cef0*/  IABS R26, R4 ;  /* 0x00000004001a7213 */ /* 0x000fe40000000000 */
[----:B------:R-:W-:Y:S02]  /*cf00*/  ISETP.GE.AND P2, PT, R27, RZ, PT ;  /* 0x000000ff1b00720c */ /* 0x000fe40003f46270 */
[----:B------:R-:W-:Y:S01]  /*cf10*/  IABS R27, R3 ;  /* 0x00000003001b7213 */ /* 0x000fe20000000000 */
[----:B------:R-:W-:Y:S01]  /*cf20*/  IMAD.HI.U32 R18, R16, R26, RZ ;  /* 0x0000001a10127227 */ /* 0x000fe200078e00ff */
[----:B------:R-:W-:-:S03]  /*cf30*/  ISETP.GT.U32.AND P6, PT, R2, R7, PT ;  /* 0x000000070200720c */ /* 0x000fc60003fc4070 */
[----:B------:R-:W-:Y:S01]  /*cf40*/  @!P5 IMAD.IADD R10, R10, 0x1, -R2 ;  /* 0x000000010a0ad824 */ /* 0x000fe200078e0a02 */
[----:B------:R-:W-:Y:S01]  /*cf50*/  ISETP.GT.U32.AND P5, PT, R2, R9, PT ;  /* 0x000000090200720c */ /* 0x000fe20003fa4070 */
[----:B------:R-:W-:-:S04]  /*cf60*/  IMAD.HI.U32 R17, R16, R27, RZ ;  /* 0x0000001b10117227 */ /* 0x000fc800078e00ff */
[----:B------:R-:W-:Y:S02]  /*cf70*/  IMAD.MOV R18, RZ, RZ, -R18 ;  /* 0x000000ffff127224 */ /* 0x000fe400078e0a12 */
[----:B------:R-:W-:Y:S02]  /*cf80*/  IMAD.MOV R17, RZ, RZ, -R17 ;  /* 0x000000ffff117224 */ /* 0x000fe400078e0a11 */
[C---:B------:R-:W-:Y:S02]  /*cf90*/  IMAD R26, R2.reuse, R18, R26 ;  /* 0x00000012021a7224 */ /* 0x040fe400078e021a */
[C---:B------:R-:W-:Y:S02]  /*cfa0*/  IMAD R27, R2.reuse, R17, R27 ;  /* 0x00000011021b7224 */ /* 0x040fe400078e021b */
[--C-:B------:R-:W-:Y:S01]  /*cfb0*/  @!P6 IMAD.IADD R7, R7, 0x1, -R2.reuse ;  /* 0x000000010707e824 */ /* 0x100fe200078e0a02 */
[C---:B------:R-:W-:Y:S01]  /*cfc0*/  ISETP.GT.U32.AND P6, PT, R2.reuse, R26, PT ;  /* 0x0000001a0200720c */ /* 0x040fe20003fc4070 */
[----:B------:R-:W-:Y:S01]  /*cfd0*/  @!P5 IMAD.IADD R9, R9, 0x1, -R2 ;  /* 0x000000010909d824 */ /* 0x000fe200078e0a02 */
[----:B------:R-:W-:-:S02]  /*cfe0*/  ISETP.GT.U32.AND P5, PT, R2, R27, PT ;  /* 0x0000001b0200720c */ /* 0x000fc40003fa4070 */
[----:B------:R-:W-:Y:S02]  /*cff0*/  ISETP.GT.U32.AND P1, PT, R2, R25, PT ;  /* 0x000000190200720c */ /* 0x000fe40003f24070 */
[C---:B------:R-:W-:Y:S02]  /*d000*/  LOP3.LUT R6, R14.reuse, 0x10, RZ, 0xfc, !PT ;  /* 0x000000100e067812 */ /* 0x040fe400078efcff */
[C---:B------:R-:W-:Y:S02]  /*d010*/  LOP3.LUT R13, R14.reuse, 0x12, RZ, 0xfc, !PT ;  /* 0x000000120e0d7812 */ /* 0x040fe400078efcff */
[----:B------:R-:W-:Y:S02]  /*d020*/  LOP3.LUT R19, R14, 0x14, RZ, 0xfc, !PT ;  /* 0x000000140e137812 */ /* 0x000fe400078efcff */
[----:B------:R-:W-:Y:S01]  /*d030*/  IABS R20, R6 ;  /* 0x0000000600147213 */ /* 0x000fe20000000000 */
[--C-:B------:R-:W-:Y:S01]  /*d040*/  @!P6 IMAD.IADD R26, R26, 0x1, -R2.reuse ;  /* 0x000000011a1ae824 */ /* 0x100fe200078e0a02 */
[----:B------:R0:W-:Y:S01]  /*d050*/  STL [R1+0xc20], R5 ;  /* 0x000c200501007387 */ /* 0x0001e20000100800 */
[----:B------:R-:W-:Y:S01]  /*d060*/  IABS R21, R13 ;  /* 0x0000000d00157213 */ /* 0x000fe20000000000 */
[----:B------:R-:W-:-:S02]  /*d070*/  @!P5 IMAD.IADD R27, R27, 0x1, -R2 ;  /* 0x000000011b1bd824 */ /* 0x000fc400078e0a02 */
[----:B------:R-:W-:Y:S01]  /*d080*/  STL [R1+0xb70], R8 ;  /* 0x000b700801007387 */ /* 0x000fe20000100800 */
[----:B------:R-:W-:Y:S01]  /*d090*/  ISETP.GT.U32.AND P5, PT, R2, R26, PT ;  /* 0x0000001a0200720c */ /* 0x000fe20003fa4070 */
[C---:B------:R-:W-:Y:S02]  /*d0a0*/  IMAD.HI.U32 R11, R16.reuse, R20, RZ ;  /* 0x00000014100b7227 */ /* 0x040fe400078e00ff */
[----:B------:R-:W-:Y:S01]  /*d0b0*/  STL [R1+0x80], R19 ;  /* 0x0000801301007387 */ /* 0x000fe20000100800 */
[----:B------:R-:W-:Y:S01]  /*d0c0*/  IABS R22, R19 ;  /* 0x0000001300167213 */ /* 0x000fe20000000000 */
[----:B------:R-:W-:Y:S02]  /*d0d0*/  IMAD.HI.U32 R12, R16, R21, RZ ;  /* 0x00000015100c7227 */ /* 0x000fe400078e00ff */
[----:B------:R-:W-:Y:S04]  /*d0e0*/  STL [R1+0x7c], R13 ;  /* 0x00007c0d01007387 */ /* 0x000fe80000100800 */
[----:B------:R1:W-:Y:S01]  /*d0f0*/  STL [R1+0x78], R6 ;  /* 0x0000780601007387 */ /* 0x0003e20000100800 */
[----:B------:R-:W-:-:S02]  /*d100*/  @!P1 IMAD.IADD R25, R25, 0x1, -R2 ;  /* 0x0000000119199824 */ /* 0x000fc400078e0a02 */
[----:B------:R-:W-:Y:S01]  /*d110*/  IMAD.MOV R11, RZ, RZ, -R11 ;  /* 0x000000ffff0b7224 */ /* 0x000fe200078e0a0b */
[C---:B0-----:R-:W-:Y:S01]  /*d120*/  LOP3.LUT R5, R14.reuse, 0xc, RZ, 0xfc, !PT ;  /* 0x0000000c0e057812 */ /* 0x041fe200078efcff */
[----:B------:R-:W-:Y:S01]  /*d130*/  IMAD.MOV R12, RZ, RZ, -R12 ;  /* 0x000000ffff0c7224 */ /* 0x000fe200078e0a0c */
[----:B-1----:R-:W-:Y:S01]  /*d140*/  LOP3.LUT R6, R14, 0xe, RZ, 0xfc, !PT ;  /* 0x0000000e0e067812 */ /* 0x002fe200078efcff */
[----:B------:R-:W-:Y:S01]  /*d150*/  IMAD.HI.U32 R15, R16, R22, RZ ;  /* 0x00000016100f7227 */ /* 0x000fe200078e00ff */
[----:B------:R-:W-:Y:S02]  /*d160*/  LOP3.LUT R13, R14, 0xa, RZ, 0xfc, !PT ;  /* 0x0000000a0e0d7812 */ /* 0x000fe400078efcff */
[----:B------:R-:W-:Y:S01]  /*d170*/  IABS R19, R6 ;  /* 0x0000000600137213 */ /* 0x000fe20000000000 */
[----:B------:R-:W-:Y:S01]  /*d180*/  IMAD R20, R2, R11, R20 ;  /* 0x0000000b02147224 */ /* 0x000fe200078e0214 */
[----:B------:R-:W-:Y:S01]  /*d190*/  LOP3.LUT R29, R14, 0x24, RZ, 0xfc, !PT ;  /* 0x000000240e1d7812 */ /* 0x000fe200078efcff */
[----:B------:R-:W-:Y:S01]  /*d1a0*/  @!P2 IMAD.MOV R25, RZ, RZ, -R25 ;  /* 0x000000ffff19a224 */ /* 0x000fe200078e0a19 */
[C---:B------:R-:W-:Y:S01]  /*d1b0*/  ISETP.GT.U32.AND P2, PT, R2.reuse, R27, PT ;  /* 0x0000001b0200720c */ /* 0x040fe20003f44070 */
[----:B------:R-:W-:Y:S01]  /*d1c0*/  IMAD R21, R2, R12, R21 ;  /* 0x0000000c02157224 */ /* 0x000fe200078e0215 */
[----:B------:R-:W-:Y:S01]  /*d1d0*/  IABS R18, R5 ;  /* 0x0000000500127213 */ /* 0x000fe20000000000 */
[----:B------:R-:W-:Y:S01]  /*d1e0*/  IMAD.MOV R15, RZ, RZ, -R15 ;  /* 0x000000ffff0f7224 */ /* 0x000fe200078e0a0f */
[----:B------:R-:W-:Y:S01]  /*d1f0*/  IABS R17, R13 ;  /* 0x0000000d00117213 */ /* 0x000fe20000000000 */
[----:B------:R-:W-:Y:S01]  /*d200*/  IMAD.HI.U32 R12, R16, R19, RZ ;  /* 0x00000013100c7227 */ /* 0x000fe200078e00ff */
[----:B------:R-:W-:-:S02]  /*d210*/  LOP3.LUT R8, R14, 0x20, RZ, 0xfc, !PT ;  /* 0x000000200e087812 */ /* 0x000fc400078efcff */
[----:B------:R-:W-:Y:S01]  /*d220*/  ISETP.GE.AND P1, PT, R29, RZ, PT ;  /* 0x000000ff1d00720c */ /* 0x000fe20003f26270 */
[----:B------:R-:W-:Y:S01]  /*d230*/  @!P5 IMAD.IADD R26, R26, 0x1, -R2 ;  /* 0x000000011a1ad824 */ /* 0x000fe200078e0a02 */
[C---:B------:R-:W-:Y:S01]  /*d240*/  ISETP.GT.U32.AND P5, PT, R2.reuse, R20, PT ;  /* 0x000000140200720c */ /* 0x040fe20003fa4070 */
[----:B------:R-:W-:Y:S01]  /*d250*/  IMAD R22, R2, R15, R22 ;  /* 0x0000000f02167224 */ /* 0x000fe200078e0216 */
[----:B------:R-:W-:Y:S01]  /*d260*/  IABS R11, R8 ;  /* 0x00000008000b7213 */ /* 0x000fe20000000000 */
[----:B------:R-:W-:Y:S02]  /*d270*/  IMAD.MOV R12, RZ, RZ, -R12 ;  /* 0x000000ffff0c7224 */ /* 0x000fe400078e0a0c */
[C---:B------:R-:W-:Y:S01]  /*d280*/  IMAD.HI.U32 R15, R16.reuse, R18, RZ ;  /* 0x00000012100f7227 */ /* 0x040fe200078e00ff */
[----:B------:R0:W-:Y:S03]  /*d290*/  STL [R1+0xc24], R23 ;  /* 0x000c241701007387 */ /* 0x0001e60000100800 */
[----:B------:R-:W-:Y:S01]  /*d2a0*/  IMAD.HI.U32 R29, R16, R17, RZ ;  /* 0x00000011101d7227 */ /* 0x000fe200078e00ff */
[----:B------:R1:W-:Y:S03]  /*d2b0*/  STL [R1+0x40], R8 ;  /* 0x0000400801007387 */ /* 0x0003e60000100800 */
[----:B------:R-:W-:-:S02]  /*d2c0*/  IMAD R19, R2, R12, R19 ;  /* 0x0000000c02137224 */ /* 0x000fc400078e0213 */
[----:B------:R-:W-:Y:S01]  /*d2d0*/  IMAD.MOV R15, RZ, RZ, -R15 ;  /* 0x000000ffff0f7224 */ /* 0x000fe200078e0a0f */
[----:B0-----:R-:W-:Y:S01]  /*d2e0*/  LOP3.LUT R23, R14, 0x8, RZ, 0xfc, !PT ;  /* 0x000000080e177812 */ /* 0x001fe200078efcff */
[----:B------:R-:W-:Y:S01]  /*d2f0*/  IMAD.MOV R12, RZ, RZ, -R29 ;  /* 0x000000ffff0c7224 */ /* 0x000fe200078e0a1d */
[----:B------:R-:W-:Y:S01]  /*d300*/  STL [R1+0x50], R6 ;  /* 0x0000500601007387 */ /* 0x000fe20000100800 */
[----:B------:R-:W-:Y:S01]  /*d310*/  IMAD.HI.U32 R28, R16, R11, RZ ;  /* 0x0000000b101c7227 */ /* 0x000fe200078e00ff */
[----:B-1----:R-:W-:Y:S02]  /*d320*/  LOP3.LUT R8, R14, 0x6, RZ, 0xfc, !PT ;  /* 0x000000060e087812 */ /* 0x002fe400078efcff */
[----:B------:R0:W-:Y:S01]  /*d330*/  STL [R1+0x44], R5 ;  /* 0x0000440501007387 */ /* 0x0001e20000100800 */
[----:B------:R-:W-:Y:S01]  /*d340*/  @!P2 IMAD.IADD R27, R27, 0x1, -R2 ;  /* 0x000000011b1ba824 */ /* 0x000fe200078e0a02 */
[----:B------:R-:W-:Y:S01]  /*d350*/  ISETP.GE.AND P2, PT, R4, RZ, PT ;  /* 0x000000ff0400720c */ /* 0x000fe20003f46270 */
[----:B------:R-:W-:Y:S01]  /*d360*/  IMAD R18, R2, R15, R18 ;  /* 0x0000000f02127224 */ /* 0x000fe200078e0212 */
[----:B------:R-:W-:Y:S01]  /*d370*/  LOP3.LUT R4, R14, 0x2, RZ, 0xfc, !PT ;  /* 0x000000020e047812 */ /* 0x000fe200078efcff */
[----:B------:R-:W-:Y:S01]  /*d380*/  IMAD R17, R2, R12, R17 ;  /* 0x0000000c02117224 */ /* 0x000fe200078e0211 */
[----:B------:R-:W-:Y:S01]  /*d390*/  IABS R12, R23 ;  /* 0x00000017000c7213 */ /* 0x000fe20000000000 */
[----:B------:R-:W-:Y:S01]  /*d3a0*/  IMAD.MOV R28, RZ, RZ, -R28 ;  /* 0x000000ffff1c7224 */ /* 0x000fe200078e0a1c */
[----:B------:R-:W-:-:S02]  /*d3b0*/  IABS R15, R8 ;  /* 0x00000008000f7213 */ /* 0x000fc40000000000 */
[----:B0-----:R-:W-:Y:S01]  /*d3c0*/  LOP3.LUT R5, R14, 0x4, RZ, 0xfc, !PT ;  /* 0x000000040e057812 */ /* 0x001fe200078efcff */
[----:B------:R-:W-:Y:S02]  /*d3d0*/  @!P1 IMAD.MOV R24, RZ, RZ, -R24 ;  /* 0x000000ffff189224 */ /* 0x000fe400078e0a18 */
[----:B------:R-:W-:Y:S01]  /*d3e0*/  @!P5 IMAD.IADD R20, R20, 0x1, -R2 ;  /* 0x000000011414d824 */ /* 0x000fe200078e0a02 */
[----:B------:R-:W-:Y:S01]  /*d3f0*/  ISETP.GE.AND P5, PT, R14, RZ, PT ;  /* 0x000000ff0e00720c */ /* 0x000fe20003fa6270 */
[----:B------:R-:W-:Y:S01]  /*d400*/  IMAD R11, R2, R28, R11 ;  /* 0x0000001c020b7224 */ /* 0x000fe200078e020b */
[----:B------:R-:W-:Y:S02]  /*d410*/  IABS R14, R5 ;  /* 0x00000005000e7213 */ /* 0x000fe40000000000 */
[----:B------:R-:W-:Y:S01]  /*d420*/  IABS R29, R4 ;  /* 0x00000004001d7213 */ /* 0x000fe20000000000 */
[----:B------:R0:W-:Y:S01]  /*d430*/  STL [R1+0xcd0], R13 ;  /* 0x000cd00d01007387 */ /* 0x0001e20000100800 */
[----:B------:R-:W-:-:S03]  /*d440*/  IMAD.HI.U32 R28, R16, R12, RZ ;  /* 0x0000000c101c7227 */ /* 0x000fc600078e00ff */
[----:B------:R-:W-:Y:S01]  /*d450*/  STL [R1+0xc28], R24 ;  /* 0x000c281801007387 */ /* 0x000fe20000100800 */
[----:B------:R-:W-:-:S03]  /*d460*/  IMAD.HI.U32 R6, R16, R15, RZ ;  /* 0x0000000f10067227 */ /* 0x000fc600078e00ff */
[----:B------:R1:W-:Y:S01]  /*d470*/  STL [R1+0xc2c], R25 ;  /* 0x000c2c1901007387 */ /* 0x0003e20000100800 */
[----:B0-----:R-:W-:-:S04]  /*d480*/  IMAD.HI.U32 R13, R16, R14, RZ ;  /* 0x0000000e100d7227 */ /* 0x001fc800078e00ff */
[----:B-1----:R-:W-:-:S04]  /*d490*/  IMAD.HI.U32 R25, R16, R29, RZ ;  /* 0x0000001d10197227 */ /* 0x002fc800078e00ff */
[----:B------:R-:W-:Y:S02]  /*d4a0*/  IMAD.MOV R16, RZ, RZ, -R28 ;  /* 0x000000ffff107224 */ /* 0x000fe400078e0a1c */
[----:B------:R-:W-:Y:S02]  /*d4b0*/  IMAD.MOV R28, RZ, RZ, -R6 ;  /* 0x000000ffff1c7224 */ /* 0x000fe400078e0a06 */
[----:B------:R-:W2:Y:S01]  /*d4c0*/  LDL.LU R6, [R1+0xcd4] ;  /* 0x000cd40001067983 */ /* 0x000ea20000300800 */
[----:B------:R-:W-:-:S13]  /*d4d0*/  ISETP.GT.U32.AND P1, PT, R2, R9, PT ;  /* 0x000000090200720c */ /* 0x000fda0003f24070 */
[----:B------:R-:W-:Y:S01]  /*d4e0*/  @!P1 IMAD.IADD R9, R9, 0x1, -R2 ;  /* 0x0000000109099824 */ /* 0x000fe200078e0a02 */
[----:B------:R-:W-:-:S13]  /*d4f0*/  ISETP.GT.U32.AND P1, PT, R2, R21, PT ;  /* 0x000000150200720c */ /* 0x000fda0003f24070 */
[----:B------:R-:W-:Y:S01]  /*d500*/  @!P1 IMAD.IADD R21, R21, 0x1, -R2 ;  /* 0x0000000115159824 */ /* 0x000fe200078e0a02 */
[----:B------:R-:W-:Y:S02]  /*d510*/  ISETP.GE.AND P1, PT, R3, RZ, PT ;  /* 0x000000ff0300720c */ /* 0x000fe40003f26270 */
[----:B------:R-:W0:Y:S01]  /*d520*/  S2R R3, SR_TID.X ;  /* 0x0000000000037919 */ /* 0x000e220000002100 */
[C---:B------:R-:W-:Y:S01]  /*d530*/  ISETP.GT.U32.AND P6, PT, R2.reuse, R7, PT ;  /* 0x000000070200720c */ /* 0x040fe20003fc4070 */
[----:B------:R-:W-:Y:S02]  /*d540*/  IMAD.MOV R13, RZ, RZ, -R13 ;  /* 0x000000ffff0d7224 */ /* 0x000fe400078e0a0d */
[----:B------:R-:W-:Y:S02]  /*d550*/  IMAD.MOV R25, RZ, RZ, -R25 ;  /* 0x000000ffff197224 */ /* 0x000fe400078e0a19 */
[C---:B------:R-:W-:Y:S02]  /*d560*/  IMAD R15, R2.reuse, R28, R15 ;  /* 0x0000001c020f7224 */ /* 0x040fe400078e020f */
[----:B------:R-:W-:-:S02]  /*d570*/  IMAD R16, R2, R16, R12 ;  /* 0x0000001002107224 */ /* 0x000fc400078e020c */
[C---:B------:R-:W-:Y:S02]  /*d580*/  IMAD R14, R2.reuse, R13, R14 ;  /* 0x0000000d020e7224 */ /* 0x040fe400078e020e */
[----:B------:R-:W3:Y:S01]  /*d590*/  LDL.LU R13, [R1+0xcd0] ;  /* 0x000cd000010d7983 */ /* 0x000ee20000300800 */
[----:B------:R-:W-:Y:S02]  /*d5a0*/  IMAD R12, R2, R25, R29 ;  /* 0x00000019020c7224 */ /* 0x000fe400078e021d */
[----:B------:R-:W-:Y:S01]  /*d5b0*/  @!P6 IMAD.IADD R7, R7, 0x1, -R2 ;  /* 0x000000010707e824 */ /* 0x000fe200078e0a02 */
[----:B------:R-:W3:Y:S01]  /*d5c0*/  LDL.LU R25, [R1+0x50] ;  /* 0x0000500001197983 */ /* 0x000ee20000300800 */
[----:B------:R-:W-:Y:S01]  /*d5d0*/  @!P4 IMAD.MOV R10, RZ, RZ, -R10 ;  /* 0x000000ffff0ac224 */ /* 0x000fe200078e0a0a */
[----:B0-----:R-:W-:-:S04]  /*d5e0*/  SHF.R.S32.HI R24, RZ, 0x2, R3 ;  /* 0x00000002ff187819 */ /* 0x001fc80000011403 */
[----:B------:R-:W-:-:S04]  /*d5f0*/  SGXT R24, R24, 0x1 ;  /* 0x000000011818781a */ /* 0x000fc80000000200 */
[----:B------:R-:W-:Y:S01]  /*d600*/  LOP3.LUT R28, R24, 0x90, RZ, 0xc0, !PT ;  /* 0x00000090181c7812 */ /* 0x000fe200078ec0ff */
[----:B------:R-:W-:Y:S02]  /*d610*/  IMAD.SHL.U32 R24, R0, 0x20, RZ ;  /* 0x0000002000187824 */ /* 0x000fe400078e00ff */
[----:B------:R-:W-:-:S03]  /*d620*/  @!P0 IMAD.MOV R7, RZ, RZ, -R7 ;  /* 0x000000ffff078224 */ /* 0x000fc600078e0a07 */
[----:B------:R-:W-:Y:S02]  /*d630*/  LOP3.LUT R28, R28, 0x60, R24, 0xf8, !PT ;  /* 0x000000601c1c7812 */ /* 0x000fe400078ef818 */
[----:B------:R-:W3:Y:S01]  /*d640*/  LDL.LU R24, [R1+0x44] ;  /* 0x0000440001187983 */ /* 0x000ee20000300800 */
[----:B------:R-:W-:Y:S02]  /*d650*/  @!P3 IMAD.MOV R9, RZ, RZ, -R9 ;  /* 0x000000ffff09b224 */ /* 0x000fe400078e0a09 */
[----:B--2---:R-:W-:-:S05]  /*d660*/  @!P5 IMAD.MOV R6, RZ, RZ, -R6 ;  /* 0x000000ffff06d224 */ /* 0x004fca00078e0a06 */
[----:B------:R0:W-:Y:S04]  /*d670*/  STL [R1+0xc30], R6 ;  /* 0x000c300601007387 */ /* 0x0001e80000100800 */
[----:B0-----:R-:W2:Y:S04]  /*d680*/  LDL.LU R6, [R1+0x78] ;  /* 0x0000780001067983 */ /* 0x001ea80000300800 */
[----:B------:R0:W-:Y:S04]  /*d690*/  STL [R1+0xc34], R10 ;  /* 0x000c340a01007387 */ /* 0x0001e80000100800 */
[----:B0-----:R-:W4:Y:S04]  /*d6a0*/  LDL.LU R10, [R1+0x7c] ;  /* 0x00007c00010a7983 */ /* 0x001f280000300800 */
[----:B------:R0:W-:Y:S04]  /*d6b0*/  STL [R1+0xc38], R7 ;  /* 0x000c380701007387 */ /* 0x0001e80000100800 */
[----:B0-----:R-:W5:Y:S04]  /*d6c0*/  LDL.LU R7, [R1+0x80] ;  /* 0x0000800001077983 */ /* 0x001f680000300800 */
[----:B------:R0:W-:Y:S04]  /*d6d0*/  STL [R1+0xc3c], R9 ;  /* 0x000c3c0901007387 */ /* 0x0001e80000100800 */
[----:B0-----:R-:W5:Y:S01]  /*d6e0*/  LDL.LU R9, [R1+0x40] ;  /* 0x0000400001097983 */ /* 0x001f620000300800 */
[----:B------:R-:W-:-:S13]  /*d6f0*/  ISETP.GT.U32.AND P6, PT, R2, R22, PT ;  /* 0x000000160200720c */ /* 0x000fda0003fc4070 */
[----:B------:R-:W-:Y:S01]  /*d700*/  @!P6 IMAD.IADD R22, R22, 0x1, -R2 ;  /* 0x000000011616e824 */ /* 0x000fe200078e0a02 */
[C---:B------:R-:W-:Y:S02]  /*d710*/  ISETP.GT.U32.AND P6, PT, R2.reuse, R19, PT ;  /* 0x000000130200720c */ /* 0x040fe40003fc4070 */
[----:B------:R-:W-:-:S11]  /*d720*/  ISETP.GT.U32.AND P4, PT, R2, R21, PT ;  /* 0x000000150200720c */ /* 0x000fd60003f84070 */
[----:B------:R-:W-:Y:S01]  /*d730*/  @!P6 IMAD.IADD R19, R19, 0x1, -R2 ;  /* 0x000000011313e824 */ /* 0x000fe200078e0a02 */
[C---:B------:R-:W-:Y:S02]  /*d740*/  ISETP.GT.U32.AND P6, PT, R2.reuse, R18, PT ;  /* 0x000000120200720c */ /* 0x040fe40003fc4070 */
[C---:B------:R-:W-:Y:S02]  /*d750*/  ISETP.GT.U32.AND P0, PT, R2.reuse, R20, PT ;  /* 0x000000140200720c */ /* 0x040fe40003f04070 */
[----:B------:R-:W-:-:S09]  /*d760*/  ISETP.GT.U32.AND P5, PT, R2, R22, PT ;  /* 0x000000160200720c */ /* 0x000fd20003fa4070 */
[--C-:B------:R-:W-:Y:S01]  /*d770*/  @!P6 IMAD.IADD R18, R18, 0x1, -R2.reuse ;  /* 0x000000011212e824 */ /* 0x100fe200078e0a02 */
[C---:B------:R-:W-:Y:S01]  /*d780*/  ISETP.GT.U32.AND P6, PT, R2.reuse, R17, PT ;  /* 0x000000110200720c */ /* 0x040fe20003fc4070 */
[----:B------:R-:W-:Y:S01]  /*d790*/  @!P4 IMAD.IADD R21, R21, 0x1, -R2 ;  /* 0x000000011515c824 */ /* 0x000fe200078e0a02 */
[C---:B------:R-:W-:Y:S01]  /*d7a0*/  ISETP.GT.U32.AND P4, PT, R2.reuse, R14, PT ;  /* 0x0000000e0200720c */ /* 0x040fe20003f84070 */
[----:B------:R-:W-:Y:S01]  /*d7b0*/  @!P2 IMAD.MOV R26, RZ, RZ, -R26 ;  /* 0x000000ffff1aa224 */ /* 0x000fe200078e0a1a */
[C---:B------:R-:W-:Y:S01]  /*d7c0*/  ISETP.GT.U32.AND P2, PT, R2.reuse, R18, PT ;  /* 0x000000120200720c */ /* 0x040fe20003f44070 */
[----:B------:R-:W-:Y:S01]  /*d7d0*/  @!P1 IMAD.MOV R27, RZ, RZ, -R27 ;  /* 0x000000ffff1b9224 */ /* 0x000fe200078e0a1b */
[----:B------:R-:W-:Y:S01]  /*d7e0*/  ISETP.GT.U32.AND P3, PT, R2, R19, PT ;  /* 0x000000130200720c */ /* 0x000fe20003f64070 */
[----:B------:R-:W-:-:S06]  /*d7f0*/  @!P0 IMAD.IADD R20, R20, 0x1, -R2 ;  /* 0x0000000114148824 */ /* 0x000fcc00078e0a02 */
[--C-:B------:R-:W-:Y:S01]  /*d800*/  @!P6 IMAD.IADD R17, R17, 0x1, -R2.reuse ;  /* 0x000000011111e824 */ /* 0x100fe200078e0a02 */
[----:B------:R-:W-:Y:S01]  /*d810*/  ISETP.GT.U32.AND P1, PT, R2, R16, PT ;  /* 0x000000100200720c */ /* 0x000fe20003f24070 */
[--C-:B------:R-:W-:Y:S01]  /*d820*/  @!P5 IMAD.IADD R22, R22, 0x1, -R2.reuse ;  /* 0x000000011616d824 */ /* 0x100fe200078e0a02 */
[C---:B------:R-:W-:Y:S02]  /*d830*/  ISETP.GT.U32.AND P0, PT, R2.reuse, R12, PT ;  /* 0x0000000c0200720c */ /* 0x040fe40003f04070 */
[C---:B------:R-:W-:Y:S02]  /*d840*/  ISETP.GT.U32.AND P6, PT, R2.reuse, R17, PT ;  /* 0x000000110200720c */ /* 0x040fe40003fc4070 */
[----:B------:R-:W-:Y:S01]  /*d850*/  ISETP.GT.U32.AND P5, PT, R2, R15, PT ;  /* 0x0000000f0200720c */ /* 0x000fe20003fa4070 */
[--C-:B------:R-:W-:Y:S01]  /*d860*/  @!P4 IMAD.IADD R14, R14, 0x1, -R2.reuse ;  /* 0x000000010e0ec824 */ /* 0x100fe200078e0a02 */
[----:B---3--:R-:W-:Y:S01]  /*d870*/  ISETP.GE.AND P4, PT, R25, RZ, PT ;  /* 0x000000ff1900720c */ /* 0x008fe20003f86270 */
[--C-:B------:R-:W-:Y:S01]  /*d880*/  @!P2 IMAD.IADD R18, R18, 0x1, -R2.reuse ;  /* 0x000000011212a824 */ /* 0x100fe200078e0a02 */
[----:B------:R-:W-:Y:S01]  /*d890*/  ISETP.GT.U32.AND P2, PT, R2, R11, PT ;  /* 0x0000000b0200720c */ /* 0x000fe20003f44070 */
[----:B------:R-:W-:-:S02]  /*d8a0*/  @!P3 IMAD.IADD R19, R19, 0x1, -R2 ;  /* 0x000000011313b824 */ /* 0x000fc400078e0a02 */
[--C-:B------:R-:W-:Y:S02]  /*d8b0*/  @!P1 IMAD.IADD R16, R16, 0x1, -R2.reuse ;  /* 0x0000000110109824 */ /* 0x100fe400078e0a02 */
[--C-:B------:R-:W-:Y:S02]  /*d8c0*/  @!P0 IMAD.IADD R12, R12, 0x1, -R2.reuse ;  /* 0x000000010c0c8824 */ /* 0x100fe400078e0a02 */
[--C-:B------:R-:W-:Y:S02]  /*d8d0*/  @!P6 IMAD.IADD R17, R17, 0x1, -R2.reuse ;  /* 0x000000011111e824 */ /* 0x100fe400078e0a02 */
[----:B------:R-:W-:Y:S01]  /*d8e0*/  @!P5 IMAD.IADD R15, R15, 0x1, -R2 ;  /* 0x000000010f0fd824 */ /* 0x000fe200078e0a02 */
[----:B------:R-:W-:Y:S01]  /*d8f0*/  ISETP.GE.AND P0, PT, R24, RZ, PT ;  /* 0x000000ff1800720c */ /* 0x000fe20003f06270 */
[----:B------:R-:W-:Y:S01]  /*d900*/  @!P4 IMAD.MOV R19, RZ, RZ, -R19 ;  /* 0x000000ffff13c224 */ /* 0x000fe200078e0a13 */
[----:B------:R-:W-:Y:S01]  /*d910*/  ISETP.GT.U32.AND P4, PT, R2, R12, PT ;  /* 0x0000000c0200720c */ /* 0x000fe20003f84070 */
[----:B------:R-:W-:-:S02]  /*d920*/  IMAD.SHL.U32 R29, R0, 0x2, RZ ;  /* 0x00000002001d7824 */ /* 0x000fc400078e00ff */
[----:B------:R-:W-:Y:S01]  /*d930*/  @!P2 IMAD.IADD R11, R11, 0x1, -R2 ;  /* 0x000000010b0ba824 */ /* 0x000fe200078e0a02 */
[----:B------:R-:W-:Y:S02]  /*d940*/  STL [R1+0xc40], R26 ;  /* 0x000c401a01007387 */ /* 0x000fe40000100800 */
[----:B------:R-:W-:Y:S02]  /*d950*/  LOP3.LUT R29, R28, 0x10, R29, 0x78, !PT ;  /* 0x000000101c1d7812 */ /* 0x000fe400078e781d */
[----:B------:R-:W-:Y:S01]  /*d960*/  STL [R1+0xc44], R27 ;  /* 0x000c441b01007387 */ /* 0x000fe20000100800 */
[C---:B------:R-:W-:Y:S02]  /*d970*/  ISETP.GT.U32.AND P2, PT, R2.reuse, R16, PT ;  /* 0x000000100200720c */ /* 0x040fe40003f44070 */
[----:B------:R-:W-:Y:S01]  /*d980*/  @!P0 IMAD.MOV R18, RZ, RZ, -R18 ;  /* 0x000000ffff128224 */ /* 0x000fe200078e0a12 */
[----:B------:R-:W-:Y:S01]  /*d990*/  ISETP.GT.U32.AND P0, PT, R2, R11, PT ;  /* 0x0000000b0200720c */ /* 0x000fe20003f04070 */
[----:B------:R-:W-:Y:S01]  /*d9a0*/  @!P4 IMAD.IADD R12, R12, 0x1, -R2 ;  /* 0x000000010c0cc824 */ /* 0x000fe200078e0a02 */
[----:B------:R-:W-:-:S02]  /*d9b0*/  SHF.R.U32.HI R0, RZ, 0x4, R0 ;  /* 0x00000004ff007819 */ /* 0x000fc40000011600 */
[----:B------:R-:W-:Y:S02]  /*d9c0*/  ISETP.GE.AND P4, PT, R4, RZ, PT ;  /* 0x000000ff0400720c */ /* 0x000fe40003f86270 */
[----:B------:R-:W-:-:S04]  /*d9d0*/  SGXT.U32 R0, R0, 0x3 ;  /* 0x000000030000781a */ /* 0x000fc80000000000 */
[----:B------:R-:W-:Y:S01]  /*d9e0*/  LOP3.LUT R0, R0, 0x30, RZ, 0xfc, !PT ;  /* 0x0000003000007812 */ /* 0x000fe200078efcff */
[--C-:B------:R-:W-:Y:S02]  /*d9f0*/  @!P2 IMAD.IADD R16, R16, 0x1, -R2.reuse ;  /* 0x000000011010a824 */ /* 0x100fe400078e0a02 */
[----:B------:R-:W-:Y:S01]  /*da00*/  @!P0 IMAD.IADD R11, R11, 0x1, -R2 ;  /* 0x000000010b0b8824 */ /* 0x000fe200078e0a02 */
[----:B------:R-:W-:Y:S02]  /*da10*/  ISETP.GE.AND P2, PT, R23, RZ, PT ;  /* 0x000000ff1700720c */ /* 0x000fe40003f46270 */
[----:B--2---:R-:W-:Y:S01]  /*da20*/  ISETP.GE.AND P5, PT, R6, RZ, PT ;  /* 0x000000ff0600720c */ /* 0x004fe20003fa6270 */
[----:B------:R-:W-:Y:S01]  /*da30*/  IMAD.SHL.U32 R6, R3, 0x10, RZ ;  /* 0x0000001003067824 */ /* 0x000fe200078e00ff */
[----:B----4-:R-:W-:Y:S02]  /*da40*/  ISETP.GE.AND P1, PT, R10, RZ, PT ;  /* 0x000000ff0a00720c */ /* 0x010fe40003f26270 */
[----:B-----5:R-:W-:-:S11]  /*da50*/  ISETP.GE.AND P6, PT, R7, RZ, PT ;  /* 0x000000ff0700720c */ /* 0x020fd60003fc6270 */
[----:B------:R-:W-:Y:S01]  /*da60*/  @!P1 IMAD.MOV R21, RZ, RZ, -R21 ;  /* 0x000000ffff159224 */ /* 0x000fe200078e0a15 */
[----:B------:R-:W-:Y:S01]  /*da70*/  LOP3.LUT R28, R6, 0x100, RZ, 0xc0, !PT ;  /* 0x00000100061c7812 */ /* 0x000fe200078ec0ff */
[----:B------:R-:W-:Y:S01]  /*da80*/  @!P5 IMAD.MOV R20, RZ, RZ, -R20 ;  /* 0x000000ffff14d224 */ /* 0x000fe200078e0a14 */
[C---:B------:R-:W-:Y:S02]  /*da90*/  ISETP.GT.U32.AND P1, PT, R2.reuse, R15, PT ;  /* 0x0000000f0200720c */ /* 0x040fe40003f24070 */
[----:B------:R-:W-:Y:S01]  /*daa0*/  ISETP.GT.U32.AND P5, PT, R2, R14, PT ;  /* 0x0000000e0200720c */ /* 0x000fe20003fa4070 */
[----:B------:R-:W-:Y:S01]  /*dab0*/  @!P6 IMAD.MOV R22, RZ, RZ, -R22 ;  /* 0x000000ffff16e224 */ /* 0x000fe200078e0a16 */
[----:B------:R-:W-:-:S04]  /*dac0*/  IADD3 R4, PT, PT, R29, UR5, R28 ;  /* 0x000000051d047c10 */ /* 0x000fc8000fffe01c */
[----:B------:R-:W-:Y:S01]  /*dad0*/  STL [R1+0xc48], R22 ;  /* 0x000c481601007387 */ /* 0x000fe20000100800 */
[----:B------:R-:W-:-:S03]  /*dae0*/  ISETP.GE.AND P6, PT, R13, RZ, PT ;  /* 0x000000ff0d00720c */ /* 0x000fc60003fc6270 */
[----:B------:R-:W-:Y:S04]  /*daf0*/  STL [R1+0xc4c], R21 ;  /* 0x000c4c1501007387 */ /* 0x000fe80000100800 */
[----:B------:R-:W-:Y:S04]  /*db00*/  STL [R1+0xc50], R20 ;  /* 0x000c501401007387 */ /* 0x000fe80000100800 */
[----:B------:R-:W-:Y:S04]  /*db10*/  STL [R1+0xc54], R19 ;  /* 0x000c541301007387 */ /* 0x000fe80000100800 */
[----:B------:R-:W-:Y:S04]  /*db20*/  STL [R1+0xc58], R18 ;  /* 0x000c581201007387 */ /* 0x000fe80000100800 */
[----:B------:R-:W2:Y:S04]  /*db30*/  LDL.LU R13, [R1+0xccc] ;  /* 0x000ccc00010d7983 */ /* 0x000ea80000300800 */
[----:B------:R-:W-:Y:S04]  /*db40*/  STL [R1+0xb28], R6 ;  /* 0x000b280601007387 */ /* 0x000fe80000100800 */
[----:B------:R0:W-:Y:S01]  /*db50*/  STL [R1+0x1f4], R4 ;  /* 0x0001f40401007387 */ /* 0x0001e20000100800 */
[----:B------:R-:W-:-:S02]  /*db60*/  @!P1 IMAD.IADD R15, R15, 0x1, -R2 ;  /* 0x000000010f0f9824 */ /* 0x000fc400078e0a02 */
[----:B------:R-:W-:Y:S01]  /*db70*/  @!P5 IMAD.IADD R14, R14, 0x1, -R2 ;  /* 0x000000010e0ed824 */ /* 0x000fe200078e0a02 */
[----:B0-----:R-:W-:Y:S01]  /*db80*/  LOP3.LUT R4, R3, 0x3f, RZ, 0xc0, !PT ;  /* 0x0000003f03047812 */ /* 0x001fe200078ec0ff */
[----:B------:R-:W-:Y:S02]  /*db90*/  IMAD R3, R0, UR6, RZ ;  /* 0x0000000600037c24 */ /* 0x000fe4000f8e02ff */
[----:B------:R-:W-:Y:S02]  /*dba0*/  IMAD R0, RZ, RZ, -UR6 ;  /* 0x80000006ff007e24 */ /* 0x000fe4000f8e02ff */
[----:B------:R-:W-:Y:S02]  /*dbb0*/  IMAD R2, R4, UR7, RZ ;  /* 0x0000000704027c24 */ /* 0x000fe4000f8e02ff */
[----:B------:R-:W-:Y:S02]  /*dbc0*/  @!P6 IMAD.MOV R17, RZ, RZ, -R17 ;  /* 0x000000ffff11e224 */ /* 0x000fe400078e0a11 */
[----:B------:R-:W-:Y:S01]  /*dbd0*/  IMAD R3, R0, 0x8, R3 ;  /* 0x0000000800037824 */ /* 0x000fe200078e0203 */
[----:B------:R-:W-:-:S02]  /*dbe0*/  LEA R2, P6, R2, UR8, 0x1 ;  /* 0x0000000802027c11 */ /* 0x000fc4000f8c08ff */
[----:B------:R-:W-:Y:S04]  /*dbf0*/  STL [R1+0xc5c], R17 ;  /* 0x000c5c1101007387 */ /* 0x000fe80000100800 */
[----:B------:R-:W-:Y:S04]  /*dc00*/  STL [R1+0xb00], R3 ;  /* 0x000b000301007387 */ /* 0x000fe80000100800 */
[----:B------:R0:W-:Y:S04]  /*dc10*/  STL [R1+0xb6c], R2 ;  /* 0x000b6c0201007387 */ /* 0x0001e80000100800 */
[----:B------:R-:W3:Y:S04]  /*dc20*/  LDL.LU R20, [R1+0xc4] ;  /* 0x0000c40001147983 */ /* 0x000ee80000300800 */
[----:B------:R-:W4:Y:S01]  /*dc30*/  LDL.LU R21, [R1+0xc8] ;  /* 0x0000c80001157983 */ /* 0x000f220000300800 */
[----:B0-----:R-:W-:-:S05]  /*dc40*/  IMAD R2, R0, 0x8, R3 ;  /* 0x0000000800027824 */ /* 0x001fca00078e0203 */
[----:B------:R-:W-:Y:S04]  /*dc50*/  STL [R1+0xb04], R2 ;  /* 0x000b040201007387 */ /* 0x000fe80000100800 */
[----:B------:R-:W5:Y:S04]  /*dc60*/  LDL.LU R22, [R1+0xcc] ;  /* 0x0000cc0001167983 */ /* 0x000f680000300800 */
[----:B------:R-:W5:Y:S01]  /*dc70*/  LDL.LU R27, [R1+0x2a4] ;  /* 0x0002a400011b7983 */ /* 0x000f620000300800 */
[----:B------:R-:W-:-:S03]  /*dc80*/  ISETP.GE.AND P3, PT, R9, RZ, PT ;  /* 0x000000ff0900720c */ /* 0x000fc60003f66270 */
[----:B------:R-:W5:Y:S04]  /*dc90*/  LDL.LU R26, [R1+0x3dc] ;  /* 0x0003dc00011a7983 */ /* 0x000f680000300800 */
[----:B------:R-:W5:Y:S04]  /*dca0*/  LDL.LU R9, [R1+0x3e0] ;  /* 0x0003e00001097983 */ /* 0x000f680000300800 */
[----:B------:R-:W5:Y:S04]  /*dcb0*/  LDL.LU R7, [R1+0x3e4] ;  /* 0x0003e40001077983 */ /* 0x000f680000300800 */
[----:B------:R-:W5:Y:S04]  /*dcc0*/  LDL.LU R10, [R1+0x394] ;  /* 0x00039400010a7983 */ /* 0x000f680000300800 */
[----:B------:R-:W5:Y:S04]  /*dcd0*/  LDL.LU R6, [R1+0xd4] ;  /* 0x0000d40001067983 */ /* 0x000f680000300800 */
[----:B------:R-:W5:Y:S01]  /*dce0*/  LDL.LU R25, [R1+0xd8] ;  /* 0x0000d80001197983 */ /* 0x000f620000300800 */
[----:B------:R-:W-:-:S03]  /*dcf0*/  ISETP.GE.AND P1, PT, R8, RZ, PT ;  /* 0x000000ff0800720c */ /* 0x000fc60003f26270 */
[----:B------:R-:W5:Y:S01]  /*dd00*/  LDL.LU R24, [R1+0xdc] ;  /* 0x0000dc0001187983 */ /* 0x000f620000300800 */
[----:B------:R-:W-:-:S03]  /*dd10*/  ISETP.GE.AND P5, PT, R5, RZ, PT ;  /* 0x000000ff0500720c */ /* 0x000fc60003fa6270 */
[----:B------:R-:W5:Y:S04]  /*dd20*/  LDL.LU R23, [R1+0x104] ;  /* 0x0001040001177983 */ /* 0x000f680000300800 */
[----:B------:R-:W5:Y:S04]  /*dd30*/  LDL.LU R8, [R1+0x10c] ;  /* 0x00010c0001087983 */ /* 0x000f680000300800 */
[----:B------:R-:W5:Y:S01]  /*dd40*/  LDL.LU R5, [R1+0x114] ;  /* 0x0001140001057983 */ /* 0x000f620000300800 */
[----:B------:R-:W-:Y:S02]  /*dd50*/  @!P2 IMAD.MOV R16, RZ, RZ, -R16 ;  /* 0x000000ffff10a224 */ /* 0x000fe400078e0a10 */
[----:B------:R-:W-:Y:S01]  /*dd60*/  @!P1 IMAD.MOV R15, RZ, RZ, -R15 ;  /* 0x000000ffff0f9224 */ /* 0x000fe200078e0a0f */
[----:B------:R-:W5:Y:S01]  /*dd70*/  LDL.LU R4, [R1+0x118] ;  /* 0x0001180001047983 */ /* 0x000f620000300800 */
[----:B------:R-:W-:-:S02]  /*dd80*/  @!P5 IMAD.MOV R14, RZ, RZ, -R14 ;  /* 0x000000ffff0ed224 */ /* 0x000fc400078e0a0e */
[----:B------:R-:W-:Y:S01]  /*dd90*/  @!P4 IMAD.MOV R12, RZ, RZ, -R12 ;  /* 0x000000ffff0cc224 */ /* 0x000fe200078e0a0c */
[----:B------:R-:W5:Y:S01]  /*dda0*/  LDL.LU R3, [R1+0x124] ;  /* 0x0001240001037983 */ /* 0x000f620000300800 */
[----:B------:R-:W-:-:S03]  /*ddb0*/  @!P3 IMAD.MOV R11, RZ, RZ, -R11 ;  /* 0x000000ffff0bb224 */ /* 0x000fc600078e0a0b */
[----:B------:R3:W-:Y:S04]  /*ddc0*/  STL [R1+0xc60], R0 ;  /* 0x000c600001007387 */ /* 0x0007e80000100800 */
[----:B------:R-:W-:Y:S04]  /*ddd0*/  STL [R1+0xc64], R16 ;  /* 0x000c641001007387 */ /* 0x000fe80000100800 */
[----:B------:R-:W-:Y:S04]  /*dde0*/  STL [R1+0xc68], R15 ;  /* 0x000c680f01007387 */ /* 0x000fe80000100800 */
[----:B------:R-:W-:Y:S04]  /*ddf0*/  STL [R1+0xc6c], R14 ;  /* 0x000c6c0e01007387 */ /* 0x000fe80000100800 */
[----:B------:R-:W-:Y:S04]  /*de00*/  STL [R1+0xc70], R12 ;  /* 0x000c700c01007387 */ /* 0x000fe80000100800 */
[----:B------:R4:W-:Y:S01]  /*de10*/  STL [R1+0xc74], R11 ;  /* 0x000c740b01007387 */ /* 0x0009e20000100800 */
[----:B--2---:R-:W-:-:S02]  /*de20*/  ISETP.NE.AND P0, PT, R13, RZ, PT ;  /* 0x000000ff0d00720c */ /* 0x004fc40003f05270 */
[----:B------:R-:W-:-:S04]  /*de30*/  LOP3.LUT R13, RZ, R13, RZ, 0x33, !PT ;  /* 0x0000000dff0d7212 */ /* 0x000fc800078e33ff */
[C---:B---3--:R-:W-:Y:S02]  /*de40*/  SEL R0, R13.reuse, R20, !P0 ;  /* 0x000000140d007207 */ /* 0x048fe40004000000 */
[----:B----4-:R-:W-:-:S03]  /*de50*/  SEL R11, R13, R21, !P0 ;  /* 0x000000150d0b7207 */ /* 0x010fc60004000000 */
[----:B------:R0:W-:Y:S04]  /*de60*/  STL [R1], R0 ;  /* 0x0000000001007387 */ /* 0x0001e80000100800 */
[----:B------:R1:W-:Y:S01]  /*de70*/  STL [R1+0x8], R11 ;  /* 0x0000080b01007387 */ /* 0x0003e20000100800 */
[C---:B-----5:R-:W-:Y:S02]  /*de80*/  SEL R2, R13.reuse, R22, !P0 ;  /* 0x000000160d027207 */ /* 0x060fe40004000000 */
[----:B0-----:R-:W-:-:S03]  /*de90*/  SEL R0, R13, R27, !P0 ;  /* 0x0000001b0d007207 */ /* 0x001fc60004000000 */
[----:B------:R0:W-:Y:S01]  /*dea0*/  STL [R1+0x10], R2 ;  /* 0x0000100201007387 */ /* 0x0001e20000100800 */
[----:B-1----:R-:W-:-:S03]  /*deb0*/  SEL R11, R13, R26, !P0 ;  /* 0x0000001a0d0b7207 */ /* 0x002fc60004000000 */
[----:B------:R1:W-:Y:S01]  /*dec0*/  STL [R1+0x24], R0 ;  /* 0x0000240001007387 */ /* 0x0003e20000100800 */
[----:B0-----:R-:W-:-:S03]  /*ded0*/  SEL R2, R13, R9, !P0 ;  /* 0x000000090d027207 */ /* 0x001fc60004000000 */
[----:B------:R-:W-:Y:S01]  /*dee0*/  STL [R1+0x2c], R11 ;  /* 0x00002c0b01007387 */ /* 0x000fe20000100800 */
[----:B-1----:R-:W-:-:S03]  /*def0*/  SEL R0, R13, R7, !P0 ;  /* 0x000000070d007207 */ /* 0x002fc60004000000 */
[----:B------:R0:W-:Y:S01]  /*df00*/  STL [R1+0xc4], R2 ;  /* 0x0000c40201007387 */ /* 0x0001e20000100800 */
[----:B------:R-:W-:-:S03]  /*df10*/  SEL R7, R13, R10, !P0 ;  /* 0x0000000a0d077207 */ /* 0x000fc60004000000 */
[----:B------:R1:W-:Y:S01]  /*df20*/  STL [R1+0xc8], R0 ;  /* 0x0000c80001007387 */ /* 0x0003e20000100800 */
[----:B0-----:R-:W-:-:S03]  /*df30*/  SEL R2, R13, R6, !P0 ;  /* 0x000000060d027207 */ /* 0x001fc60004000000 */
[----:B------:R-:W-:Y:S01]  /*df40*/  STL [R1+0xcc], R7 ;  /* 0x0000cc0701007387 */ /* 0x000fe20000100800 */
[----:B-1----:R-:W-:-:S03]  /*df50*/  SEL R0, R13, R25, !P0 ;  /* 0x000000190d007207 */ /* 0x002fc60004000000 */
[----:B------:R0:W-:Y:S01]  /*df60*/  STL [R1+0xd4], R2 ;  /* 0x0000d40201007387 */ /* 0x0001e20000100800 */
[----:B------:R-:W-:-:S03]  /*df70*/  SEL R6, R13, R24, !P0 ;  /* 0x000000180d067207 */ /* 0x000fc60004000000 */
[----:B------:R1:W-:Y:S01]  /*df80*/  STL [R1+0xd8], R0 ;  /* 0x0000d80001007387 */ /* 0x0003e20000100800 */
[C---:B0-----:R-:W-:Y:S02]  /*df90*/  SEL R2, R13.reuse, R23, !P0 ;  /* 0x000000170d027207 */ /* 0x041fe40004000000 */
[C---:B------:R-:W-:Y:S02]  /*dfa0*/  SEL R5, R13.reuse, R5, !P0 ;  /* 0x000000050d057207 */ /* 0x040fe40004000000 */
[C---:B-1----:R-:W-:Y:S01]  /*dfb0*/  SEL R0, R13.reuse, R8, !P0 ;  /* 0x000000080d007207 */ /* 0x042fe20004000000 */
[----:B------:R-:W-:Y:S04]  /*dfc0*/  STL [R1+0xdc], R6 ;  /* 0x0000dc0601007387 */ /* 0x000fe80000100800 */
[----:B------:R0:W-:Y:S04]  /*dfd0*/  STL [R1+0x104], R2 ;  /* 0x0001040201007387 */ /* 0x0001e80000100800 */
[----:B------:R1:W-:Y:S04]  /*dfe0*/  STL [R1+0x10c], R0 ;  /* 0x00010c0001007387 */ /* 0x0003e80000100800 */
[----:B------:R-:W-:Y:S04]  /*dff0*/  STL [R1+0x114], R5 ;  /* 0x0001140501007387 */ /* 0x000fe80000100800 */
[----:B------:R-:W2:Y:S01]  /*e000*/  LDL.LU R11, [R1+0x144] ;  /* 0x00014400010b7983 */ /* 0x000ea20000300800 */
[----:B0-----:R-:W-:-:S02]  /*e010*/  SEL R2, R13, R4, !P0 ;  /* 0x000000040d027207 */ /* 0x001fc40004000000 */
[----:B-1----:R-:W-:-:S03]  /*e020*/  SEL R0, R13, R3, !P0 ;  /* 0x000000030d007207 */ /* 0x002fc60004000000 */
[----:B------:R-:W-:Y:S04]  /*e030*/  STL [R1+0x118], R2 ;  /* 0x0001180201007387 */ /* 0x000fe80000100800 */
[----:B--2---:R0:W-:Y:S04]  /*e040*/  STL [R1+0xcc0], R11 ;  /* 0x000cc00b01007387 */ /* 0x0041e80000100800 */
[----:B------:R-:W-:Y:S04]  /*e050*/  STL [R1+0x124], R0 ;  /* 0x0001240001007387 */ /* 0x000fe80000100800 */
[----:B0-----:R-:W2:Y:S04]  /*e060*/  LDL.LU R11, [R1+0x130] ;  /* 0x00013000010b7983 */ /* 0x001ea80000300800 */
[----:B--2---:R0:W-:Y:S04]  /*e070*/  STL [R1+0xcc4], R11 ;  /* 0x000cc40b01007387 */ /* 0x0041e80000100800 */
[----:B0-----:R-:W2:Y:S04]  /*e080*/  LDL.LU R11, [R1+0x12c] ;  /* 0x00012c00010b7983 */ /* 0x001ea80000300800 */
[----:B--2---:R0:W-:Y:S04]  /*e090*/  STL [R1+0xcc8], R11 ;  /* 0x000cc80b01007387 */ /* 0x0041e80000100800 */
[----:B0-----:R-:W2:Y:S04]  /*e0a0*/  LDL.LU R11, [R1+0x128] ;  /* 0x00012800010b7983 */ /* 0x001ea80000300800 */
[----:B------:R-:W3:Y:S04]  /*e0b0*/  LDL.LU R12, [R1+0x148] ;  /* 0x00014800010c7983 */ /* 0x000ee80000300800 */
[----:B------:R-:W4:Y:S04]  /*e0c0*/  LDL.LU R14, [R1+0x154] ;  /* 0x00015400010e7983 */ /* 0x000f280000300800 */
[----:B------:R-:W5:Y:S04]  /*e0d0*/  LDL.LU R15, [R1+0x164] ;  /* 0x00016400010f7983 */ /* 0x000f680000300800 */
[----:B------:R-:W3:Y:S04]  /*e0e0*/  LDL.LU R16, [R1+0x168] ;  /* 0x0001680001107983 */ /* 0x000ee80000300800 */
        /* <DEDUP_REMOVED lines=22> */
[----:B------:R-:W3:Y:S01]  /*e250*/  LDL.LU R3, [R1+0x1dc] ;  /* 0x0001dc0001037983 */ /* 0x000ee20000300800 */
[----:B--2---:R-:W-:-:S05]  /*e260*/  SEL R11, R13, R11, !P0 ;  /* 0x0000000b0d0b7207 */ /* 0x004fca0004000000 */
[----:B------:R0:W-:Y:S04]  /*e270*/  STL [R1+0x128], R11 ;  /* 0x0001280b01007387 */ /* 0x0001e80000100800 */
[----:B0-----:R-:W2:Y:S02]  /*e280*/  LDL.LU R11, [R1+0xcc8] ;  /* 0x000cc800010b7983 */ /* 0x001ea40000300800 */
[----:B--2---:R-:W-:-:S05]  /*e290*/  SEL R11, R13, R11, !P0 ;  /* 0x0000000b0d0b7207 */ /* 0x004fca0004000000 */
[----:B------:R0:W-:Y:S04]  /*e2a0*/  STL [R1+0x12c], R11 ;  /* 0x00012c0b01007387 */ /* 0x0001e80000100800 */
[----:B0-----:R-:W2:Y:S02]  /*e2b0*/  LDL.LU R11, [R1+0xcc4] ;  /* 0x000cc400010b7983 */ /* 0x001ea40000300800 */
[----:B--2---:R-:W-:-:S05]  /*e2c0*/  SEL R11, R13, R11, !P0 ;  /* 0x0000000b0d0b7207 */ /* 0x004fca0004000000 */
[----:B------:R0:W-:Y:S04]  /*e2d0*/  STL [R1+0x130], R11 ;  /* 0x0001300b01007387 */ /* 0x0001e80000100800 */
[----:B0-----:R-:W2:Y:S01]  /*e2e0*/  LDL.LU R11, [R1+0xcc0] ;  /* 0x000cc000010b7983 */ /* 0x001ea20000300800 */
[C---:B---3--:R-:W-:Y:S02]  /*e2f0*/  SEL R5, R13.reuse, R5, !P0 ;  /* 0x000000050d057207 */ /* 0x048fe40004000000 */
[----:B--2---:R-:W-:-:S05]  /*e300*/  SEL R11, R13, R11, !P0 ;  /* 0x0000000b0d0b7207 */ /* 0x004fca0004000000 */
[----:B------:R0:W-:Y:S02]  /*e310*/  STL [R1+0x144], R11 ;  /* 0x0001440b01007387 */ /* 0x0001e40000100800 */
[C---:B0-----:R-:W-:Y:S02]  /*e320*/  SEL R11, R13.reuse, R12, !P0 ;  /* 0x0000000c0d0b7207 */ /* 0x041fe40004000000 */
[C---:B----4-:R-:W-:Y:S02]  /*e330*/  SEL R12, R13.reuse, R14, !P0 ;  /* 0x0000000e0d0c7207 */ /* 0x050fe40004000000 */
[C---:B-----5:R-:W-:Y:S01]  /*e340*/  SEL R14, R13.reuse, R15, !P0 ;  /* 0x0000000f0d0e7207 */ /* 0x060fe20004000000 */
[----:B------:R0:W-:Y:S04]  /*e350*/  STL [R1+0x148], R11 ;  /* 0x0001480b01007387 */ /* 0x0001e80000100800 */
[----:B------:R1:W-:Y:S01]  /*e360*/  STL [R1+0x154], R12 ;  /* 0x0001540c01007387 */ /* 0x0003e20000100800 */
[----:B0-----:R-:W-:-:S03]  /*e370*/  SEL R11, R13, R16, !P0 ;  /* 0x000000100d0b7207 */ /* 0x001fc60004000000 */
[----:B------:R-:W-:Y:S01]  /*e380*/  STL [R1+0x164], R14 ;  /* 0x0001640e01007387 */ /* 0x000fe20000100800 */
[C---:B-1----:R-:W-:Y:S02]  /*e390*/  SEL R12, R13.reuse, R0, !P0 ;  /* 0x000000000d0c7207 */ /* 0x042fe40004000000 */
[C---:B------:R-:W-:Y:S01]  /*e3a0*/  SEL R0, R13.reuse, R2, !P0 ;  /* 0x000000020d007207 */ /* 0x040fe20004000000 */
[----:B------:R0:W-:Y:S01]  /*e3b0*/  STL [R1+0x168], R11 ;  /* 0x0001680b01007387 */ /* 0x0001e20000100800 */
[----:B------:R-:W-:-:S03]  /*e3c0*/  SEL R2, R13, R29, !P0 ;  /* 0x0000001d0d027207 */ /* 0x000fc60004000000 */
[----:B------:R-:W-:Y:S04]  /*e3d0*/  STL [R1+0x170], R12 ;  /* 0x0001700c01007387 */ /* 0x000fe80000100800 */
[----:B------:R1:W-:Y:S01]  /*e3e0*/  STL [R1+0x174], R0 ;  /* 0x0001740001007387 */ /* 0x0003e20000100800 */
[----:B0-----:R-:W-:-:S05]  /*e3f0*/  SEL R11, R13, R17, !P0 ;  /* 0x000000110d0b7207 */ /* 0x001fca0004000000 */
[----:B------:R0:W-:Y:S01]  /*e400*/  STL [R1+0x178], R11 ;  /* 0x0001780b01007387 */ /* 0x0001e20000100800 */
[----:B-1----:R-:W-:-:S03]  /*e410*/  SEL R0, R13, R28, !P0 ;  /* 0x0000001c0d007207 */ /* 0x002fc60004000000 */
[----:B------:R1:W-:Y:S04]  /*e420*/  STL [R1+0x17c], R2 ;  /* 0x00017c0201007387 */ /* 0x0003e80000100800 */
[----:B------:R2:W-:Y:S01]  /*e430*/  STL [R1+0x184], R0 ;  /* 0x0001840001007387 */ /* 0x0005e20000100800 */
[C---:B0-----:R-:W-:Y:S02]  /*e440*/  SEL R11, R13.reuse, R18, !P0 ;  /* 0x000000120d0b7207 */ /* 0x041fe40004000000 */
[----:B-1----:R-:W-:-:S03]  /*e450*/  SEL R2, R13, R19, !P0 ;  /* 0x000000130d027207 */ /* 0x002fc60004000000 */
[----:B------:R0:W-:Y:S01]  /*e460*/  STL [R1+0x188], R11 ;  /* 0x0001880b01007387 */ /* 0x0001e20000100800 */
[----:B--2---:R-:W-:-:S03]  /*e470*/  SEL R0, R13, R20, !P0 ;  /* 0x000000140d007207 */ /* 0x004fc60004000000 */
        /* <DEDUP_REMOVED lines=10> */
[----:B------:R-:W-:Y:S01]  /*e520*/  STL [R1+0x1a8], R11 ;  /* 0x0001a80b01007387 */ /* 0x000fe20000100800 */
[----:B--2---:R-:W-:-:S03]  /*e530*/  SEL R0, R13, R7, !P0 ;  /* 0x000000070d007207 */ /* 0x004fc60004000000 */
        /* <DEDUP_REMOVED lines=558> */
[C---:B----4-:R-:W-:Y:S02]  /*10820*/  SEL R14, R13.reuse, R14, !P0 ;  /* 0x0000000e0d0e7207 */ /* 0x050fe40004000000 */
[C---:B-----5:R-:W-:Y:S02]  /*10830*/  SEL R15, R13.reuse, R15, !P0 ;  /* 0x0000000f0d0f7207 */ /* 0x060fe40004000000 */
[----:B------:R-:W-:-:S02]  /*10840*/  SEL R16, R13, R16, !P0 ;  /* 0x000000100d107207 */ /* 0x000fc40004000000 */
[C---:B------:R-:W-:Y:S02]  /*10850*/  SEL R0, R13.reuse, R0, !P0 ;  /* 0x000000000d007207 */ /* 0x040fe40004000000 */
[C---:B------:R-:W-:Y:S02]  /*10860*/  SEL R17, R13.reuse, R17, !P0 ;  /* 0x000000110d117207 */ /* 0x040fe40004000000 */
[C---:B------:R-:W-:Y:S02]  /*10870*/  SEL R18, R13.reuse, R18, !P0 ;  /* 0x000000120d127207 */ /* 0x040fe40004000000 */
[C---:B------:R-:W-:Y:S02]  /*10880*/  SEL R19, R13.reuse, R19, !P0 ;  /* 0x000000130d137207 */ /* 0x040fe40004000000 */
[C---:B------:R-:W-:Y:S02]  /*10890*/  SEL R20, R13.reuse, R20, !P0 ;  /* 0x000000140d147207 */ /* 0x040fe40004000000 */
        /* <DEDUP_REMOVED lines=14> */
[----:B--2---:R-:W-:-:S05]  /*10980*/  SEL R11, R13, R11, !P0 ;  /* 0x0000000b0d0b7207 */ /* 0x004fca0004000000 */
[----:B------:R0:W-:Y:S04]  /*10990*/  STL [R1+0xa0], R11 ;  /* 0x0000a00b01007387 */ /* 0x0001e80000100800 */
[----:B0-----:R-:W2:Y:S04]  /*109a0*/  LDL.LU R11, [R1+0xc74] ;  /* 0x000c7400010b7983 */ /* 0x001ea80000300800 */
[----:B------:R0:W-:Y:S04]  /*109b0*/  STL [R1+0x9c], R12 ;  /* 0x00009c0c01007387 */ /* 0x0001e80000100800 */
[----:B0-----:R-:W3:Y:S04]  /*109c0*/  LDL.LU R12, [R1+0xc70] ;  /* 0x000c7000010c7983 */ /* 0x001ee80000300800 */
[----:B------:R0:W-:Y:S04]  /*109d0*/  STL [R1+0x98], R14 ;  /* 0x0000980e01007387 */ /* 0x0001e80000100800 */
[----:B0-----:R-:W4:Y:S04]  /*109e0*/  LDL.LU R14, [R1+0xc6c] ;  /* 0x000c6c00010e7983 */ /* 0x001f280000300800 */
[----:B------:R0:W-:Y:S04]  /*109f0*/  STL [R1+0x94], R15 ;  /* 0x0000940f01007387 */ /* 0x0001e80000100800 */
[----:B0-----:R-:W5:Y:S04]  /*10a00*/  LDL.LU R15, [R1+0xc68] ;  /* 0x000c6800010f7983 */ /* 0x001f680000300800 */
[----:B------:R0:W-:Y:S04]  /*10a10*/  STL [R1+0x90], R16 ;  /* 0x0000901001007387 */ /* 0x0001e80000100800 */
[----:B0-----:R-:W2:Y:S04]  /*10a20*/  LDL.LU R16, [R1+0xc64] ;  /* 0x000c640001107983 */ /* 0x001ea80000300800 */
        /* <DEDUP_REMOVED lines=37> */
[----:B0-----:R-:W2:Y:S01]  /*10c80*/  LDL.LU R3, [R1+0xc18] ;  /* 0x000c180001037983 */ /* 0x001ea20000300800 */
[----:B------:R-:W-:-:S02]  /*10c90*/  SEL R2, R13, R2, !P0 ;  /* 0x000000020d027207 */ /* 0x000fc40004000000 */
[----:B------:R-:W-:-:S03]  /*10ca0*/  SEL R29, R13, R29, !P0 ;  /* 0x0000001d0d1d7207 */ /* 0x000fc60004000000 */
[----:B------:R0:W-:Y:S01]  /*10cb0*/  STL [R1+0x40], R2 ;  /* 0x0000400201007387 */ /* 0x0001e20000100800 */
[----:B------:R-:W-:-:S03]  /*10cc0*/  SEL R8, R13, R8, !P0 ;  /* 0x000000080d087207 */ /* 0x000fc60004000000 */
[----:B------:R1:W-:Y:S01]  /*10cd0*/  STL [R1+0x3c], R29 ;  /* 0x00003c1d01007387 */ /* 0x0003e20000100800 */
[----:B0-----:R-:W-:-:S05]  /*10ce0*/  SEL R2, R13, R28, !P0 ;  /* 0x0000001c0d027207 */ /* 0x001fca0004000000 */
[----:B------:R-:W-:Y:S04]  /*10cf0*/  STL [R1+0x38], R2 ;  /* 0x0000380201007387 */ /* 0x000fe80000100800 */
[----:B------:R0:W-:Y:S01]  /*10d00*/  STL [R1+0x34], R8 ;  /* 0x0000340801007387 */ /* 0x0001e20000100800 */
[C---:B-----5:R-:W-:Y:S02]  /*10d10*/  SEL R15, R13.reuse, R15, !P0 ;  /* 0x0000000f0d0f7207 */ /* 0x060fe40004000000 */
[C---:B----4-:R-:W-:Y:S02]  /*10d20*/  SEL R14, R13.reuse, R14, !P0 ;  /* 0x0000000e0d0e7207 */ /* 0x050fe40004000000 */
[C---:B---3--:R-:W-:Y:S02]  /*10d30*/  SEL R12, R13.reuse, R12, !P0 ;  /* 0x0000000c0d0c7207 */ /* 0x048fe40004000000 */
[----:B--2---:R-:W-:-:S02]  /*10d40*/  SEL R16, R13, R16, !P0 ;  /* 0x000000100d107207 */ /* 0x004fc40004000000 */
        /* <DEDUP_REMOVED lines=10> */
[C---:B-1----:R-:W-:Y:S02]  /*10df0*/  SEL R29, R13.reuse, R7, !P0 ;  /* 0x000000070d1d7207 */ /* 0x042fe40004000000 */
[----:B0-----:R-:W-:-:S02]  /*10e00*/  SEL R8, R13, R25, !P0 ;  /* 0x000000190d087207 */ /* 0x001fc40004000000 */
[C---:B------:R-:W-:Y:S02]  /*10e10*/  SEL R2, R13.reuse, R4, !P0 ;  /* 0x000000040d027207 */ /* 0x040fe40004000000 */
[C---:B------:R-:W-:Y:S02]  /*10e20*/  SEL R4, R13.reuse, R5, !P0 ;  /* 0x000000050d047207 */ /* 0x040fe40004000000 */
[----:B------:R-:W-:-:S05]  /*10e30*/  SEL R3, R13, R3, !P0 ;  /* 0x000000030d037207 */ /* 0x000fca0004000000 */
[----:B------:R0:W-:Y:S02]  /*10e40*/  STL [R1+0x30], R3 ;  /* 0x0000300301007387 */ /* 0x0001e40000100800 */
[C---:B0-----:R-:W-:Y:S02]  /*10e50*/  SEL R3, R13.reuse, R23, !P0 ;  /* 0x000000170d037207 */ /* 0x041fe40004000000 */
[----:B------:R-:W0:Y:S01]  /*10e60*/  S2R R23, SR_TID.X ;  /* 0x0000000000177919 */ /* 0x000e220000002100 */
[----:B------:R-:W-:Y:S04]  /*10e70*/  STL [R1+0x28], R2 ;  /* 0x0000280201007387 */ /* 0x000fe80000100800 */
[----:B------:R-:W-:Y:S04]  /*10e80*/  STL [R1+0x20], R4 ;  /* 0x0000200401007387 */ /* 0x000fe80000100800 */
[----:B------:R1:W-:Y:S02]  /*10e90*/  STL [R1+0x1c], R3 ;  /* 0x00001c0301007387 */ /* 0x0003e40000100800 */
[----:B-1----:R-:W1:Y:S01]  /*10ea0*/  S2R R3, SR_TID.X ;  /* 0x0000000000037919 */ /* 0x002e620000002100 */
[----:B------:R-:W-:Y:S01]  /*10eb0*/  SEL R2, R13, R24, !P0 ;  /* 0x000000180d027207 */ /* 0x000fe20004000000 */
[----:B------:R-:W-:Y:S04]  /*10ec0*/  STL [R1+0xb74], R8 ;  /* 0x000b740801007387 */ /* 0x000fe80000100800 */
[----:B------:R2:W-:Y:S01]  /*10ed0*/  STL [R1+0x18], R2 ;  /* 0x0000180201007387 */ /* 0x0005e20000100800 */
[----:B0-----:R-:W-:-:S03]  /*10ee0*/  SHF.R.U32.HI R23, RZ, 0x4, R23 ;  /* 0x00000004ff177819 */ /* 0x001fc60000011617 */
[----:B------:R-:W3:Y:S04]  /*10ef0*/  LDL.LU R4, [R1] ;  /* 0x0000000001047983 */ /* 0x000ee80000300800 */
[----:B------:R-:W4:Y:S01]  /*10f00*/  LDL.LU R5, [R1+0x8] ;  /* 0x0000080001057983 */ /* 0x000f220000300800 */
[----:B--2---:R-:W-:-:S05]  /*10f10*/  SEL R2, R13, R6, !P0 ;  /* 0x000000060d027207 */ /* 0x004fca0004000000 */
[----:B------:R0:W-:Y:S01]  /*10f20*/  STL [R1+0xc], R2 ;  /* 0x00000c0201007387 */ /* 0x0001e20000100800 */
[----:B------:R-:W-:-:S03]  /*10f30*/  SGXT.U32 R23, R23, 0x3 ;  /* 0x000000031717781a */ /* 0x000fc60000000000 */
[----:B------:R-:W2:Y:S01]  /*10f40*/  LDL.LU R6, [R1+0x10] ;  /* 0x0000100001067983 */ /* 0x000ea20000300800 */
[----:B0-----:R-:W-:Y:S02]  /*10f50*/  SEL R2, R13, R10, !P0 ;  /* 0x0000000a0d027207 */ /* 0x001fe40004000000 */
[----:B------:R-:W-:-:S03]  /*10f60*/  LOP3.LUT R24, R23, 0x30, RZ, 0xfc, !PT ;  /* 0x0000003017187812 */ /* 0x000fc600078efcff */
[----:B------:R-:W-:Y:S04]  /*10f70*/  STL [R1+0xb78], R2 ;  /* 0x000b780201007387 */ /* 0x000fe80000100800 */
[----:B------:R-:W5:Y:S04]  /*10f80*/  LDL.LU R7, [R1+0x24] ;  /* 0x0000240001077983 */ /* 0x000f680000300800 */
[----:B------:R-:W-:Y:S01]  /*10f90*/  STL [R1+0xb7c], R29 ;  /* 0x000b7c1d01007387 */ /* 0x000fe20000100800 */
[----:B-1----:R-:W-:-:S03]  /*10fa0*/  LOP3.LUT R3, R3, 0x3f, RZ, 0xc0, !PT ;  /* 0x0000003f03037812 */ /* 0x002fc600078ec0ff */
[----:B------:R-:W5:Y:S01]  /*10fb0*/  LDL.LU R9, [R1+0x2c] ;  /* 0x00002c0001097983 */ /* 0x000f620000300800 */
[----:B------:R-:W-:-:S03]  /*10fc0*/  IMAD R24, R24, UR6, RZ ;  /* 0x0000000618187c24 */ /* 0x000fc6000f8e02ff */
[----:B------:R-:W-:Y:S04]  /*10fd0*/  STL [R1+0xb80], R28 ;  /* 0x000b801c01007387 */ /* 0x000fe80000100800 */
[----:B------:R-:W-:Y:S04]  /*10fe0*/  STL [R1+0xb84], R26 ;  /* 0x000b841a01007387 */ /* 0x000fe80000100800 */
[----:B------:R-:W-:Y:S04]  /*10ff0*/  STL [R1+0xb88], R27 ;  /* 0x000b881b01007387 */ /* 0x000fe80000100800 */
[----:B------:R-:W-:Y:S01]  /*11000*/  STL [R1+0xb8c], R22 ;  /* 0x000b8c1601007387 */ /* 0x000fe20000100800 */
[----:B------:R-:W-:-:S03]  /*11010*/  IMAD R3, R3, UR7, RZ ;  /* 0x0000000703037c24 */ /* 0x000fc6000f8e02ff */
[----:B------:R-:W-:Y:S01]  /*11020*/  STL [R1+0xb90], R21 ;  /* 0x000b901501007387 */ /* 0x000fe20000100800 */
[----:B------:R-:W-:-:S03]  /*11030*/  IMAD R24, R0, 0x8, R24 ;  /* 0x0000000800187824 */ /* 0x000fc600078e0218 */
[----:B------:R-:W-:Y:S04]  /*11040*/  STL [R1+0xb94], R20 ;  /* 0x000b941401007387 */ /* 0x000fe80000100800 */
[----:B------:R-:W-:Y:S04]  /*11050*/  STL [R1+0xb98], R19 ;  /* 0x000b981301007387 */ /* 0x000fe80000100800 */
[----:B------:R-:W-:Y:S01]  /*11060*/  STL [R1+0xb9c], R18 ;  /* 0x000b9c1201007387 */ /* 0x000fe20000100800 */
[----:B------:R-:W-:-:S03]  /*11070*/  IMAD R24, R0, 0x8, R24 ;  /* 0x0000000800187824 */ /* 0x000fc600078e0218 */
[----:B------:R-:W-:Y:S01]  /*11080*/  STL [R1+0xba0], R17 ;  /* 0x000ba01101007387 */ /* 0x000fe20000100800 */
[----:B------:R-:W-:Y:S01]  /*11090*/  LEA.HI.X.SX32 R3, R3, UR9, 0x1, P6 ;  /* 0x0000000903037c11 */ /* 0x000fe2000b0f0eff */
[----:B------:R-:W-:Y:S01]  /*110a0*/  IMAD R0, R0, 0x8, R24 ;  /* 0x0000000800007824 */ /* 0x000fe200078e0218 */
[----:B------:R-:W0:Y:S01]  /*110b0*/  LDCU.64 UR8, c[0x0][0x380] ;  /* 0x00007000ff0877ac */ /* 0x000e220008000a00 */
[----:B------:R1:W-:Y:S04]  /*110c0*/  STL [R1+0xba4], R16 ;  /* 0x000ba41001007387 */ /* 0x0003e80000100800 */
[----:B------:R-:W-:Y:S04]  /*110d0*/  STL [R1+0xba8], R15 ;  /* 0x000ba80f01007387 */ /* 0x000fe80000100800 */
[----:B------:R-:W-:Y:S04]  /*110e0*/  STL [R1+0xbac], R14 ;  /* 0x000bac0e01007387 */ /* 0x000fe80000100800 */
[----:B------:R-:W-:Y:S04]  /*110f0*/  STL [R1+0xbb0], R12 ;  /* 0x000bb00c01007387 */ /* 0x000fe80000100800 */
[----:B------:R-:W-:Y:S04]  /*11100*/  STL [R1+0xbb4], R11 ;  /* 0x000bb40b01007387 */ /* 0x000fe80000100800 */
[----:B------:R-:W5:Y:S04]  /*11110*/  LDL.LU R10, [R1+0xc4] ;  /* 0x0000c400010a7983 */ /* 0x000f680000300800 */
[----:B-1----:R-:W5:Y:S04]  /*11120*/  LDL.LU R16, [R1+0xc8] ;  /* 0x0000c80001107983 */ /* 0x002f680000300800 */
[----:B------:R-:W5:Y:S04]  /*11130*/  LDL.LU R23, [R1+0xcc] ;  /* 0x0000cc0001177983 */ /* 0x000f680000300800 */
[----:B------:R1:W-:Y:S04]  /*11140*/  STL [R1+0xbb8], R3 ;  /* 0x000bb80301007387 */ /* 0x0003e80000100800 */
[----:B------:R-:W5:Y:S04]  /*11150*/  LDL.LU R24, [R1+0xd4] ;  /* 0x0000d40001187983 */ /* 0x000f680000300800 */
[----:B------:R-:W5:Y:S04]  /*11160*/  LDL.LU R25, [R1+0xd8] ;  /* 0x0000d80001197983 */ /* 0x000f680000300800 */
[----:B------:R-:W-:Y:S04]  /*11170*/  STL [R1+0xb34], R0 ;  /* 0x000b340001007387 */ /* 0x000fe80000100800 */
[----:B------:R-:W1:Y:S04]  /*11180*/  LDL.LU R17, [R1+0xdc] ;  /* 0x0000dc0001117983 */ /* 0x000e680000300800 */
[----:B------:R-:W5:Y:S04]  /*11190*/  LDL.LU R18, [R1+0x104] ;  /* 0x0001040001127983 */ /* 0x000f680000300800 */
        /* <DEDUP_REMOVED lines=9> */
[----:B------:R-:W5:Y:S01]  /*11230*/  LDL.LU R8, [R1+0x154] ;  /* 0x0001540001087983 */ /* 0x000f620000300800 */
[----:B---3--:R-:W-:-:S02]  /*11240*/  IMAD R4, R4, UR12, RZ ;  /* 0x0000000c04047c24 */ /* 0x008fc4000f8e02ff */
[----:B----4-:R-:W-:-:S03]  /*11250*/  IMAD R5, R5, UR12, RZ ;  /* 0x0000000c05057c24 */ /* 0x010fc6000f8e02ff */
[----:B------:R3:W-:Y:S04]  /*11260*/  STL [R1+0xbbc], R4 ;  /* 0x000bbc0401007387 */ /* 0x0007e80000100800 */
[----:B------:R-:W-:Y:S01]  /*11270*/  STL [R1+0xbc0], R5 ;  /* 0x000bc00501007387 */ /* 0x000fe20000100800 */
[----:B--2---:R-:W-:-:S05]  /*11280*/  IMAD R6, R6, UR12, RZ ;  /* 0x0000000c06067c24 */ /* 0x004fca000f8e02ff */
[----:B------:R-:W-:Y:S01]  /*11290*/  STL [R1+0xbc4], R6 ;  /* 0x000bc40601007387 */ /* 0x000fe20000100800 */
[----:B-----5:R-:W-:Y:S02]  /*112a0*/  IMAD R7, R7, UR12, RZ ;  /* 0x0000000c07077c24 */ /* 0x020fe4000f8e02ff */
[----:B------:R-:W-:-:S03]  /*112b0*/  IMAD R9, R9, UR12, RZ ;  /* 0x0000000c09097c24 */ /* 0x000fc6000f8e02ff */
[----:B------:R-:W-:Y:S04]  /*112c0*/  STL [R1+0xbc8], R7 ;  /* 0x000bc80701007387 */ /* 0x000fe80000100800 */
[----:B------:R-:W-:Y:S01]  /*112d0*/  STL [R1+0xbcc], R9 ;  /* 0x000bcc0901007387 */ /* 0x000fe20000100800 */
[----:B------:R-:W-:Y:S02]  /*112e0*/  IMAD R10, R10, UR12, RZ ;  /* 0x0000000c0a0a7c24 */ /* 0x000fe4000f8e02ff */
[----:B------:R-:W-:-:S03]  /*112f0*/  IMAD R13, R16, UR12, RZ ;  /* 0x0000000c100d7c24 */ /* 0x000fc6000f8e02ff */
[----:B------:R-:W-:Y:S01]  /*11300*/  STL [R1+0xbd0], R10 ;  /* 0x000bd00a01007387 */ /* 0x000fe20000100800 */
[----:B------:R-:W-:-:S03]  /*11310*/  IMAD R23, R23, UR12, RZ ;  /* 0x0000000c17177c24 */ /* 0x000fc6000f8e02ff */
[----:B------:R-:W-:Y:S01]  /*11320*/  STL [R1+0xbd4], R13 ;  /* 0x000bd40d01007387 */ /* 0x000fe20000100800 */
[----:B------:R-:W-:-:S03]  /*11330*/  IMAD R24, R24, UR12, RZ ;  /* 0x0000000c18187c24 */ /* 0x000fc6000f8e02ff */
[----:B------:R-:W-:Y:S01]  /*11340*/  STL [R1+0xbd8], R23 ;  /* 0x000bd81701007387 */ /* 0x000fe20000100800 */
[----:B------:R-:W-:-:S03]  /*11350*/  IMAD R25, R25, UR12, RZ ;  /* 0x0000000c19197c24 */ /* 0x000fc6000f8e02ff */
[----:B------:R-:W-:Y:S01]  /*11360*/  STL [R1+0xbdc], R24 ;  /* 0x000bdc1801007387 */ /* 0x000fe20000100800 */
[----:B-1----:R-:W-:-:S03]  /*11370*/  IMAD R3, R17, UR12, RZ ;  /* 0x0000000c11037c24 */ /* 0x002fc6000f8e02ff */
[----:B------:R-:W-:Y:S01]  /*11380*/  STL [R1+0xbe0], R25 ;  /* 0x000be01901007387 */ /* 0x000fe20000100800 */
[----:B---3--:R-:W-:-:S03]  /*11390*/  IMAD R4, R18, UR12, RZ ;  /* 0x0000000c12047c24 */ /* 0x008fc6000f8e02ff */
[----:B------:R1:W-:Y:S01]  /*113a0*/  STL [R1], R3 ;  /* 0x0000000301007387 */ /* 0x0003e20000100800 */
[----:B------:R-:W-:-:S03]  /*113b0*/  IMAD R0, R19, UR12, RZ ;  /* 0x0000000c13007c24 */ /* 0x000fc6000f8e02ff */
[----:B------:R2:W-:Y:S01]  /*113c0*/  STL [R1+0x8], R4 ;  /* 0x0000080401007387 */ /* 0x0005e20000100800 */
[----:B-1----:R-:W-:-:S03]  /*113d0*/  IMAD R3, R20, UR12, RZ ;  /* 0x0000000c14037c24 */ /* 0x002fc6000f8e02ff */
[----:B------:R1:W-:Y:S01]  /*113e0*/  STL [R1+0x10], R0 ;  /* 0x0000100001007387 */ /* 0x0003e20000100800 */
[----:B--2---:R-:W-:-:S03]  /*113f0*/  IMAD R4, R21, UR12, RZ ;  /* 0x0000000c15047c24 */ /* 0x004fc6000f8e02ff */
[----:B------:R2:W-:Y:S01]  /*11400*/  STL [R1+0x24], R3 ;  /* 0x0000240301007387 */ /* 0x0005e20000100800 */
[----:B-1----:R-:W-:-:S03]  /*11410*/  IMAD R0, R22, UR12, RZ ;  /* 0x0000000c16007c24 */ /* 0x002fc6000f8e02ff */
[----:B------:R1:W-:Y:S01]  /*11420*/  STL [R1+0x2c], R4 ;  /* 0x00002c0401007387 */ /* 0x0003e20000100800 */
[----:B--2---:R-:W-:-:S03]  /*11430*/  IMAD R3, R27, UR12, RZ ;  /* 0x0000000c1b037c24 */ /* 0x004fc6000f8e02ff */
[----:B------:R2:W-:Y:S04]  /*11440*/  STL [R1+0xc4], R0 ;  /* 0x0000c40001007387 */ /* 0x0005e80000100800 */
[----:B------:R3:W-:Y:S01]  /*11450*/  STL [R1+0xc8], R3 ;  /* 0x0000c80301007387 */ /* 0x0007e20000100800 */
[----:B-1----:R-:W-:Y:S02]  /*11460*/  IMAD R4, R26, UR12, RZ ;  /* 0x0000000c1a047c24 */ /* 0x002fe4000f8e02ff */
[----:B--2---:R-:W-:-:S03]  /*11470*/  IMAD R0, R28, UR12, RZ ;  /* 0x0000000c1c007c24 */ /* 0x004fc6000f8e02ff */
[----:B------:R-:W-:Y:S01]  /*11480*/  STL [R1+0xcc], R4 ;  /* 0x0000cc0401007387 */ /* 0x000fe20000100800 */
[----:B---3--:R-:W-:-:S03]  /*11490*/  IMAD R3, R29, UR12, RZ ;  /* 0x0000000c1d037c24 */ /* 0x008fc6000f8e02ff */
[----:B------:R1:W-:Y:S04]  /*114a0*/  STL [R1+0xd4], R0 ;  /* 0x0000d40001007387 */ /* 0x0003e80000100800 */
[----:B------:R-:W-:Y:S04]  /*114b0*/  STL [R1+0xd8], R3 ;  /* 0x0000d80301007387 */ /* 0x000fe80000100800 */
[----:B------:R-:W2:Y:S01]  /*114c0*/  LDL.LU R25, [R1+0x170] ;  /* 0x0001700001197983 */ /* 0x000ea20000300800 */
[----:B------:R-:W-:Y:S02]  /*114d0*/  IMAD R2, R2, UR12, RZ ;  /* 0x0000000c02027c24 */ /* 0x000fe4000f8e02ff */
[----:B-1----:R-:W-:-:S03]  /*114e0*/  IMAD R0, R8, UR12, RZ ;  /* 0x0000000c08007c24 */ /* 0x002fc6000f8e02ff */
[----:B------:R-:W-:Y:S04]  /*114f0*/  STL [R1+0xdc], R2 ;  /* 0x0000dc0201007387 */ /* 0x000fe80000100800 */
[----:B--2---:R1:W-:Y:S04]  /*11500*/  STL [R1+0xc10], R25 ;  /* 0x000c101901007387 */ /* 0x0043e80000100800 */
[----:B------:R-:W-:Y:S04]  /*11510*/  STL [R1+0x104], R0 ;  /* 0x0001040001007387 */ /* 0x000fe80000100800 */
[----:B-1----:R-:W2:Y:S04]  /*11520*/  LDL.LU R25, [R1+0x168] ;  /* 0x0001680001197983 */ /* 0x002ea80000300800 */
[----:B--2---:R1:W-:Y:S04]  /*11530*/  STL [R1+0xc14], R25 ;  /* 0x000c141901007387 */ /* 0x0043e80000100800 */
[----:B-1----:R-:W2:Y:S04]  /*11540*/  LDL.LU R25, [R1+0x164] ;  /* 0x0001640001197983 */ /* 0x002ea80000300800 */
        /* <DEDUP_REMOVED lines=28> */
[----:B--2---:R-:W-:-:S05]  /*11710*/  IMAD R25, R25, UR12, RZ ;  /* 0x0000000c19197c24 */ /* 0x004fca000f8e02ff */
[----:B------:R1:W-:Y:S04]  /*11720*/  STL [R1+0x10c], R25 ;  /* 0x00010c1901007387 */ /* 0x0003e80000100800 */
[----:B-1----:R-:W2:Y:S02]  /*11730*/  LDL.LU R25, [R1+0xc14] ;  /* 0x000c140001197983 */ /* 0x002ea40000300800 */
[----:B--2---:R-:W-:-:S05]  /*11740*/  IMAD R25, R25, UR12, RZ ;  /* 0x0000000c19197c24 */ /* 0x004fca000f8e02ff */
[----:B------:R1:W-:Y:S04]  /*11750*/  STL [R1+0x110], R25 ;  /* 0x0001101901007387 */ /* 0x0003e80000100800 */
[----:B-1----:R-:W2:Y:S01]  /*11760*/  LDL.LU R25, [R1+0xc10] ;  /* 0x000c100001197983 */ /* 0x002ea20000300800 */
[----:B---3--:R-:W-:Y:S02]  /*11770*/  IMAD R24, R24, UR12, RZ ;  /* 0x0000000c18187c24 */ /* 0x008fe4000f8e02ff */
[----:B----4-:R-:W-:Y:S02]  /*11780*/  IMAD R23, R23, UR12, RZ ;  /* 0x0000000c17177c24 */ /* 0x010fe4000f8e02ff */
[----:B-----5:R-:W-:Y:S02]  /*11790*/  IMAD R13, R13, UR12, RZ ;  /* 0x0000000c0d0d7c24 */ /* 0x020fe4000f8e02ff */
[----:B------:R-:W-:-:S02]  /*117a0*/  IMAD R10, R10, UR12, RZ ;  /* 0x0000000c0a0a7c24 */ /* 0x000fc4000f8e02ff */
[----:B------:R-:W-:Y:S02]  /*117b0*/  IMAD R9, R9, UR12, RZ ;  /* 0x0000000c09097c24 */ /* 0x000fe4000f8e02ff */
[----:B------:R-:W-:Y:S02]  /*117c0*/  IMAD R7, R7, UR12, RZ ;  /* 0x0000000c07077c24 */ /* 0x000fe4000f8e02ff */
[----:B------:R-:W-:Y:S02]  /*117d0*/  IMAD R6, R6, UR12, RZ ;  /* 0x0000000c06067c24 */ /* 0x000fe4000f8e02ff */
[----:B------:R-:W-:Y:S02]  /*117e0*/  IMAD R5, R5, UR12, RZ ;  /* 0x0000000c05057c24 */ /* 0x000fe4000f8e02ff */
[----:B------:R-:W-:Y:S02]  /*117f0*/  IMAD R4, R4, UR12, RZ ;  /* 0x0000000c04047c24 */ /* 0x000fe4000f8e02ff */
[----:B------:R-:W-:-:S02]  /*11800*/  IMAD R0, R0, UR12, RZ ;  /* 0x0000000c00007c24 */ /* 0x000fc4000f8e02ff */
[----:B------:R-:W-:Y:S02]  /*11810*/  IMAD R3, R3, UR12, RZ ;  /* 0x0000000c03037c24 */ /* 0x000fe4000f8e02ff */
[----:B--2---:R-:W-:-:S05]  /*11820*/  IMAD R25, R25, UR12, RZ ;  /* 0x0000000c19197c24 */ /* 0x004fca000f8e02ff */
[----:B------:R-:W-:Y:S04]  /*11830*/  STL [R1+0x114], R25 ;  /* 0x0001141901007387 */ /* 0x000fe80000100800 */
        /* <DEDUP_REMOVED lines=8> */
[----:B------:R1:W-:Y:S04]  /*118c0*/  STL [R1+0x138], R4 ;  /* 0x0001380401007387 */ /* 0x0003e80000100800 */
[----:B------:R2:W-:Y:S04]  /*118d0*/  STL [R1+0x13c], R0 ;  /* 0x00013c0001007387 */ /* 0x0005e80000100800 */
[----:B------:R3:W-:Y:S01]  /*118e0*/  STL [R1+0x140], R3 ;  /* 0x0001400301007387 */ /* 0x0007e20000100800 */
[----:B-1----:R-:W-:-:S02]  /*118f0*/  IMAD R4, R11, UR12, RZ ;  /* 0x0000000c0b047c24 */ /* 0x002fc4000f8e02ff */
[----:B--2---:R-:W-:-:S03]  /*11900*/  IMAD R0, R12, UR12, RZ ;  /* 0x0000000c0c007c24 */ /* 0x004fc6000f8e02ff */
[----:B------:R1:W-:Y:S01]  /*11910*/  STL [R1+0x144], R4 ;  /* 0x0001440401007387 */ /* 0x0003e20000100800 */
[----:B---3--:R-:W-:-:S03]  /*11920*/  IMAD R3, R14, UR12, RZ ;  /* 0x0000000c0e037c24 */ /* 0x008fc6000f8e02ff */
[----:B------:R2:W-:Y:S04]  /*11930*/  STL [R1+0x148], R0 ;  /* 0x0001480001007387 */ /* 0x0005e80000100800 */
[----:B------:R3:W-:Y:S01]  /*11940*/  STL [R1+0x14c], R3 ;  /* 0x00014c0301007387 */ /* 0x0007e20000100800 */
[----:B-1----:R-:W-:Y:S02]  /*11950*/  IMAD R4, R15, UR12, RZ ;  /* 0x0000000c0f047c24 */ /* 0x002fe4000f8e02ff */
        /* <DEDUP_REMOVED lines=453> */
[----:B-1----:R-:W2:Y:S02]  /*135b0*/  LDL.LU R25, [R1+0xbe8] ;  /* 0x000be80001197983 */ /* 0x002ea40000300800 */
[----:B--2---:R-:W-:-:S05]  /*135c0*/  IMAD R25, R25, UR12, RZ ;  /* 0x0000000c19197c24 */ /* 0x004fca000f8e02ff */
[----:B------:R3:W-:Y:S02]  /*135d0*/  STL [R1+0x228], R25 ;  /* 0x0002281901007387 */ /* 0x0007e40000100800 */
[----:B---3--:R-:W-:Y:S02]  /*135e0*/  IMAD R25, R24, UR12, RZ ;  /* 0x0000000c18197c24 */ /* 0x008fe4000f8e02ff */
[----:B----4-:R-:W-:Y:S02]  /*135f0*/  IMAD R24, R23, UR12, RZ ;  /* 0x0000000c17187c24 */ /* 0x010fe4000f8e02ff */
[----:B-----5:R-:W-:Y:S02]  /*13600*/  IMAD R23, R13, UR12, RZ ;  /* 0x0000000c0d177c24 */ /* 0x020fe4000f8e02ff */
[----:B------:R-:W-:Y:S01]  /*13610*/  IMAD R13, R10, UR12, RZ ;  /* 0x0000000c0a0d7c24 */ /* 0x000fe2000f8e02ff */
[----:B------:R-:W-:Y:S01]  /*13620*/  STL [R1+0x21c], R25 ;  /* 0x00021c1901007387 */ /* 0x000fe20000100800 */
[----:B------:R-:W-:-:S02]  /*13630*/  IMAD R10, R9, UR12, RZ ;  /* 0x0000000c090a7c24 */ /* 0x000fc4000f8e02ff */
[----:B------:R-:W-:Y:S01]  /*13640*/  IMAD R9, R7, UR12, RZ ;  /* 0x0000000c07097c24 */ /* 0x000fe2000f8e02ff */
[----:B------:R-:W-:Y:S01]  /*13650*/  STL [R1+0x1ec], R24 ;  /* 0x0001ec1801007387 */ /* 0x000fe20000100800 */
[----:B------:R-:W-:Y:S02]  /*13660*/  IMAD R7, R6, UR12, RZ ;  /* 0x0000000c06077c24 */ /* 0x000fe4000f8e02ff */
[----:B------:R-:W-:Y:S01]  /*13670*/  IMAD R6, R5, UR12, RZ ;  /* 0x0000000c05067c24 */ /* 0x000fe2000f8e02ff */
[----:B------:R-:W-:Y:S01]  /*13680*/  STL [R1+0x1cc], R23 ;  /* 0x0001cc1701007387 */ /* 0x000fe20000100800 */
[----:B------:R-:W-:Y:S02]  /*13690*/  IMAD R5, R4, UR12, RZ ;  /* 0x0000000c04057c24 */ /* 0x000fe4000f8e02ff */
[----:B------:R-:W-:Y:S01]  /*136a0*/  IMAD R4, R0, UR12, RZ ;  /* 0x0000000c00047c24 */ /* 0x000fe2000f8e02ff */
[----:B------:R-:W-:Y:S01]  /*136b0*/  STL [R1+0x1b0], R13 ;  /* 0x0001b00d01007387 */ /* 0x000fe20000100800 */
[----:B------:R-:W-:-:S03]  /*136c0*/  IMAD R0, R3, UR12, RZ ;  /* 0x0000000c03007c24 */ /* 0x000fc6000f8e02ff */
[----:B------:R-:W-:Y:S01]  /*136d0*/  STL [R1+0x16c], R10 ;  /* 0x00016c0a01007387 */ /* 0x000fe20000100800 */
[----:B------:R-:W-:-:S03]  /*136e0*/  IMAD R3, R11, UR12, RZ ;  /* 0x0000000c0b037c24 */ /* 0x000fc6000f8e02ff */
        /* <DEDUP_REMOVED lines=36> */
[----:B-1----:R-:W2:Y:S04]  /*13930*/  LDL.LU R0, [R1+0x94] ;  /* 0x0000940001007983 */ /* 0x002ea80000300800 */
[----:B------:R-:W-:Y:S04]  /*13940*/  STL [R1+0x9c], R3 ;  /* 0x00009c0301007387 */ /* 0x000fe80000100800 */
[----:B------:R-:W3:Y:S01]  /*13950*/  LDL.LU R25, [R1+0x8c] ;  /* 0x00008c0001197983 */ /* 0x000ee20000300800 */
[----:B------:R-:W-:-:S05]  /*13960*/  IMAD R2, R8, UR12, RZ ;  /* 0x0000000c08027c24 */ /* 0x000fca000f8e02ff */
[----:B------:R-:W-:Y:S04]  /*13970*/  STL [R1+0x98], R2 ;  /* 0x0000980201007387 */ /* 0x000fe80000100800 */
[----:B---3--:R1:W-:Y:S04]  /*13980*/  STL [R1+0xbe4], R25 ;  /* 0x000be41901007387 */ /* 0x0083e80000100800 */
[----:B-1----:R-:W3:Y:S04]  /*13990*/  LDL.LU R25, [R1+0x90] ;  /* 0x0000900001197983 */ /* 0x002ee80000300800 */
[----:B------:R-:W4:Y:S04]  /*139a0*/  LDL.LU R24, [R1+0x88] ;  /* 0x0000880001187983 */ /* 0x000f280000300800 */
[----:B------:R-:W5:Y:S04]  /*139b0*/  LDL.LU R23, [R1+0x84] ;  /* 0x0000840001177983 */ /* 0x000f680000300800 */
[----:B------:R-:W4:Y:S04]  /*139c0*/  LDL.LU R13, [R1+0x80] ;  /* 0x00008000010d7983 */ /* 0x000f280000300800 */
[----:B------:R-:W4:Y:S04]  /*139d0*/  LDL.LU R10, [R1+0x7c] ;  /* 0x00007c00010a7983 */ /* 0x000f280000300800 */
        /* <DEDUP_REMOVED lines=15> */
[----:B--2---:R-:W-:-:S03]  /*13ad0*/  IMAD R0, R0, UR12, RZ ;  /* 0x0000000c00007c24 */ /* 0x004fc6000f8e02ff */
[----:B------:R-:W2:Y:S04]  /*13ae0*/  LDL.LU R21, [R1+0x3c] ;  /* 0x00003c0001157983 */ /* 0x000ea80000300800 */
[----:B------:R-:W2:Y:S04]  /*13af0*/  LDL.LU R22, [R1+0x38] ;  /* 0x0000380001167983 */ /* 0x000ea80000300800 */
[----:B------:R-:W2:Y:S04]  /*13b00*/  LDL.LU R27, [R1+0x34] ;  /* 0x00003400011b7983 */ /* 0x000ea80000300800 */
[----:B------:R-:W2:Y:S04]  /*13b10*/  LDL.LU R26, [R1+0x30] ;  /* 0x00003000011a7983 */ /* 0x000ea80000300800 */
[----:B------:R-:W2:Y:S04]  /*13b20*/  LDL.LU R28, [R1+0x28] ;  /* 0x00002800011c7983 */ /* 0x000ea80000300800 */
[----:B------:R-:W2:Y:S04]  /*13b30*/  LDL.LU R29, [R1+0x20] ;  /* 0x00002000011d7983 */ /* 0x000ea80000300800 */
[----:B------:R-:W2:Y:S04]  /*13b40*/  LDL.LU R2, [R1+0x1c] ;  /* 0x00001c0001027983 */ /* 0x000ea80000300800 */
[----:B------:R-:W2:Y:S04]  /*13b50*/  LDL.LU R8, [R1+0x18] ;  /* 0x0000180001087983 */ /* 0x000ea80000300800 */
[----:B------:R1:W-:Y:S04]  /*13b60*/  STL [R1+0x94], R0 ;  /* 0x0000940001007387 */ /* 0x0003e80000100800 */
[----:B-1----:R-:W2:Y:S01]  /*13b70*/  LDL.LU R0, [R1+0xc] ;  /* 0x00000c0001007983 */ /* 0x002ea20000300800 */
[----:B---3--:R-:W-:-:S05]  /*13b80*/  IMAD R25, R25, UR12, RZ ;  /* 0x0000000c19197c24 */ /* 0x008fca000f8e02ff */
[----:B------:R1:W-:Y:S04]  /*13b90*/  STL [R1+0x90], R25 ;  /* 0x0000901901007387 */ /* 0x0003e80000100800 */
[----:B-1----:R-:W3:Y:S01]  /*13ba0*/  LDL.LU R25, [R1+0xbe4] ;  /* 0x000be40001197983 */ /* 0x002ee20000300800 */
[----:B----4-:R-:W-:Y:S02]  /*13bb0*/  IMAD R24, R24, UR12, RZ ;  /* 0x0000000c18187c24 */ /* 0x010fe4000f8e02ff */
[----:B-----5:R-:W-:Y:S02]  /*13bc0*/  IMAD R23, R23, UR12, RZ ;  /* 0x0000000c17177c24 */ /* 0x020fe4000f8e02ff */
[----:B------:R-:W-:Y:S02]  /*13bd0*/  IMAD R13, R13, UR12, RZ ;  /* 0x0000000c0d0d7c24 */ /* 0x000fe4000f8e02ff */
        /* <DEDUP_REMOVED lines=16> */
[----:B--2---:R-:W-:Y:S02]  /*13ce0*/  IMAD R21, R21, UR12, RZ ;  /* 0x0000000c15157c24 */ /* 0x004fe4000f8e02ff */
[----:B------:R-:W-:Y:S02]  /*13cf0*/  IMAD R22, R22, UR12, RZ ;  /* 0x0000000c16167c24 */ /* 0x000fe4000f8e02ff */
[----:B------:R-:W-:-:S02]  /*13d00*/  IMAD R27, R27, UR12, RZ ;  /* 0x0000000c1b1b7c24 */ /* 0x000fc4000f8e02ff */
[----:B------:R-:W-:Y:S02]  /*13d10*/  IMAD R26, R26, UR12, RZ ;  /* 0x0000000c1a1a7c24 */ /* 0x000fe4000f8e02ff */
[----:B------:R-:W-:Y:S02]  /*13d20*/  IMAD R28, R28, UR12, RZ ;  /* 0x0000000c1c1c7c24 */ /* 0x000fe4000f8e02ff */
[----:B------:R-:W-:Y:S02]  /*13d30*/  IMAD R29, R29, UR12, RZ ;  /* 0x0000000c1d1d7c24 */ /* 0x000fe4000f8e02ff */
[----:B------:R-:W-:Y:S02]  /*13d40*/  IMAD R2, R2, UR12, RZ ;  /* 0x0000000c02027c24 */ /* 0x000fe4000f8e02ff */
[----:B------:R-:W-:Y:S02]  /*13d50*/  IMAD R8, R8, UR12, RZ ;  /* 0x0000000c08087c24 */ /* 0x000fe4000f8e02ff */
[----:B---3--:R-:W-:-:S05]  /*13d60*/  IMAD R25, R25, UR12, RZ ;  /* 0x0000000c19197c24 */ /* 0x008fca000f8e02ff */
[----:B------:R1:W-:Y:S04]  /*13d70*/  STL [R1+0x8c], R25 ;  /* 0x00008c1901007387 */ /* 0x0003e80000100800 */
[----:B-1----:R-:W2:Y:S04]  /*13d80*/  LDL.LU R25, [R1+0xbe0] ;  /* 0x000be00001197983 */ /* 0x002ea80000300800 */
[----:B------:R1:W-:Y:S04]  /*13d90*/  STL [R1+0x88], R24 ;  /* 0x0000881801007387 */ /* 0x0003e80000100800 */
[----:B-1----:R-:W3:Y:S04]  /*13da0*/  LDL.LU R24, [R1+0xbdc] ;  /* 0x000bdc0001187983 */ /* 0x002ee80000300800 */
[----:B------:R1:W-:Y:S04]  /*13db0*/  STL [R1+0x84], R23 ;  /* 0x0000841701007387 */ /* 0x0003e80000100800 */
[----:B-1----:R-:W4:Y:S04]  /*13dc0*/  LDL.LU R23, [R1+0xbd8] ;  /* 0x000bd80001177983 */ /* 0x002f280000300800 */
[----:B------:R1:W-:Y:S04]  /*13dd0*/  STL [R1+0x80], R13 ;  /* 0x0000800d01007387 */ /* 0x0003e80000100800 */
[----:B-1----:R-:W5:Y:S04]  /*13de0*/  LDL.LU R13, [R1+0xbd4] ;  /* 0x000bd400010d7983 */ /* 0x002f680000300800 */
[----:B------:R1:W-:Y:S04]  /*13df0*/  STL [R1+0x7c], R10 ;  /* 0x00007c0a01007387 */ /* 0x0003e80000100800 */
[----:B-1----:R-:W2:Y:S04]  /*13e00*/  LDL.LU R10, [R1+0xbd0] ;  /* 0x000bd000010a7983 */ /* 0x002ea80000300800 */
        /* <DEDUP_REMOVED lines=45> */
[----:B-1----:R-:W2:Y:S02]  /*140e0*/  LDL.LU R8, [R1+0xb74] ;  /* 0x000b740001087983 */ /* 0x002ea40000300800 */
[----:B--2---:R-:W-:-:S05]  /*140f0*/  IMAD R8, R8, UR12, RZ ;  /* 0x0000000c08087c24 */ /* 0x004fca000f8e02ff */
[----:B------:R1:W-:Y:S04]  /*14100*/  STL [R1+0x14], R8 ;  /* 0x0000140801007387 */ /* 0x0003e80000100800 */
[----:B-1----:R-:W2:Y:S01]  /*14110*/  LDL.LU R8, [R1+0xb70] ;  /* 0x000b700001087983 */ /* 0x002ea20000300800 */
[----:B------:R-:W-:Y:S02]  /*14120*/  IMAD R0, R0, UR12, RZ ;  /* 0x0000000c00007c24 */ /* 0x000fe4000f8e02ff */
[----:B------:R-:W-:Y:S02]  /*14130*/  IMAD R29, R29, UR12, RZ ;  /* 0x0000000c1d1d7c24 */ /* 0x000fe4000f8e02ff */
[----:B------:R-:W-:Y:S02]  /*14140*/  IMAD R28, R28, UR12, RZ ;  /* 0x0000000c1c1c7c24 */ /* 0x000fe4000f8e02ff */
[----:B--2---:R-:W-:-:S05]  /*14150*/  IMAD R8, R8, UR13, RZ ;  /* 0x0000000d08087c24 */ /* 0x004fca000f8e02ff */
[----:B------:R-:W-:Y:S04]  /*14160*/  STL [R1+0xb38], R8 ;  /* 0x000b380801007387 */ /* 0x000fe80000100800 */
[----:B------:R1:W-:Y:S02]  /*14170*/  STL [R1+0xc], R0 ;  /* 0x00000c0001007387 */ /* 0x0003e40000100800 */
[----:B-1----:R-:W-:Y:S02]  /*14180*/  IMAD R0, R2, UR12, RZ ;  /* 0x0000000c02007c24 */ /* 0x002fe4000f8e02ff */
[----:B------:R-:W2:Y:S01]  /*14190*/  LDL.LU R2, [R1+0xb6c] ;  /* 0x000b6c0001027983 */ /* 0x000ea20000300800 */
[----:B------:R-:W-:Y:S02]  /*141a0*/  IMAD R26, R26, UR12, RZ ;  /* 0x0000000c1a1a7c24 */ /* 0x000fe4000f8e02ff */
        /* <DEDUP_REMOVED lines=18> */
[----:B-1----:R-:W3:Y:S04]  /*142d0*/  LDL.LU R18, [R1+0x24] ;  /* 0x0000240001127983 */ /* 0x002ee80000300800 */
[----:B------:R1:W-:Y:S04]  /*142e0*/  STL [R1+0xb64], R17 ;  /* 0x000b641101007387 */ /* 0x0003e80000100800 */
[----:B-1----:R-:W3:Y:S04]  /*142f0*/  LDL.LU R17, [R1+0x10] ;  /* 0x0000100001117983 */ /* 0x002ee80000300800 */
[----:B------:R1:W-:Y:S04]  /*14300*/  STL [R1+0xb68], R16 ;  /* 0x000b681001007387 */ /* 0x0003e80000100800 */
[----:B-1----:R-:W3:Y:S04]  /*14310*/  LDL.LU R16, [R1+0x8] ;  /* 0x0000080001107983 */ /* 0x002ee80000300800 */
[----:B------:R-:W3:Y:S01]  /*14320*/  LDL.LU R19, [R1+0x2c] ;  /* 0x00002c0001137983 */ /* 0x000ee20000300800 */
[----:B--2---:R-:W-:-:S02]  /*14330*/  LEA R8, P1, R4, R2, 0x1 ;  /* 0x0000000204087211 */ /* 0x004fc400078208ff */
[----:B------:R-:W-:-:S03]  /*14340*/  LEA R0, P2, R5, R2, 0x1 ;  /* 0x0000000205007211 */ /* 0x000fc600078408ff */
[----:B------:R1:W-:Y:S04]  /*14350*/  STL [R1+0xae0], R8 ;  /* 0x000ae00801007387 */ /* 0x0003e80000100800 */
[----:B------:R2:W-:Y:S04]  /*14360*/  STL [R1+0xae4], R0 ;  /* 0x000ae40001007387 */ /* 0x0005e80000100800 */
[----:B------:R-:W3:Y:S01]  /*14370*/  LDL.LU R20, [R1+0xc4] ;  /* 0x0000c40001147983 */ /* 0x000ee20000300800 */
[-C--:B-1----:R-:W-:Y:S02]  /*14380*/  LEA R8, P3, R6, R2.reuse, 0x1 ;  /* 0x0000000206087211 */ /* 0x082fe400078608ff */
[----:B--2---:R-:W-:-:S03]  /*14390*/  LEA R0, P4, R7, R2, 0x1 ;  /* 0x0000000207007211 */ /* 0x004fc600078808ff */
[----:B------:R1:W-:Y:S04]  /*143a0*/  STL [R1+0xae8], R8 ;  /* 0x000ae80801007387 */ /* 0x0003e80000100800 */
[----:B------:R2:W-:Y:S04]  /*143b0*/  STL [R1+0xaec], R0 ;  /* 0x000aec0001007387 */ /* 0x0005e80000100800 */
[----:B------:R-:W3:Y:S01]  /*143c0*/  LDL.LU R21, [R1+0xc8] ;  /* 0x0000c80001157983 */ /* 0x000ee20000300800 */
[-C--:B-1----:R-:W-:Y:S02]  /*143d0*/  LEA R8, P5, R9, R2.reuse, 0x1 ;  /* 0x0000000209087211 */ /* 0x082fe400078a08ff */
[----:B--2---:R-:W-:-:S03]  /*143e0*/  LEA R0, P6, R10, R2, 0x1 ;  /* 0x000000020a007211 */ /* 0x004fc600078c08ff */
[----:B------:R-:W-:Y:S04]  /*143f0*/  STL [R1+0xaf0], R8 ;  /* 0x000af00801007387 */ /* 0x000fe80000100800 */
[----:B------:R1:W-:Y:S02]  /*14400*/  STL [R1+0xaf4], R0 ;  /* 0x000af40001007387 */ /* 0x0003e40000100800 */
[----:B-1----:R-:W-:Y:S02]  /*14410*/  LEA.HI.X.SX32 R0, R4, R3, 0x1, P1 ;  /* 0x0000000304007211 */ /* 0x002fe400008f0eff */
[----:B------:R-:W2:Y:S01]  /*14420*/  LDL.LU R4, [R1] ;  /* 0x0000000001047983 */ /* 0x000ea20000300800 */
[----:B-----5:R-:W-:-:S05]  /*14430*/  LEA R8, P0, R13, R2, 0x1 ;  /* 0x000000020d087211 */ /* 0x020fca00078008ff */
[----:B------:R4:W-:Y:S04]  /*14440*/  STL [R1+0xaf8], R8 ;  /* 0x000af80801007387 */ /* 0x0009e80000100800 */
[----:B------:R-:W5:Y:S04]  /*14450*/  LDL.LU R22, [R1+0xcc] ;  /* 0x0000cc0001167983 */ /* 0x000f680000300800 */
[----:B------:R1:W-:Y:S04]  /*14460*/  STL [R1+0xad8], R0 ;  /* 0x000ad80001007387 */ /* 0x0003e80000100800 */
[----:B------:R-:W5:Y:S01]  /*14470*/  LDL.LU R27, [R1+0xd4] ;  /* 0x0000d400011b7983 */ /* 0x000f620000300800 */
[----:B----4-:R-:W-:-:S02]  /*14480*/  LEA R8, P1, R23, R2, 0x1 ;  /* 0x0000000217087211 */ /* 0x010fc400078208ff */
[----:B-1----:R-:W-:-:S03]  /*14490*/  LEA.HI.X.SX32 R0, R5, R3, 0x1, P2 ;  /* 0x0000000305007211 */ /* 0x002fc600010f0eff */
[----:B------:R-:W-:Y:S01]  /*144a0*/  STL [R1+0xadc], R8 ;  /* 0x000adc0801007387 */ /* 0x000fe20000100800 */
[----:B---3--:R-:W-:-:S03]  /*144b0*/  LEA R5, P2, R24, R2, 0x1 ;  /* 0x0000000218057211 */ /* 0x008fc600078408ff */
[----:B------:R1:W-:Y:S04]  /*144c0*/  STL [R1+0xad0], R0 ;  /* 0x000ad00001007387 */ /* 0x0003e80000100800 */
[----:B------:R-:W3:Y:S01]  /*144d0*/  LDL.LU R26, [R1+0xd8] ;  /* 0x0000d800011a7983 */ /* 0x000ee20000300800 */
[----:B-1----:R-:W-:-:S03]  /*144e0*/  LEA.HI.X.SX32 R0, R6, R3, 0x1, P3 ;  /* 0x0000000306007211 */ /* 0x002fc600018f0eff */
[----:B------:R1:W-:Y:S04]  /*144f0*/  STL [R1+0xad4], R5 ;  /* 0x000ad40501007387 */ /* 0x0003e80000100800 */
[----:B------:R4:W-:Y:S04]  /*14500*/  STL [R1+0xac8], R0 ;  /* 0x000ac80001007387 */ /* 0x0009e80000100800 */
[----:B------:R-:W3:Y:S01]  /*14510*/  LDL.LU R28, [R1+0xdc] ;  /* 0x0000dc00011c7983 */ /* 0x000ee20000300800 */
[----:B-1----:R-:W-:Y:S02]  /*14520*/  LEA R5, P3, R25, R2, 0x1 ;  /* 0x0000000219057211 */ /* 0x002fe400078608ff */
[----:B----4-:R-:W-:-:S03]  /*14530*/  LEA.HI.X.SX32 R0, R7, R3, 0x1, P4 ;  /* 0x0000000307007211 */ /* 0x010fc600020f0eff */
[----:B------:R-:W-:Y:S04]  /*14540*/  STL [R1+0xacc], R5 ;  /* 0x000acc0501007387 */ /* 0x000fe80000100800 */
[----:B------:R1:W-:Y:S04]  /*14550*/  STL [R1+0xac0], R0 ;  /* 0x000ac00001007387 */ /* 0x0003e80000100800 */
[----:B------:R-:W4:Y:S01]  /*14560*/  LDL.LU R29, [R1+0x104] ;  /* 0x00010400011d7983 */ /* 0x000f220000300800 */
[----:B-1----:R-:W-:Y:S02]  /*14570*/  LEA.HI.X.SX32 R0, R9, R3, 0x1, P5 ;  /* 0x0000000309007211 */ /* 0x002fe400028f0eff */
[----:B------:R-:W-:-:S02]  /*14580*/  LEA R6, P5, R16, R2, 0x1 ;  /* 0x0000000210067211 */ /* 0x000fc400078a08ff */
[----:B--2---:R-:W-:-:S05]  /*14590*/  LEA R5, P4, R4, R2, 0x1 ;  /* 0x0000000204057211 */ /* 0x004fca00078808ff */
[----:B------:R1:W-:Y:S04]  /*145a0*/  STL [R1+0xac4], R5 ;  /* 0x000ac40501007387 */ /* 0x0003e80000100800 */
[----:B------:R2:W-:Y:S01]  /*145b0*/  STL [R1+0xab8], R0 ;  /* 0x000ab80001007387 */ /* 0x0005e20000100800 */
[----:B-1----:R-:W-:-:S03]  /*145c0*/  LEA.HI.X.SX32 R5, R10, R3, 0x1, P6 ;  /* 0x000000030a057211 */ /* 0x002fc600030f0eff */
[----:B--2---:R-:W2:Y:S04]  /*145d0*/  LDL.LU R0, [R1+0x10c] ;  /* 0x00010c0001007983 */ /* 0x004ea80000300800 */
[----:B------:R1:W-:Y:S04]  /*145e0*/  STL [R1+0xabc], R6 ;  /* 0x000abc0601007387 */ /* 0x0003e80000100800 */
[----:B------:R0:W-:Y:S04]  /*145f0*/  STL [R1+0xab0], R5 ;  /* 0x000ab00501007387 */ /* 0x0001e80000100800 */
[----:B------:R-:W2:Y:S01]  /*14600*/  LDL.LU R8, [R1+0x110] ;  /* 0x0001100001087983 */ /* 0x000ea20000300800 */
[----:B-1----:R-:W-:-:S02]  /*14610*/  LEA R6, P6, R17, R2, 0x1 ;  /* 0x0000000211067211 */ /* 0x002fc400078c08ff */
[----:B0-----:R-:W-:-:S03]  /*14620*/  LEA.HI.X.SX32 R5, R13, R3, 0x1, P0 ;  /* 0x000000030d057211 */ /* 0x001fc600000f0eff */
[----:B------:R0:W-:Y:S04]  /*14630*/  STL [R1+0xab4], R6 ;  /* 0x000ab40601007387 */ /* 0x0001e80000100800 */
[----:B------:R1:W-:Y:S04]  /*14640*/  STL [R1+0xaa8], R5 ;  /* 0x000aa80501007387 */ /* 0x0003e80000100800 */
[----:B0-----:R-:W2:Y:S01]  /*14650*/  LDL.LU R6, [R1+0x114] ;  /* 0x0001140001067983 */ /* 0x001ea20000300800 */
[----:B------:R-:W-:Y:S02]  /*14660*/  LEA R7, P0, R18, R2, 0x1 ;  /* 0x0000000212077211 */ /* 0x000fe400078008ff */
[----:B-1----:R-:W-:-:S03]  /*14670*/  LEA.HI.X.SX32 R5, R23, R3, 0x1, P1 ;  /* 0x0000000317057211 */ /* 0x002fc600008f0eff */
[----:B------:R-:W-:Y:S04]  /*14680*/  STL [R1+0xaac], R7 ;  /* 0x000aac0701007387 */ /* 0x000fe80000100800 */
[----:B------:R0:W-:Y:S01]  /*14690*/  STL [R1+0xaa0], R5 ;  /* 0x000aa00501007387 */ /* 0x0001e20000100800 */
[----:B------:R-:W-:-:S03]  /*146a0*/  LEA R9, P1, R19, R2, 0x1 ;  /* 0x0000000213097211 */ /* 0x000fc600078208ff */
[----:B0-----:R-:W2:Y:S01]  /*146b0*/  LDL.LU R5, [R1+0x118] ;  /* 0x0001180001057983 */ /* 0x001ea20000300800 */
[-C--:B------:R-:W-:Y:S02]  /*146c0*/  LEA.HI.X.SX32 R7, R24, R3.reuse, 0x1, P2 ;  /* 0x0000000318077211 */ /* 0x080fe400010f0eff */
[----:B------:R-:W-:Y:S01]  /*146d0*/  LEA R10, P2, R20, R2, 0x1 ;  /* 0x00000002140a7211 */ /* 0x000fe200078408ff */
[----:B------:R0:W-:Y:S04]  /*146e0*/  STL [R1+0xaa4], R9 ;  /* 0x000aa40901007387 */ /* 0x0001e80000100800 */
[----:B------:R1:W-:Y:S01]  /*146f0*/  STL [R1+0xa98], R7 ;  /* 0x000a980701007387 */ /* 0x0003e20000100800 */
[----:B0-----:R-:W-:-:S03]  /*14700*/  LEA.HI.X.SX32 R9, R25, R3, 0x1, P3 ;  /* 0x0000000319097211 */ /* 0x001fc600018f0eff */
[----:B-1----:R-:W2:Y:S04]  /*14710*/  LDL.LU R7, [R1+0x11c] ;  /* 0x00011c0001077983 */ /* 0x002ea80000300800 */
[----:B------:R-:W-:Y:S04]  /*14720*/  STL [R1+0xa9c], R10 ;  /* 0x000a9c0a01007387 */ /* 0x000fe80000100800 */
[----:B------:R0:W-:Y:S02]  /*14730*/  STL [R1+0x31c], R9 ;  /* 0x00031c0901007387 */ /* 0x0001e40000100800 */
[----:B0-----:R-:W-:-:S02]  /*14740*/  LEA.HI.X.SX32 R9, R4, R3, 0x1, P4 ;  /* 0x0000000304097211 */ /* 0x001fc400020f0eff */
[----:B------:R-:W2:Y:S01]  /*14750*/  LDL.LU R4, [R1+0x120] ;  /* 0x0001200001047983 */ /* 0x000ea20000300800 */
[----:B------:R-:W-:-:S05]  /*14760*/  LEA R10, P3, R21, R2, 0x1 ;  /* 0x00000002150a7211 */ /* 0x000fca00078608ff */
[----:B------:R-:W-:Y:S04]  /*14770*/  STL [R1+0x33c], R10 ;  /* 0x00033c0a01007387 */ /* 0x000fe80000100800 */
[----:B------:R0:W-:Y:S02]  /*14780*/  STL [R1+0x320], R9 ;  /* 0x0003200901007387 */ /* 0x0001e40000100800 */
[----:B0-----:R-:W-:Y:S02]  /*14790*/  LEA.HI.X.SX32 R9, R16, R3, 0x1, P5 ;  /* 0x0000000310097211 */ /* 0x001fe400028f0eff */
[----:B------:R-:W2:Y:S01]  /*147a0*/  LDL.LU R16, [R1+0x124] ;  /* 0x0001240001107983 */ /* 0x000ea20000300800 */
[----:B-----5:R-:W-:-:S05]  /*147b0*/  LEA R10, P4, R22, R2, 0x1 ;  /* 0x00000002160a7211 */ /* 0x020fca00078808ff */
[----:B------:R-:W-:Y:S04]  /*147c0*/  STL [R1+0x344], R10 ;  /* 0x0003440a01007387 */ /* 0x000fe80000100800 */
[----:B------:R0:W-:Y:S02]  /*147d0*/  STL [R1+0x324], R9 ;  /* 0x0003240901007387 */ /* 0x0001e40000100800 */
[----:B0-----:R-:W-:Y:S02]  /*147e0*/  LEA.HI.X.SX32 R9, R17, R3, 0x1, P6 ;  /* 0x0000000311097211 */ /* 0x001fe400030f0eff */
[----:B------:R-:W5:Y:S01]  /*147f0*/  LDL.LU R17, [R1+0x128] ;  /* 0x0001280001117983 */ /* 0x000f620000300800 */
[----:B------:R-:W-:-:S05]  /*14800*/  LEA R10, P5, R27, R2, 0x1 ;  /* 0x000000021b0a7211 */ /* 0x000fca00078a08ff */
[----:B------:R-:W-:Y:S04]  /*14810*/  STL [R1+0x34c], R10 ;  /* 0x00034c0a01007387 */ /* 0x000fe80000100800 */
[----:B------:R0:W-:Y:S02]  /*14820*/  STL [R1+0x328], R9 ;  /* 0x0003280901007387 */ /* 0x0001e40000100800 */
[----:B0-----:R-:W-:Y:S02]  /*14830*/  LEA.HI.X.SX32 R9, R18, R3, 0x1, P0 ;  /* 0x0000000312097211 */ /* 0x001fe400000f0eff */
[----:B------:R-:W5:Y:S01]  /*14840*/  LDL.LU R18, [R1+0x12c] ;  /* 0x00012c0001127983 */ /* 0x000f620000300800 */
[----:B---3--:R-:W-:-:S05]  /*14850*/  LEA R10, P6, R26, R2, 0x1 ;  /* 0x000000021a0a7211 */ /* 0x008fca00078c08ff */
[----:B------:R0:W-:Y:S04]  /*14860*/  STL [R1+0x354], R10 ;  /* 0x0003540a01007387 */ /* 0x0001e80000100800 */
[----:B------:R1:W-:Y:S01]  /*14870*/  STL [R1+0x32c], R9 ;  /* 0x00032c0901007387 */ /* 0x0003e20000100800 */
[-C--:B0-----:R-:W-:Y:S02]  /*14880*/  LEA R10, P0, R28, R2.reuse, 0x1 ;  /* 0x000000021c0a7211 */ /* 0x081fe400078008ff */
[----:B-1----:R-:W-:Y:S02]  /*14890*/  LEA.HI.X.SX32 R9, R19, R3, 0x1, P1 ;  /* 0x0000000313097211 */ /* 0x002fe400008f0eff */
[----:B------:R-:W3:Y:S04]  /*148a0*/  LDL.LU R19, [R1+0x130] ;  /* 0x0001300001137983 */ /* 0x000ee80000300800 */
[----:B------:R4:W-:Y:S04]  /*148b0*/  STL [R1+0x35c], R10 ;  /* 0x00035c0a01007387 */ /* 0x0009e80000100800 */
[----:B------:R0:W-:Y:S01]  /*148c0*/  STL [R1+0x330], R9 ;  /* 0x0003300901007387 */ /* 0x0001e20000100800 */
[----:B----4-:R-:W-:-:S02]  /*148d0*/  LEA R10, P1, R29, R2, 0x1 ;  /* 0x000000021d0a7211 */ /* 0x010fc400078208ff */
[-C--:B0-----:R-:W-:Y:S02]  /*148e0*/  LEA.HI.X.SX32 R9, R20, R3.reuse, 0x1, P2 ;  /* 0x0000000314097211 */ /* 0x081fe400010f0eff */
[----:B------:R-:W4:Y:S04]  /*148f0*/  LDL.LU R20, [R1+0x134] ;  /* 0x0001340001147983 */ /* 0x000f280000300800 */
[----:B------:R-:W-:Y:S04]  /*14900*/  STL [R1+0x364], R10 ;  /* 0x0003640a01007387 */ /* 0x000fe80000100800 */
[----:B------:R0:W-:Y:S02]  /*14910*/  STL [R1+0x334], R9 ;  /* 0x0003340901007387 */ /* 0x0001e40000100800 */
[----:B0-----:R-:W-:-:S02]  /*14920*/  LEA.HI.X.SX32 R9, R21, R3, 0x1, P3 ;  /* 0x0000000315097211 */ /* 0x001fc400018f0eff */
[----:B------:R-:W4:Y:S01]  /*14930*/  LDL.LU R21, [R1+0x138] ;  /* 0x0001380001157983 */ /* 0x000f220000300800 */
[----:B--2---:R-:W-:-:S05]  /*14940*/  LEA R10, P2, R0, R2, 0x1 ;  /* 0x00000002000a7211 */ /* 0x004fca00078408ff */
[----:B------:R0:W-:Y:S04]  /*14950*/  STL [R1+0x36c], R10 ;  /* 0x00036c0a01007387 */ /* 0x0001e80000100800 */
[----:B------:R1:W-:Y:S01]  /*14960*/  STL [R1+0x338], R9 ;  /* 0x0003380901007387 */ /* 0x0003e20000100800 */
[-C--:B0-----:R-:W-:Y:S02]  /*14970*/  LEA R10, P3, R8, R2.reuse, 0x1 ;  /* 0x00000002080a7211 */ /* 0x081fe400078608ff */
[----:B-1----:R-:W-:Y:S02]  /*14980*/  LEA.HI.X.SX32 R9, R22, R3, 0x1, P4 ;  /* 0x0000000316097211 */ /* 0x002fe400020f0eff */
[----:B------:R-:W2:Y:S04]  /*14990*/  LDL.LU R22, [R1+0x13c] ;  /* 0x00013c0001167983 */ /* 0x000ea80000300800 */
[----:B------:R0:W-:Y:S04]  /*149a0*/  STL [R1+0x374], R10 ;  /* 0x0003740a01007387 */ /* 0x0001e80000100800 */
[----:B------:R1:W-:Y:S01]  /*149b0*/  STL [R1+0x340], R9 ;  /* 0x0003400901007387 */ /* 0x0003e20000100800 */
[----:B0-----:R-:W-:-:S02]  /*149c0*/  LEA R10, P4, R6, R2, 0x1 ;  /* 0x00000002060a7211 */ /* 0x001fc400078808ff */
[-C--:B-1----:R-:W-:Y:S02]  /*149d0*/  LEA.HI.X.SX32 R9, R27, R3.reuse, 0x1, P5 ;  /* 0x000000031b097211 */ /* 0x082fe400028f0eff */
[----:B------:R-:W2:Y:S04]  /*149e0*/  LDL.LU R27, [R1+0x140] ;  /* 0x00014000011b7983 */ /* 0x000ea80000300800 */
[----:B------:R-:W-:Y:S04]  /*149f0*/  STL [R1+0x37c], R10 ;  /* 0x00037c0a01007387 */ /* 0x000fe80000100800 */
[----:B------:R0:W-:Y:S02]  /*14a00*/  STL [R1+0x348], R9 ;  /* 0x0003480901007387 */ /* 0x0001e40000100800 */
[----:B0-----:R-:W-:-:S02]  /*14a10*/  LEA.HI.X.SX32 R9, R26, R3, 0x1, P6 ;  /* 0x000000031a097211 */ /* 0x001fc400030f0eff */
[----:B------:R-:W2:Y:S01]  /*14a20*/  LDL.LU R26, [R1+0x144] ;  /* 0x00014400011a7983 */ /* 0x000ea20000300800 */
[----:B------:R-:W-:-:S05]  /*14a30*/  LEA R10, P5, R5, R2, 0x1 ;  /* 0x00000002050a7211 */ /* 0x000fca00078a08ff */
        /* <DEDUP_REMOVED lines=32> */
[-C--:B----4-:R-:W-:Y:S02]  /*14c40*/  LEA R10, P5, R20, R2.reuse, 0x1 ;  /* 0x00000002140a7211 */ /* 0x090fe400078a08ff */
[----:B0-----:R-:W-:Y:S02]  /*14c50*/  LEA.HI.X.SX32 R9, R7, R3, 0x1, P6 ;  /* 0x0000000307097211 */ /* 0x001fe400030f0eff */
[----:B------:R-:W3:Y:S04]  /*14c60*/  LDL.LU R7, [R1+0x164] ;  /* 0x0001640001077983 */ /* 0x000ee80000300800 */
[----:B------:R0:W-:Y:S04]  /*14c70*/  STL [R1+0x3bc], R10 ;  /* 0x0003bc0a01007387 */ /* 0x0001e80000100800 */
[----:B------:R1:W-:Y:S01]  /*14c80*/  STL [R1+0x388], R9 ;  /* 0x0003880901007387 */ /* 0x0003e20000100800 */
[----:B0-----:R-:W-:-:S02]  /*14c90*/  LEA R10, P6, R21, R2, 0x1 ;  /* 0x00000002150a7211 */ /* 0x001fc400078c08ff */
[-C--:B-1----:R-:W-:Y:S02]  /*14ca0*/  LEA.HI.X.SX32 R9, R4, R3.reuse, 0x1, P0 ;  /* 0x0000000304097211 */ /* 0x082fe400000f0eff */
[----:B------:R-:W4:Y:S04]  /*14cb0*/  LDL.LU R4, [R1+0x168] ;  /* 0x0001680001047983 */ /* 0x000f280000300800 */
[----:B------:R-:W-:Y:S04]  /*14cc0*/  STL [R1+0x3c4], R10 ;  /* 0x0003c40a01007387 */ /* 0x000fe80000100800 */
[----:B------:R0:W-:Y:S02]  /*14cd0*/  STL [R1+0x390], R9 ;  /* 0x0003900901007387 */ /* 0x0001e40000100800 */
[----:B0-----:R-:W-:-:S02]  /*14ce0*/  LEA.HI.X.SX32 R9, R16, R3, 0x1, P1 ;  /* 0x0000000310097211 */ /* 0x001fc400008f0eff */
[----:B------:R-:W4:Y:S01]  /*14cf0*/  LDL.LU R16, [R1+0x170] ;  /* 0x0001700001107983 */ /* 0x000f220000300800 */
[----:B--2---:R-:W-:-:S05]  /*14d00*/  LEA R10, P0, R22, R2, 0x1 ;  /* 0x00000002160a7211 */ /* 0x004fca00078008ff */
[----:B------:R-:W-:Y:S04]  /*14d10*/  STL [R1+0x3cc], R10 ;  /* 0x0003cc0a01007387 */ /* 0x000fe80000100800 */
[----:B------:R0:W-:Y:S02]  /*14d20*/  STL [R1+0x398], R9 ;  /* 0x0003980901007387 */ /* 0x0001e40000100800 */
[----:B0-----:R-:W-:Y:S02]  /*14d30*/  LEA.HI.X.SX32 R9, R17, R3, 0x1, P2 ;  /* 0x0000000311097211 */ /* 0x001fe400010f0eff */
[-C--:B------:R-:W-:Y:S01]  /*14d40*/  LEA R10, P1, R27, R2.reuse, 0x1 ;  /* 0x000000021b0a7211 */ /* 0x080fe200078208ff */
        /* <DEDUP_REMOVED lines=15> */
[----:B------:R-:W-:-:S05]  /*14e40*/  LEA R10, P4, R29, R2, 0x1 ;  /* 0x000000021d0a7211 */ /* 0x000fca00078808ff */
[----:B------:R0:W-:Y:S04]  /*14e50*/  STL [R1+0x3ec], R10 ;  /* 0x0003ec0a01007387 */ /* 0x0001e80000100800 */
[----:B------:R1:W-:Y:S01]  /*14e60*/  STL [R1+0x3b8], R9 ;  /* 0x0003b80901007387 */ /* 0x0003e20000100800 */
[----:B0-----:R-:W-:Y:S02]  /*14e70*/  LEA R10, P5, R0, R2, 0x1 ;  /* 0x00000002000a7211 */ /* 0x001fe400078a08ff */
        /* <DEDUP_REMOVED lines=40> */
[----:B------:R-:W2:Y:S01]  /*15100*/  LDL.LU R6, [R1+0x1a4] ;  /* 0x0001a40001067983 */ /* 0x000ea20000300800 */
[----:B------:R-:W-:-:S05]  /*15110*/  LEA R10, P6, R18, R2, 0x1 ;  /* 0x00000002120a7211 */ /* 0x000fca00078c08ff */
[----:B------:R-:W-:Y:S04]  /*15120*/  STL [R1+0x434], R10 ;  /* 0x0004340a01007387 */ /* 0x000fe80000100800 */
[----:B------:R0:W-:Y:S02]  /*15130*/  STL [R1+0x400], R9 ;  /* 0x0004000901007387 */ /* 0x0001e40000100800 */
[-C--:B0-----:R-:W-:Y:S02]  /*15140*/  LEA.HI.X.SX32 R9, R5, R3.reuse, 0x1, P1 ;  /* 0x0000000305097211 */ /* 0x081fe400008f0eff */
[----:B------:R-:W-:Y:S01]  /*15150*/  LEA R10, P0, R19, R2, 0x1 ;  /* 0x00000002130a7211 */ /* 0x000fe200078008ff */
        /* <DEDUP_REMOVED lines=156> */
[----:B------:R-:W-:Y:S04]  /*15b20*/  STL [R1+0x534], R10 ;  /* 0x0005340a01007387 */ /* 0x000fe80000100800 */
[----:B------:R0:W-:Y:S02]  /*15b30*/  STL [R1+0x500], R9 ;  /* 0x0005000901007387 */ /* 0x0001e40000100800 */
[----:B0-----:R-:W-:Y:S02]  /*15b40*/  LEA.HI.X.SX32 R9, R8, R3, 0x1, P5 ;  /* 0x0000000308097211 */ /* 0x001fe400028f0eff */
[-C--:B----4-:R-:W-:Y:S01]  /*15b50*/  LEA R10, P4, R17, R2.reuse, 0x1 ;  /* 0x00000002110a7211 */ /* 0x090fe200078808ff */
        /* <DEDUP_REMOVED lines=59> */
[----:B------:R-:W3:Y:S01]  /*15f10*/  LDL.LU R27, [R1+0x5f0] ;  /* 0x0005f000011b7983 */ /* 0x000ee20000300800 */
[----:B----4-:R-:W-:-:S05]  /*15f20*/  LEA R10, P2, R6, R2, 0x1 ;  /* 0x00000002060a7211 */ /* 0x010fca00078408ff */
[----:B------:R-:W-:Y:S04]  /*15f30*/  STL [R1+0x59c], R10 ;  /* 0x00059c0a01007387 */ /* 0x000fe80000100800 */
[----:B------:R0:W-:Y:S02]  /*15f40*/  STL [R1+0x568], R9 ;  /* 0x0005680901007387 */ /* 0x0001e40000100800 */
[-C--:B0-----:R-:W-:Y:S02]  /*15f50*/  LEA.HI.X.SX32 R9, R26, R3.reuse, 0x1, P4 ;  /* 0x000000031a097211 */ /* 0x081fe400020f0eff */
[----:B------:R-:W-:Y:S01]  /*15f60*/  LEA R10, P3, R5, R2, 0x1 ;  /* 0x00000002050a7211 */ /* 0x000fe200078608ff */
        /* <DEDUP_REMOVED lines=365> */
[-C--:B------:R-:W-:Y:S02]  /*17640*/  LEA.HI.X.SX32 R7, R7, R3.reuse, 0x1, P2 ;  /* 0x0000000307077211 */ /* 0x080fe400010f0eff */
[----:B------:R-:W-:Y:S02]  /*17650*/  LEA.HI.X.SX32 R13, R16, R3, 0x1, P4 ;  /* 0x00000003100d7211 */ /* 0x000fe400020f0eff */
[----:B--2---:R-:W-:-:S05]  /*17660*/  LEA R10, P6, R18, R2, 0x1 ;  /* 0x00000002120a7211 */ /* 0x004fca00078c08ff */
[----:B------:R-:W-:Y:S04]  /*17670*/  STL [R1+0x7ec], R10 ;  /* 0x0007ec0a01007387 */ /* 0x000fe80000100800 */
[----:B------:R0:W-:Y:S02]  /*17680*/  STL [R1+0x7b8], R9 ;  /* 0x0007b80901007387 */ /* 0x0001e40000100800 */
[----:B0-----:R-:W-:Y:S02]  /*17690*/  LEA.HI.X.SX32 R9, R5, R3, 0x1, P1 ;  /* 0x0000000305097211 */ /* 0x001fe400008f0eff */
[----:B------:R-:W2:Y:S01]  /*176a0*/  LDL.LU R5, [R1+0x234] ;  /* 0x0002340001057983 */ /* 0x000ea20000300800 */
[----:B------:R-:W-:-:S05]  /*176b0*/  LEA R10, P0, R19, R2, 0x1 ;  /* 0x00000002130a7211 */ /* 0x000fca00078008ff */
[----:B------:R-:W-:Y:S04]  /*176c0*/  STL [R1+0x7f4], R10 ;  /* 0x0007f40a01007387 */ /* 0x000fe80000100800 */
[----:B------:R0:W-:Y:S04]  /*176d0*/  STL [R1+0x7c0], R9 ;  /* 0x0007c00901007387 */ /* 0x0001e80000100800 */
[----:B0-----:R-:W2:Y:S01]  /*176e0*/  LDL.LU R9, [R1+0x228] ;  /* 0x0002280001097983 */ /* 0x001ea20000300800 */
[----:B------:R-:W-:-:S05]  /*176f0*/  LEA R10, P1, R20, R2, 0x1 ;  /* 0x00000002140a7211 */ /* 0x000fca00078208ff */
        /* <DEDUP_REMOVED lines=10> */
[----:B------:R0:W-:Y:S04]  /*177a0*/  STL [R1+0x7d8], R13 ;  /* 0x0007d80d01007387 */ /* 0x0001e80000100800 */
[----:B------:R-:W2:Y:S01]  /*177b0*/  LDL.LU R16, [R1+0x1cc] ;  /* 0x0001cc0001107983 */ /* 0x000ea20000300800 */
[----:B0-----:R-:W-:Y:S02]  /*177c0*/  LEA.HI.X.SX32 R13, R17, R3, 0x1, P5 ;  /* 0x00000003110d7211 */ /* 0x001fe400028f0eff */
        /* <DEDUP_REMOVED lines=10> */
[----:B-----5:R-:W-:-:S05]  /*17870*/  LEA R10, P6, R28, R2, 0x1 ;  /* 0x000000021c0a7211 */ /* 0x020fca00078c08ff */
[----:B------:R-:W-:Y:S04]  /*17880*/  STL [R1+0x824], R10 ;  /* 0x0008240a01007387 */ /* 0x000fe80000100800 */
[----:B------:R0:W-:Y:S04]  /*17890*/  STL [R1+0x7f0], R13 ;  /* 0x0007f00d01007387 */ /* 0x0001e80000100800 */
[----:B------:R-:W5:Y:S01]  /*178a0*/  LDL.LU R19, [R1+0x160] ;  /* 0x0001600001137983 */ /* 0x000f620000300800 */
[----:B0-----:R-:W-:Y:S02]  /*178b0*/  LEA.HI.X.SX32 R13, R20, R3, 0x1, P1 ;  /* 0x00000003140d7211 */ /* 0x001fe400008f0eff */
[----:B------:R-:W-:-:S05]  /*178c0*/  LEA R10, P0, R29, R2, 0x1 ;  /* 0x000000021d0a7211 */ /* 0x000fca00078008ff */
[----:B------:R-:W-:Y:S04]  /*178d0*/  STL [R1+0x82c], R10 ;  /* 0x00082c0a01007387 */ /* 0x000fe80000100800 */
[----:B------:R0:W-:Y:S04]  /*178e0*/  STL [R1+0x7f8], R13 ;  /* 0x0007f80d01007387 */ /* 0x0001e80000100800 */
[----:B------:R-:W5:Y:S01]  /*178f0*/  LDL.LU R20, [R1+0x108] ;  /* 0x0001080001147983 */ /* 0x000f620000300800 */
[----:B0-----:R-:W-:Y:S02]  /*17900*/  LEA.HI.X.SX32 R13, R21, R3, 0x1, P2 ;  /* 0x00000003150d7211 */ /* 0x001fe400010f0eff */
[----:B---3--:R-:W-:-:S05]  /*17910*/  LEA R10, P1, R0, R2, 0x1 ;  /* 0x00000002000a7211 */ /* 0x008fca00078208ff */
[----:B------:R-:W-:Y:S04]  /*17920*/  STL [R1+0x834], R10 ;  /* 0x0008340a01007387 */ /* 0x000fe80000100800 */
[----:B------:R0:W-:Y:S04]  /*17930*/  STL [R1+0x800], R13 ;  /* 0x0008000d01007387 */ /* 0x0001e80000100800 */
[----:B------:R-:W3:Y:S01]  /*17940*/  LDL.LU R21, [R1+0x100] ;  /* 0x0001000001157983 */ /* 0x000ee20000300800 */
[----:B0-----:R-:W-:Y:S02]  /*17950*/  LEA.HI.X.SX32 R13, R22, R3, 0x1, P3 ;  /* 0x00000003160d7211 */ /* 0x001fe400018f0eff */
[----:B----4-:R-:W-:-:S05]  /*17960*/  LEA R10, P2, R8, R2, 0x1 ;  /* 0x00000002080a7211 */ /* 0x010fca00078408ff */
[----:B------:R-:W-:Y:S04]  /*17970*/  STL [R1+0x83c], R10 ;  /* 0x00083c0a01007387 */ /* 0x000fe80000100800 */
[----:B------:R0:W-:Y:S04]  /*17980*/  STL [R1+0x808], R13 ;  /* 0x0008080d01007387 */ /* 0x0001e80000100800 */
[----:B------:R-:W4:Y:S01]  /*17990*/  LDL.LU R22, [R1+0xfc] ;  /* 0x0000fc0001167983 */ /* 0x000f220000300800 */
[----:B0-----:R-:W-:Y:S02]  /*179a0*/  LEA.HI.X.SX32 R13, R27, R3, 0x1, P4 ;  /* 0x000000031b0d7211 */ /* 0x001fe400020f0eff */
[----:B------:R-:W-:-:S05]  /*179b0*/  LEA R10, P3, R6, R2, 0x1 ;  /* 0x00000002060a7211 */ /* 0x000fca00078608ff */
[----:B------:R-:W-:Y:S04]  /*179c0*/  STL [R1+0x844], R10 ;  /* 0x0008440a01007387 */ /* 0x000fe80000100800 */
[----:B------:R0:W-:Y:S04]  /*179d0*/  STL [R1+0x810], R13 ;  /* 0x0008100d01007387 */ /* 0x0001e80000100800 */
[----:B------:R-:W4:Y:S01]  /*179e0*/  LDL.LU R27, [R1+0xf8] ;  /* 0x0000f800011b7983 */ /* 0x000f220000300800 */
[----:B0-----:R-:W-:Y:S02]  /*179f0*/  LEA.HI.X.SX32 R13, R26, R3, 0x1, P5 ;  /* 0x000000031a0d7211 */ /* 0x001fe400028f0eff */
[----:B--2---:R-:W-:-:S05]  /*17a00*/  LEA R10, P4, R5, R2, 0x1 ;  /* 0x00000002050a7211 */ /* 0x004fca00078808ff */
        /* <DEDUP_REMOVED lines=10> */
[----:B------:R0:W-:Y:S04]  /*17ab0*/  STL [R1+0x85c], R10 ;  /* 0x00085c0a01007387 */ /* 0x0001e80000100800 */
[----:B------:R1:W-:Y:S04]  /*17ac0*/  STL [R1+0x828], R13 ;  /* 0x0008280d01007387 */ /* 0x0003e80000100800 */
[----:B------:R-:W2:Y:S01]  /*17ad0*/  LDL.LU R29, [R1+0xec] ;  /* 0x0000ec00011d7983 */ /* 0x000ea20000300800 */
[----:B0-----:R-:W-:Y:S02]  /*17ae0*/  LEA R10, P0, R7, R2, 0x1 ;  /* 0x00000002070a7211 */ /* 0x001fe400078008ff */
[----:B-1----:R-:W-:-:S03]  /*17af0*/  LEA.HI.X.SX32 R13, R0, R3, 0x1, P1 ;  /* 0x00000003000d7211 */ /* 0x002fc600008f0eff */
[----:B------:R0:W-:Y:S04]  /*17b00*/  STL [R1+0x864], R10 ;  /* 0x0008640a01007387 */ /* 0x0001e80000100800 */
[----:B------:R-:W2:Y:S04]  /*17b10*/  LDL.LU R0, [R1+0xe8] ;  /* 0x0000e80001007983 */ /* 0x000ea80000300800 */
[----:B------:R1:W-:Y:S01]  /*17b20*/  STL [R1+0x830], R13 ;  /* 0x0008300d01007387 */ /* 0x0003e20000100800 */
        /* <DEDUP_REMOVED lines=15> */
[----:B-----5:R-:W-:Y:S02]  /*17c20*/  LEA R10, P4, R19, R2, 0x1 ;  /* 0x00000002130a7211 */ /* 0x020fe400078808ff */
[----:B0-----:R-:W-:-:S03]  /*17c30*/  LEA.HI.X.SX32 R13, R9, R3, 0x1, P5 ;  /* 0x00000003090d7211 */ /* 0x001fc600028f0eff */
[----:B------:R0:W-:Y:S04]  /*17c40*/  STL [R1+0x884], R10 ;  /* 0x0008840a01007387 */ /* 0x0001e80000100800 */
[----:B------:R-:W-:Y:S01]  /*17c50*/  STL [R1+0x850], R13 ;  /* 0x0008500d01007387 */ /* 0x000fe20000100800 */
[----:B0-----:R-:W-:-:S03]  /*17c60*/  LEA.HI.X.SX32 R10, R4, R3, 0x1, P6 ;  /* 0x00000003040a7211 */ /* 0x001fc600030f0eff */
[----:B------:R-:W5:Y:S01]  /*17c70*/  LDL.LU R4, [R1+0xc0] ;  /* 0x0000c00001047983 */ /* 0x000f620000300800 */
[----:B------:R-:W-:-:S05]  /*17c80*/  LEA R9, P5, R20, R2, 0x1 ;  /* 0x0000000214097211 */ /* 0x000fca00078a08ff */
[----:B------:R-:W-:Y:S04]  /*17c90*/  STL [R1+0x88c], R9 ;  /* 0x00088c0901007387 */ /* 0x000fe80000100800 */
[----:B------:R0:W-:Y:S04]  /*17ca0*/  STL [R1+0x858], R10 ;  /* 0x0008580a01007387 */ /* 0x0001e80000100800 */
[----:B0-----:R-:W5:Y:S01]  /*17cb0*/  LDL.LU R10, [R1+0xbc] ;  /* 0x0000bc00010a7983 */ /* 0x001f620000300800 */
[----:B------:R-:W-:Y:S02]  /*17cc0*/  LEA.HI.X.SX32 R7, R7, R3, 0x1, P0 ;  /* 0x0000000307077211 */ /* 0x000fe400000f0eff */
        /* <DEDUP_REMOVED lines=11> */
[----:B------:R0:W-:Y:S04]  /*17d80*/  STL [R1+0x8a4], R9 ;  /* 0x0008a40901007387 */ /* 0x0001e80000100800 */
[----:B------:R1:W-:Y:S04]  /*17d90*/  STL [R1+0x870], R7 ;  /* 0x0008700701007387 */ /* 0x0003e80000100800 */
[----:B0-----:R-:W4:Y:S01]  /*17da0*/  LDL.LU R9, [R1+0xb0] ;  /* 0x0000b00001097983 */ /* 0x001f220000300800 */
[----:B-1----:R-:W-:-:S02]  /*17db0*/  LEA.HI.X.SX32 R7, R18, R3, 0x1, P3 ;  /* 0x0000000312077211 */ /* 0x002fc400018f0eff */
[----:B--2---:R-:W-:-:S05]  /*17dc0*/  LEA R13, P2, R26, R2, 0x1 ;  /* 0x000000021a0d7211 */ /* 0x004fca00078408ff */
[----:B------:R0:W-:Y:S04]  /*17dd0*/  STL [R1+0x8ac], R13 ;  /* 0x0008ac0d01007387 */ /* 0x0001e80000100800 */
[----:B------:R-:W-:Y:S01]  /*17de0*/  STL [R1+0x878], R7 ;  /* 0x0008780701007387 */ /* 0x000fe20000100800 */
[----:B0-----:R-:W-:Y:S02]  /*17df0*/  LEA.HI.X.SX32 R13, R19, R3, 0x1, P4 ;  /* 0x00000003130d7211 */ /* 0x001fe400020f0eff */
[----:B------:R-:W-:-:S05]  /*17e00*/  LEA R18, P3, R28, R2, 0x1 ;  /* 0x000000021c127211 */ /* 0x000fca00078608ff */
[----:B------:R0:W-:Y:S04]  /*17e10*/  STL [R1+0x8b4], R18 ;  /* 0x0008b41201007387 */ /* 0x0001e80000100800 */
[----:B0-----:R-:W2:Y:S01]  /*17e20*/  LDL.LU R18, [R1+0xac] ;  /* 0x0000ac0001127983 */ /* 0x001ea20000300800 */
[----:B------:R-:W-:-:S03]  /*17e30*/  LEA R7, P4, R29, R2, 0x1 ;  /* 0x000000021d077211 */ /* 0x000fc600078808ff */
[----:B------:R0:W-:Y:S04]  /*17e40*/  STL [R1+0x880], R13 ;  /* 0x0008800d01007387 */ /* 0x0001e80000100800 */
[----:B------:R1:W-:Y:S04]  /*17e50*/  STL [R1+0x8bc], R7 ;  /* 0x0008bc0701007387 */ /* 0x0003e80000100800 */
[----:B------:R-:W2:Y:S01]  /*17e60*/  LDL.LU R19, [R1+0xa8] ;  /* 0x0000a80001137983 */ /* 0x000ea20000300800 */
[----:B0-----:R-:W-:Y:S02]  /*17e70*/  LEA.HI.X.SX32 R13, R20, R3, 0x1, P5 ;  /* 0x00000003140d7211 */ /* 0x001fe400028f0eff */
[----:B-1----:R-:W-:-:S03]  /*17e80*/  LEA R7, P5, R0, R2, 0x1 ;  /* 0x0000000200077211 */ /* 0x002fc600078a08ff */
        /* <DEDUP_REMOVED lines=8> */
[----:B0-----:R-:W-:-:S05]  /*17f10*/  LEA.HI.X.SX32 R13, R22, R3, 0x1, P0 ;  /* 0x00000003160d7211 */ /* 0x001fca00000f0eff */
[----:B------:R0:W-:Y:S01]  /*17f20*/  STL [R1+0x898], R13 ;  /* 0x0008980d01007387 */ /* 0x0001e20000100800 */
[----:B-1----:R-:W-:-:S05]  /*17f30*/  LEA R7, P0, R6, R2, 0x1 ;  /* 0x0000000206077211 */ /* 0x002fca00078008ff */
[----:B------:R1:W-:Y:S04]  /*17f40*/  STL [R1+0x8d4], R7 ;  /* 0x0008d40701007387 */ /* 0x0003e80000100800 */
[----:B------:R-:W2:Y:S01]  /*17f50*/  LDL.LU R22, [R1+0x9c] ;  /* 0x00009c0001167983 */ /* 0x000ea20000300800 */
[----:B0-----:R-:W-:-:S05]  /*17f60*/  LEA.HI.X.SX32 R13, R27, R3, 0x1, P1 ;  /* 0x000000031b0d7211 */ /* 0x001fca00008f0eff */
[----:B------:R0:W-:Y:S01]  /*17f70*/  STL [R1+0x8a0], R13 ;  /* 0x0008a00d01007387 */ /* 0x0001e20000100800 */
[----:B-1----:R-:W-:-:S05]  /*17f80*/  LEA R7, P1, R5, R2, 0x1 ;  /* 0x0000000205077211 */ /* 0x002fca00078208ff */
[----:B------:R-:W-:Y:S04]  /*17f90*/  STL [R1+0x8dc], R7 ;  /* 0x0008dc0701007387 */ /* 0x000fe80000100800 */
[----:B------:R-:W2:Y:S01]  /*17fa0*/  LDL.LU R27, [R1+0x98] ;  /* 0x00009800011b7983 */ /* 0x000ea20000300800 */
[----:B0-----:R-:W-:-:S05]  /*17fb0*/  LEA.HI.X.SX32 R13, R26, R3, 0x1, P2 ;  /* 0x000000031a0d7211 */ /* 0x001fca00010f0eff */
        /* <DEDUP_REMOVED lines=14> */
[----:B------:R4:W-:Y:S04]  /*180a0*/  STL [R1+0x8f4], R7 ;  /* 0x0008f40701007387 */ /* 0x0009e80000100800 */
[----:B------:R-:W3:Y:S04]  /*180b0*/  LDL.LU R0, [R1+0x88] ;  /* 0x0000880001007983 */ /* 0x000ee80000300800 */
[----:B------:R0:W-:Y:S01]  /*180c0*/  STL [R1+0x8c0], R13 ;  /* 0x0008c00d01007387 */ /* 0x0001e20000100800 */
[----:B----4-:R-:W-:Y:S02]  /*180d0*/  LEA R7, P5, R17, R2, 0x1 ;  /* 0x0000000211077211 */ /* 0x010fe400078a08ff */
[----:B0-----:R-:W-:-:S03]  /*180e0*/  LEA.HI.X.SX32 R13, R8, R3, 0x1, P6 ;  /* 0x00000003080d7211 */ /* 0x001fc600030f0eff */
[----:B------:R0:W-:Y:S04]  /*180f0*/  STL [R1+0x8fc], R7 ;  /* 0x0008fc0701007387 */ /* 0x0001e80000100800 */
[----:B------:R-:W4:Y:S01]  /*18100*/  LDL.LU R8, [R1+0x84] ;  /* 0x0000840001087983 */ /* 0x000f220000300800 */
[----:B0-----:R-:W-:-:S03]  /*18110*/  LEA R7, P6, R9, R2, 0x1 ;  /* 0x0000000209077211 */ /* 0x001fc600078c08ff */
[----:B------:R-:W-:Y:S01]  /*18120*/  STL [R1+0x8c8], R13 ;  /* 0x0008c80d01007387 */ /* 0x000fe20000100800 */
[----:B------:R-:W-:-:S03]  /*18130*/  LEA.HI.X.SX32 R6, R6, R3, 0x1, P0 ;  /* 0x0000000306067211 */ /* 0x000fc600000f0eff */
[----:B------:R0:W-:Y:S01]  /*18140*/  STL [R1+0x904], R7 ;  /* 0x0009040701007387 */ /* 0x0001e20000100800 */
[----:B------:R-:W-:-:S03]  /*18150*/  LEA.HI.X.SX32 R5, R5, R3, 0x1, P1 ;  /* 0x0000000305057211 */ /* 0x000fc600008f0eff */
[----:B0-----:R-:W4:Y:S04]  /*18160*/  LDL.LU R7, [R1+0x80] ;  /* 0x0000800001077983 */ /* 0x001f280000300800 */
[----:B------:R0:W-:Y:S01]  /*18170*/  STL [R1+0x8d0], R6 ;  /* 0x0008d00601007387 */ /* 0x0001e20000100800 */
[----:B------:R-:W-:-:S03]  /*18180*/  LEA.HI.X.SX32 R4, R4, R3, 0x1, P2 ;  /* 0x0000000304047211 */ /* 0x000fc600010f0eff */
[----:B0-----:R-:W4:Y:S01]  /*18190*/  LDL.LU R6, [R1+0x7c] ;  /* 0x00007c0001067983 */ /* 0x001f220000300800 */
[-C--:B------:R-:W-:Y:S02]  /*181a0*/  LEA.HI.X.SX32 R23, R10, R3.reuse, 0x1, P3 ;  /* 0x000000030a177211 */ /* 0x080fe400018f0eff */
[----:B------:R-:W-:Y:S02]  /*181b0*/  LEA.HI.X.SX32 R10, R16, R3, 0x1, P4 ;  /* 0x00000003100a7211 */ /* 0x000fe400020f0eff */
[----:B--2---:R-:W-:-:S05]  /*181c0*/  LEA R13, P0, R18, R2, 0x1 ;  /* 0x00000002120d7211 */ /* 0x004fca00078008ff */
[----:B------:R0:W-:Y:S04]  /*181d0*/  STL [R1+0x90c], R13 ;  /* 0x00090c0d01007387 */ /* 0x0001e80000100800 */
[----:B------:R1:W-:Y:S01]  /*181e0*/  STL [R1+0x8d8], R5 ;  /* 0x0008d80501007387 */ /* 0x0003e20000100800 */
[----:B0-----:R-:W-:-:S03]  /*181f0*/  LEA R13, P1, R19, R2, 0x1 ;  /* 0x00000002130d7211 */ /* 0x001fc600078208ff */
[----:B-1----:R-:W2:Y:S04]  /*18200*/  LDL.LU R5, [R1+0x78] ;  /* 0x0000780001057983 */ /* 0x002ea80000300800 */
[----:B------:R-:W-:Y:S04]  /*18210*/  STL [R1+0x914], R13 ;  /* 0x0009140d01007387 */ /* 0x000fe80000100800 */
[----:B------:R0:W-:Y:S04]  /*18220*/  STL [R1+0x8e0], R4 ;  /* 0x0008e00401007387 */ /* 0x0001e80000100800 */
[----:B0-----:R-:W2:Y:S01]  /*18230*/  LDL.LU R4, [R1+0x74] ;  /* 0x0000740001047983 */ /* 0x001ea20000300800 */
[----:B------:R-:W-:-:S05]  /*18240*/  LEA R13, P2, R20, R2, 0x1 ;  /* 0x00000002140d7211 */ /* 0x000fca00078408ff */
[----:B------:R0:W-:Y:S04]  /*18250*/  STL [R1+0x91c], R13 ;  /* 0x00091c0d01007387 */ /* 0x0001e80000100800 */
[----:B------:R1:W-:Y:S04]  /*18260*/  STL [R1+0x8e8], R23 ;  /* 0x0008e81701007387 */ /* 0x0003e80000100800 */
[----:B------:R-:W2:Y:S01]  /*18270*/  LDL.LU R16, [R1+0x70] ;  /* 0x0000700001107983 */ /* 0x000ea20000300800 */
[----:B0-----:R-:W-:-:S05]  /*18280*/  LEA R13, P3, R21, R2, 0x1 ;  /* 0x00000002150d7211 */ /* 0x001fca00078608ff */
[----:B------:R0:W-:Y:S04]  /*18290*/  STL [R1+0x924], R13 ;  /* 0x0009240d01007387 */ /* 0x0001e80000100800 */
[----:B------:R0:W-:Y:S01]  /*182a0*/  STL [R1+0x8f0], R10 ;  /* 0x0008f00a01007387 */ /* 0x0001e20000100800 */
[----:B-1----:R-:W-:Y:S02]  /*182b0*/  LEA R23, P4, R22, R2, 0x1 ;  /* 0x0000000216177211 */ /* 0x002fe400078808ff */
[----:B0-----:R-:W-:-:S03]  /*182c0*/  LEA.HI.X.SX32 R13, R17, R3, 0x1, P5 ;  /* 0x00000003110d7211 */ /* 0x001fc600028f0eff */
[----:B------:R-:W-:Y:S04]  /*182d0*/  STL [R1+0x92c], R23 ;  /* 0x00092c1701007387 */ /* 0x000fe80000100800 */
[----:B------:R-:W2:Y:S04]  /*182e0*/  LDL.LU R17, [R1+0x6c] ;  /* 0x00006c0001117983 */ /* 0x000ea80000300800 */
[----:B------:R0:W-:Y:S01]  /*182f0*/  STL [R1+0x8f8], R13 ;  /* 0x0008f80d01007387 */ /* 0x0001e20000100800 */
[----:B------:R-:W-:Y:S02]  /*18300*/  LEA R10, P5, R27, R2, 0x1 ;  /* 0x000000021b0a7211 */ /* 0x000fe400078a08ff */
[----:B0-----:R-:W-:-:S02]  /*18310*/  LEA.HI.X.SX32 R13, R9, R3, 0x1, P6 ;  /* 0x00000003090d7211 */ /* 0x001fc400030f0eff */
[----:B------:R-:W-:Y:S01]  /*18320*/  LEA.HI.X.SX32 R9, R18, R3, 0x1, P0 ;  /* 0x0000000312097211 */ /* 0x000fe200000f0eff */
[----:B------:R0:W-:Y:S04]  /*18330*/  STL [R1+0x934], R10 ;  /* 0x0009340a01007387 */ /* 0x0001e80000100800 */
[----:B------:R5:W-:Y:S04]  /*18340*/  STL [R1+0x900], R13 ;  /* 0x0009000d01007387 */ /* 0x000be80000100800 */
[----:B------:R-:W2:Y:S01]  /*18350*/  LDL.LU R18, [R1+0x68] ;  /* 0x0000680001127983 */ /* 0x000ea20000300800 */
[----:B0-----:R-:W-:-:S05]  /*18360*/  LEA R10, P6, R26, R2, 0x1 ;  /* 0x000000021a0a7211 */ /* 0x001fca00078c08ff */
[----:B------:R0:W-:Y:S04]  /*18370*/  STL [R1+0x93c], R10 ;  /* 0x00093c0a01007387 */ /* 0x0001e80000100800 */
[----:B------:R-:W-:Y:S01]  /*18380*/  STL [R1+0x908], R9 ;  /* 0x0009080901007387 */ /* 0x000fe20000100800 */
[----:B-----5:R-:W-:Y:S02]  /*18390*/  LEA R13, P0, R28, R2, 0x1 ;  /* 0x000000021c0d7211 */ /* 0x020fe400078008ff */
[----:B0-----:R-:W-:-:S03]  /*183a0*/  LEA.HI.X.SX32 R10, R19, R3, 0x1, P1 ;  /* 0x00000003130a7211 */ /* 0x001fc600008f0eff */
[----:B------:R0:W-:Y:S04]  /*183b0*/  STL [R1+0x944], R13 ;  /* 0x0009440d01007387 */ /* 0x0001e80000100800 */
[----:B------:R-:W5:Y:S01]  /*183c0*/  LDL.LU R19, [R1+0x64] ;  /* 0x0000640001137983 */ /* 0x000f620000300800 */
[----:B0-----:R-:W-:-:S03]  /*183d0*/  LEA.HI.X.SX32 R13, R20, R3, 0x1, P2 ;  /* 0x00000003140d7211 */ /* 0x001fc600010f0eff */
[----:B------:R-:W-:Y:S01]  /*183e0*/  STL [R1+0x910], R10 ;  /* 0x0009100a01007387 */ /* 0x000fe20000100800 */
[----:B------:R-:W-:-:S05]  /*183f0*/  LEA R9, P1, R29, R2, 0x1 ;  /* 0x000000021d097211 */ /* 0x000fca00078208ff */
[----:B------:R0:W-:Y:S04]  /*18400*/  STL [R1+0x94c], R9 ;  /* 0x00094c0901007387 */ /* 0x0001e80000100800 */
[----:B------:R-:W-:Y:S04]  /*18410*/  STL [R1+0x918], R13 ;  /* 0x0009180d01007387 */ /* 0x000fe80000100800 */
[----:B------:R-:W5:Y:S01]  /*18420*/  LDL.LU R20, [R1+0x60] ;  /* 0x0000600001147983 */ /* 0x000f620000300800 */
[----:B0-----:R-:W-:Y:S02]  /*18430*/  LEA.HI.X.SX32 R9, R21, R3, 0x1, P3 ;  /* 0x0000000315097211 */ /* 0x001fe400018f0eff */
[----:B---3--:R-:W-:-:S05]  /*18440*/  LEA R10, P2, R0, R2, 0x1 ;  /* 0x00000002000a7211 */ /* 0x008fca00078408ff */
[----:B------:R0:W-:Y:S04]  /*18450*/  STL [R1+0x954], R10 ;  /* 0x0009540a01007387 */ /* 0x0001e80000100800 */
[----:B------:R-:W-:Y:S01]  /*18460*/  STL [R1+0x920], R9 ;  /* 0x0009200901007387 */ /* 0x000fe20000100800 */
[----:B0-----:R-:W-:Y:S02]  /*18470*/  LEA.HI.X.SX32 R10, R22, R3, 0x1, P4 ;  /* 0x00000003160a7211 */ /* 0x001fe400020f0eff */
[----:B----4-:R-:W-:-:S05]  /*18480*/  LEA R13, P3, R8, R2, 0x1 ;  /* 0x00000002080d7211 */ /* 0x010fca00078608ff */
[----:B------:R0:W-:Y:S04]  /*18490*/  STL [R1+0x95c], R13 ;  /* 0x00095c0d01007387 */ /* 0x0001e80000100800 */
[----:B------:R-:W3:Y:S01]  /*184a0*/  LDL.LU R21, [R1+0x5c] ;  /* 0x00005c0001157983 */ /* 0x000ee20000300800 */
[----:B0-----:R-:W-:-:S03]  /*184b0*/  LEA.HI.X.SX32 R13, R27, R3, 0x1, P5 ;  /* 0x000000031b0d7211 */ /* 0x001fc600028f0eff */
[----:B------:R0:W-:Y:S01]  /*184c0*/  STL [R1+0x928], R10 ;  /* 0x0009280a01007387 */ /* 0x0001e20000100800 */
[----:B------:R-:W-:-:S05]  /*184d0*/  LEA R9, P4, R7, R2, 0x1 ;  /* 0x0000000207097211 */ /* 0x000fca00078808ff */
[----:B------:R1:W-:Y:S04]  /*184e0*/  STL [R1+0x964], R9 ;  /* 0x0009640901007387 */ /* 0x0003e80000100800 */
[----:B------:R-:W-:Y:S04]  /*184f0*/  STL [R1+0x930], R13 ;  /* 0x0009300d01007387 */ /* 0x000fe80000100800 */
[----:B------:R-:W4:Y:S01]  /*18500*/  LDL.LU R22, [R1+0x58] ;  /* 0x0000580001167983 */ /* 0x000f220000300800 */
[----:B0-----:R-:W-:Y:S02]  /*18510*/  LEA R10, P5, R6, R2, 0x1 ;  /* 0x00000002060a7211 */ /* 0x001fe400078a08ff */
[----:B-1----:R-:W-:-:S03]  /*18520*/  LEA.HI.X.SX32 R9, R26, R3, 0x1, P6 ;  /* 0x000000031a097211 */ /* 0x002fc600030f0eff */
[----:B------:R0:W-:Y:S04]  /*18530*/  STL [R1+0x96c], R10 ;  /* 0x00096c0a01007387 */ /* 0x0001e80000100800 */
[----:B------:R1:W-:Y:S01]  /*18540*/  STL [R1+0x938], R9 ;  /* 0x0009380901007387 */ /* 0x0003e20000100800 */
[-C--:B0-----:R-:W-:Y:S02]  /*18550*/  LEA.HI.X.SX32 R10, R28, R3.reuse, 0x1, P0 ;  /* 0x000000031c0a7211 */ /* 0x081fe400000f0eff */
[-C--:B------:R-:W-:Y:S02]  /*18560*/  LEA.HI.X.SX32 R0, R0, R3.reuse, 0x1, P2 ;  /* 0x0000000300007211 */ /* 0x080fe400010f0eff */
[----:B------:R-:W-:Y:S02]  /*18570*/  LEA.HI.X.SX32 R7, R7, R3, 0x1, P4 ;  /* 0x0000000307077211 */ /* 0x000fe400020f0eff */
[----:B--2---:R-:W-:-:S05]  /*18580*/  LEA R13, P6, R5, R2, 0x1 ;  /* 0x00000002050d7211 */ /* 0x004fca00078c08ff */
[----:B------:R-:W-:Y:S04]  /*18590*/  STL [R1+0x974], R13 ;  /* 0x0009740d01007387 */ /* 0x000fe80000100800 */
[----:B------:R-:W2:Y:S04]  /*185a0*/  LDL.LU R27, [R1+0x54] ;  /* 0x00005400011b7983 */ /* 0x000ea80000300800 */
[----:B------:R0:W-:Y:S01]  /*185b0*/  STL [R1+0x940], R10 ;  /* 0x0009400a01007387 */ /* 0x0001e20000100800 */
[----:B-1----:R-:W-:-:S05]  /*185c0*/  LEA R9, P0, R4, R2, 0x1 ;  /* 0x0000000204097211 */ /* 0x002fca00078008ff */
[----:B------:R1:W-:Y:S01]  /*185d0*/  STL [R1+0x97c], R9 ;  /* 0x00097c0901007387 */ /* 0x0003e20000100800 */
[----:B0-----:R-:W-:-:S03]  /*185e0*/  LEA.HI.X.SX32 R10, R29, R3, 0x1, P1 ;  /* 0x000000031d0a7211 */ /* 0x001fc600008f0eff */
[----:B------:R-:W2:Y:S04]  /*185f0*/  LDL.LU R26, [R1+0x50] ;  /* 0x00005000011a7983 */ /* 0x000ea80000300800 */
[----:B------:R0:W-:Y:S01]  /*18600*/  STL [R1+0x948], R10 ;  /* 0x0009480a01007387 */ /* 0x0001e20000100800 */
[----:B-1----:R-:W-:-:S03]  /*18610*/  LEA R9, P1, R16, R2, 0x1 ;  /* 0x0000000210097211 */ /* 0x002fc600078208ff */
[----:B------:R-:W2:Y:S04]  /*18620*/  LDL.LU R28, [R1+0x4c] ;  /* 0x00004c00011c7983 */ /* 0x000ea80000300800 */
[----:B------:R-:W-:Y:S04]  /*18630*/  STL [R1+0x984], R9 ;  /* 0x0009840901007387 */ /* 0x000fe80000100800 */
[----:B------:R-:W2:Y:S04]  /*18640*/  LDL.LU R29, [R1+0x48] ;  /* 0x00004800011d7983 */ /* 0x000ea80000300800 */
[----:B------:R1:W-:Y:S01]  /*18650*/  STL [R1+0x950], R0 ;  /* 0x0009500001007387 */ /* 0x0003e20000100800 */
[----:B0-----:R-:W-:-:S03]  /*18660*/  LEA.HI.X.SX32 R10, R8, R3, 0x1, P3 ;  /* 0x00000003080a7211 */ /* 0x001fc600018f0eff */
[----:B-1----:R-:W2:Y:S01]  /*18670*/  LDL.LU R0, [R1+0x44] ;  /* 0x0000440001007983 */ /* 0x002ea20000300800 */
[----:B------:R-:W-:-:S05]  /*18680*/  LEA R9, P2, R17, R2, 0x1 ;  /* 0x0000000211097211 */ /* 0x000fca00078408ff */
[----:B------:R0:W-:Y:S04]  /*18690*/  STL [R1+0x98c], R9 ;  /* 0x00098c0901007387 */ /* 0x0001e80000100800 */
[----:B------:R-:W2:Y:S04]  /*186a0*/  LDL.LU R8, [R1+0x40] ;  /* 0x0000400001087983 */ /* 0x000ea80000300800 */
[----:B------:R-:W-:Y:S04]  /*186b0*/  STL [R1+0x958], R10 ;  /* 0x0009580a01007387 */ /* 0x000fe80000100800 */
[----:B------:R-:W2:Y:S01]  /*186c0*/  LDL.LU R25, [R1+0x3c] ;  /* 0x00003c0001197983 */ /* 0x000ea20000300800 */
[----:B0-----:R-:W-:-:S05]  /*186d0*/  LEA R9, P3, R18, R2, 0x1 ;  /* 0x0000000212097211 */ /* 0x001fca00078608ff */
[----:B------:R5:W-:Y:S04]  /*186e0*/  STL [R1+0x994], R9 ;  /* 0x0009940901007387 */ /* 0x000be80000100800 */
[----:B------:R-:W2:Y:S04]  /*186f0*/  LDL.LU R24, [R1+0x38] ;  /* 0x0000380001187983 */ /* 0x000ea80000300800 */
[----:B------:R0:W-:Y:S04]  /*18700*/  STL [R1+0x960], R7 ;  /* 0x0009600701007387 */ /* 0x0001e80000100800 */
[----:B------:R-:W2:Y:S01]  /*18710*/  LDL.LU R23, [R1+0x34] ;  /* 0x0000340001177983 */ /* 0x000ea20000300800 */
[----:B-----5:R-:W-:-:S02]  /*18720*/  LEA R9, P4, R19, R2, 0x1 ;  /* 0x0000000213097211 */ /* 0x020fc400078808ff */
[----:B0-----:R-:W-:-:S03]  /*18730*/  LEA.HI.X.SX32 R7, R6, R3, 0x1, P5 ;  /* 0x0000000306077211 */ /* 0x001fc600028f0eff */
[----:B------:R0:W-:Y:S04]  /*18740*/  STL [R1+0x99c], R9 ;  /* 0x00099c0901007387 */ /* 0x0001e80000100800 */
[----:B------:R-:W5:Y:S04]  /*18750*/  LDL.LU R13, [R1+0x30] ;  /* 0x00003000010d7983 */ /* 0x000f680000300800 */
[----:B------:R1:W-:Y:S04]  /*18760*/  STL [R1+0x968], R7 ;  /* 0x0009680701007387 */ /* 0x0003e80000100800 */
[----:B------:R-:W5:Y:S01]  /*18770*/  LDL.LU R10, [R1+0x28] ;  /* 0x00002800010a7983 */ /* 0x000f620000300800 */
[----:B------:R-:W-:-:S05]  /*18780*/  LEA R6, P5, R20, R2, 0x1 ;  /* 0x0000000214067211 */ /* 0x000fca00078a08ff */
[----:B------:R-:W-:Y:S04]  /*18790*/  STL [R1+0x9a4], R6 ;  /* 0x0009a40601007387 */ /* 0x000fe80000100800 */
[----:B0-----:R-:W5:Y:S01]  /*187a0*/  LDL.LU R9, [R1+0x20] ;  /* 0x0000200001097983 */ /* 0x001f620000300800 */
[----:B------:R-:W-:-:S05]  /*187b0*/  LEA.HI.X.SX32 R5, R5, R3, 0x1, P6 ;  /* 0x0000000305057211 */ /* 0x000fca00030f0eff */
[----:B------:R0:W-:Y:S01]  /*187c0*/  STL [R1+0x970], R5 ;  /* 0x0009700501007387 */ /* 0x0001e20000100800 */
[----:B------:R-:W-:-:S03]  /*187d0*/  LEA.HI.X.SX32 R16, R16, R3, 0x1, P1 ;  /* 0x0000000310107211 */ /* 0x000fc600008f0eff */
[----:B-1----:R-:W5:Y:S01]  /*187e0*/  LDL.LU R7, [R1+0x1c] ;  /* 0x00001c0001077983 */ /* 0x002f620000300800 */
[-C--:B0-----:R-:W-:Y:S02]  /*187f0*/  LEA.HI.X.SX32 R5, R4, R3.reuse, 0x1, P0 ;  /* 0x0000000304057211 */ /* 0x081fe400000f0eff */
[----:B------:R-:W-:Y:S02]  /*18800*/  LEA.HI.X.SX32 R17, R17, R3, 0x1, P2 ;  /* 0x0000000311117211 */ /* 0x000fe400010f0eff */
[----:B---3--:R-:W-:-:S05]  /*18810*/  LEA R6, P6, R21, R2, 0x1 ;  /* 0x0000000215067211 */ /* 0x008fca00078c08ff */
[----:B------:R0:W-:Y:S04]  /*18820*/  STL [R1+0x9ac], R6 ;  /* 0x0009ac0601007387 */ /* 0x0001e80000100800 */
[----:B0-----:R-:W3:Y:S04]  /*18830*/  LDL.LU R6, [R1+0x18] ;  /* 0x0000180001067983 */ /* 0x001ee80000300800 */
[----:B------:R0:W-:Y:S01]  /*18840*/  STL [R1+0x978], R5 ;  /* 0x0009780501007387 */ /* 0x0001e20000100800 */
[----:B----4-:R-:W-:-:S03]  /*18850*/  LEA R4, P0, R22, R2, 0x1 ;  /* 0x0000000216047211 */ /* 0x010fc600078008ff */
[----:B0-----:R-:W4:Y:S04]  /*18860*/  LDL.LU R5, [R1+0x14] ;  /* 0x0000140001057983 */ /* 0x001f280000300800 */
[----:B------:R0:W-:Y:S04]  /*18870*/  STL [R1+0x9b4], R4 ;  /* 0x0009b40401007387 */ /* 0x0001e80000100800 */
[----:B0-----:R-:W3:Y:S04]  /*18880*/  LDL.LU R4, [R1+0xc] ;  /* 0x00000c0001047983 */ /* 0x001ee80000300800 */
[----:B------:R2:W-:Y:S01]  /*18890*/  STL [R1+0x980], R16 ;  /* 0x0009801001007387 */ /* 0x0005e20000100800 */
[----:B------:R-:W-:-:S02]  /*188a0*/  LEA.HI.X.SX32 R18, R18, R3, 0x1, P3 ;  /* 0x0000000312127211 */ /* 0x000fc400018f0eff */
[-C--:B------:R-:W-:Y:S02]  /*188b0*/  LEA.HI.X.SX32 R19, R19, R3.reuse, 0x1, P4 ;  /* 0x0000000313137211 */ /* 0x080fe400020f0eff */
[-C--:B------:R-:W-:Y:S02]  /*188c0*/  LEA.HI.X.SX32 R20, R20, R3.reuse, 0x1, P5 ;  /* 0x0000000314147211 */ /* 0x080fe400028f0eff */
[-C--:B------:R-:W-:Y:S02]  /*188d0*/  LEA.HI.X.SX32 R21, R21, R3.reuse, 0x1, P6 ;  /* 0x0000000315157211 */ /* 0x080fe400030f0eff */
[----:B------:R-:W-:Y:S02]  /*188e0*/  LEA.HI.X.SX32 R22, R22, R3, 0x1, P0 ;  /* 0x0000000316167211 */ /* 0x000fe400000f0eff */
[----:B--2---:R-:W-:-:S05]  /*188f0*/  LEA R16, P1, R27, R2, 0x1 ;  /* 0x000000021b107211 */ /* 0x004fca00078208ff */
[----:B------:R0:W-:Y:S04]  /*18900*/  STL [R1+0x9bc], R16 ;  /* 0x0009bc1001007387 */ /* 0x0001e80000100800 */
[----:B0-----:R-:W2:Y:S04]  /*18910*/  LDL.LU R16, [R1+0xb68] ;  /* 0x000b680001107983 */ /* 0x001ea80000300800 */
[----:B------:R0:W-:Y:S02]  /*18920*/  STL [R1+0x988], R17 ;  /* 0x0009881101007387 */ /* 0x0001e40000100800 */
[----:B0-----:R-:W-:-:S05]  /*18930*/  LEA R17, P2, R26, R2, 0x1 ;  /* 0x000000021a117211 */ /* 0x001fca00078408ff */
        /* <DEDUP_REMOVED lines=16> */
[----:B------:R0:W-:Y:S01]  /*18a40*/  STL [R1+0x9e4], R21 ;  /* 0x0009e41501007387 */ /* 0x0001e20000100800 */
[----:B------:R-:W-:-:S03]  /*18a50*/  LEA.HI.X.SX32 R27, R27, R3, 0x1, P1 ;  /* 0x000000031b1b7211 */ /* 0x000fc600008f0eff */
        /* <DEDUP_REMOVED lines=17> */
[----:B-----5:R-:W-:-:S05]  /*18b70*/  LEA R28, P3, R13, R2, 0x1 ;  /* 0x000000020d1c7211 */ /* 0x020fca00078608ff */
[----:B------:R0:W-:Y:S01]  /*18b80*/  STL [R1+0xa04], R28 ;  /* 0x000a041c01007387 */ /* 0x0001e20000100800 */
[----:B------:R-:W-:-:S03]  /*18b90*/  LEA.HI.X.SX32 R0, R0, R3, 0x1, P5 ;  /* 0x0000000300007211 */ /* 0x000fc600028f0eff */
[----:B0-----:R-:W5:Y:S04]  /*18ba0*/  LDL.LU R28, [R1+0xb44] ;  /* 0x000b4400011c7983 */ /* 0x001f680000300800 */
[----:B------:R0:W-:Y:S02]  /*18bb0*/  STL [R1+0x9d0], R29 ;  /* 0x0009d01d01007387 */ /* 0x0001e40000100800 */
[----:B0-----:R-:W-:-:S05]  /*18bc0*/  LEA R29, P4, R10, R2, 0x1 ;  /* 0x000000020a1d7211 */ /* 0x001fca00078808ff */
[----:B------:R0:W-:Y:S04]  /*18bd0*/  STL [R1+0xa0c], R29 ;  /* 0x000a0c1d01007387 */ /* 0x0001e80000100800 */
[----:B0-----:R-:W2:Y:S04]  /*18be0*/  LDL.LU R29, [R1+0xb40] ;  /* 0x000b4000011d7983 */ /* 0x001ea80000300800 */
[----:B------:R0:W-:Y:S02]  /*18bf0*/  STL [R1+0x9d8], R0 ;  /* 0x0009d80001007387 */ /* 0x0001e40000100800 */
[----:B0-----:R-:W-:-:S05]  /*18c00*/  LEA R0, P5, R9, R2, 0x1 ;  /* 0x0000000209007211 */ /* 0x001fca00078a08ff */
[----:B------:R0:W-:Y:S04]  /*18c10*/  STL [R1+0xa14], R0 ;  /* 0x000a140001007387 */ /* 0x0001e80000100800 */
[----:B0-----:R-:W5:Y:S01]  /*18c20*/  LDL.LU R0, [R1+0xb3c] ;  /* 0x000b3c0001007983 */ /* 0x001f620000300800 */
[-C--:B------:R-:W-:Y:S02]  /*18c30*/  LEA.HI.X.SX32 R8, R8, R3.reuse, 0x1, P6 ;  /* 0x0000000308087211 */ /* 0x080fe400030f0eff */
[----:B------:R-:W-:-:S03]  /*18c40*/  LEA.HI.X.SX32 R25, R25, R3, 0x1, P0 ;  /* 0x0000000319197211 */ /* 0x000fc600000f0eff */
[----:B------:R0:W-:Y:S01]  /*18c50*/  STL [R1+0x9e0], R8 ;  /* 0x0009e00801007387 */ /* 0x0001e20000100800 */
[----:B------:R-:W-:Y:S02]  /*18c60*/  LEA.HI.X.SX32 R24, R24, R3, 0x1, P1 ;  /* 0x0000000318187211 */ /* 0x000fe400008f0eff */
[----:B0-----:R-:W-:-:S05]  /*18c70*/  LEA R8, P6, R7, R2, 0x1 ;  /* 0x0000000207087211 */ /* 0x001fca00078c08ff */
[----:B------:R0:W-:Y:S04]  /*18c80*/  STL [R1+0xa1c], R8 ;  /* 0x000a1c0801007387 */ /* 0x0001e80000100800 */
[----:B0-----:R-:W5:Y:S04]  /*18c90*/  LDL.LU R8, [R1+0xb38] ;  /* 0x000b380001087983 */ /* 0x001f680000300800 */
[----:B------:R3:W-:Y:S01]  /*18ca0*/  STL [R1+0x9e8], R25 ;  /* 0x0009e81901007387 */ /* 0x0007e20000100800 */
[----:B------:R-:W-:Y:S01]  /*18cb0*/  IMAD R11, R11, UR12, RZ ;  /* 0x0000000c0b0b7c24 */ /* 0x000fe2000f8e02ff */
[----:B---3--:R-:W-:-:S05]  /*18cc0*/  LEA R25, P0, R6, R2, 0x1 ;  /* 0x0000000206197211 */ /* 0x008fca00078008ff */
[----:B------:R4:W-:Y:S01]  /*18cd0*/  STL [R1+0xa24], R25 ;  /* 0x000a241901007387 */ /* 0x0009e20000100800 */
[----:B------:R-:W-:-:S03]  /*18ce0*/  LEA.HI.X.SX32 R13, R13, R3, 0x1, P3 ;  /* 0x000000030d0d7211 */ /* 0x000fc600018f0eff */
[----:B------:R0:W-:Y:S01]  /*18cf0*/  STL [R1+0x9f0], R24 ;  /* 0x0009f01801007387 */ /* 0x0001e20000100800 */
[-C--:B----4-:R-:W-:Y:S02]  /*18d00*/  LEA R25, P1, R5, R2.reuse, 0x1 ;  /* 0x0000000205197211 */ /* 0x090fe400078208ff */
[----:B0-----:R-:W-:Y:S02]  /*18d10*/  LEA.HI.X.SX32 R24, R23, R3, 0x1, P2 ;  /* 0x0000000317187211 */ /* 0x001fe400010f0eff */
[-C--:B------:R-:W-:Y:S01]  /*18d20*/  LEA R23, P2, R4, R2.reuse, 0x1 ;  /* 0x0000000204177211 */ /* 0x080fe200078408ff */
[----:B------:R-:W-:Y:S04]  /*18d30*/  STL [R1+0xa2c], R25 ;  /* 0x000a2c1901007387 */ /* 0x000fe80000100800 */
[----:B------:R0:W-:Y:S04]  /*18d40*/  STL [R1+0x9f8], R24 ;  /* 0x0009f81801007387 */ /* 0x0001e80000100800 */
[----:B------:R1:W-:Y:S04]  /*18d50*/  STL [R1+0xa94], R23 ;  /* 0x000a941701007387 */ /* 0x0003e80000100800 */
[----:B------:R5:W-:Y:S01]  /*18d60*/  STL [R1+0xa00], R13 ;  /* 0x000a000d01007387 */ /* 0x000be20000100800 */
[----:B0-----:R-:W-:-:S02]  /*18d70*/  LEA R24, P3, R11, R2, 0x1 ;  /* 0x000000020b187211 */ /* 0x001fc400078608ff */
[-C--:B-1----:R-:W-:Y:S02]  /*18d80*/  LEA.HI.X.SX32 R23, R10, R3.reuse, 0x1, P4 ;  /* 0x000000030a177211 */ /* 0x082fe400020f0eff */
[-C--:B------:R-:W-:Y:S01]  /*18d90*/  LEA.HI.X.SX32 R10, R9, R3.reuse, 0x1, P5 ;  /* 0x00000003090a7211 */ /* 0x080fe200028f0eff */
[----:B------:R-:W-:Y:S01]  /*18da0*/  STL [R1+0xa34], R24 ;  /* 0x000a341801007387 */ /* 0x000fe20000100800 */
[----:B------:R-:W-:-:S03]  /*18db0*/  LEA.HI.X.SX32 R7, R7, R3, 0x1, P6 ;  /* 0x0000000307077211 */ /* 0x000fc600030f0eff */
[----:B------:R-:W-:Y:S01]  /*18dc0*/  STL [R1+0xa08], R23 ;  /* 0x000a081701007387 */ /* 0x000fe20000100800 */
[----:B------:R-:W-:Y:S02]  /*18dd0*/  LEA.HI.X.SX32 R4, R4, R3, 0x1, P2 ;  /* 0x0000000304047211 */ /* 0x000fe400010f0eff */
[-C--:B--2---:R-:W-:Y:S02]  /*18de0*/  LEA R9, P5, R29, R2.reuse, 0x1 ;  /* 0x000000021d097211 */ /* 0x084fe400078a08ff */
[----:B-----5:R-:W-:-:S05]  /*18df0*/  LEA R13, P4, R0, R2, 0x1 ;  /* 0x00000002000d7211 */ /* 0x020fca00078808ff */
[----:B------:R-:W-:Y:S04]  /*18e00*/  STL [R1+0xa3c], R13 ;  /* 0x000a3c0d01007387 */ /* 0x000fe80000100800 */
[----:B------:R0:W-:Y:S04]  /*18e10*/  STL [R1+0xa10], R10 ;  /* 0x000a100a01007387 */ /* 0x0001e80000100800 */
[----:B------:R1:W-:Y:S04]  /*18e20*/  STL [R1+0xa44], R9 ;  /* 0x000a440901007387 */ /* 0x0003e80000100800 */
[----:B------:R2:W-:Y:S01]  /*18e30*/  STL [R1+0xa18], R7 ;  /* 0x000a180701007387 */ /* 0x0005e20000100800 */
[----:B0-----:R-:W-:-:S02]  /*18e40*/  LEA R10, P6, R28, R2, 0x1 ;  /* 0x000000021c0a7211 */ /* 0x001fc400078c08ff */
[-C--:B-1----:R-:W-:Y:S02]  /*18e50*/  LEA.HI.X.SX32 R9, R6, R3.reuse, 0x1, P0 ;  /* 0x0000000306097211 */ /* 0x082fe400000f0eff */
[----:B------:R-:W-:Y:S02]  /*18e60*/  LEA.HI.X.SX32 R6, R5, R3, 0x1, P1 ;  /* 0x0000000305067211 */ /* 0x000fe400008f0eff */
[-C--:B--2---:R-:W-:Y:S01]  /*18e70*/  LEA R7, P0, R26, R2.reuse, 0x1 ;  /* 0x000000021a077211 */ /* 0x084fe200078008ff */
[----:B------:R-:W-:Y:S01]  /*18e80*/  STL [R1+0xa4c], R10 ;  /* 0x000a4c0a01007387 */ /* 0x000fe20000100800 */
[----:B------:R-:W-:-:S03]  /*18e90*/  LEA R5, P1, R27, R2, 0x1 ;  /* 0x000000021b057211 */ /* 0x000fc600078208ff */
[----:B------:R-:W-:Y:S04]  /*18ea0*/  STL [R1+0xa20], R9 ;  /* 0x000a200901007387 */ /* 0x000fe80000100800 */
[----:B------:R-:W-:Y:S04]  /*18eb0*/  STL [R1+0xa54], R7 ;  /* 0x000a540701007387 */ /* 0x000fe80000100800 */
[----:B------:R0:W-:Y:S04]  /*18ec0*/  STL [R1+0xa28], R6 ;  /* 0x000a280601007387 */ /* 0x0001e80000100800 */
[----:B------:R1:W-:Y:S01]  /*18ed0*/  STL [R1+0xa5c], R5 ;  /* 0x000a5c0501007387 */ /* 0x0003e20000100800 */
[----:B0-----:R-:W-:-:S03]  /*18ee0*/  LEA R6, P2, R22, R2, 0x1 ;  /* 0x0000000216067211 */ /* 0x001fc600078408ff */
[----:B------:R0:W-:Y:S01]  /*18ef0*/  STL [R1+0xa90], R4 ;  /* 0x000a900401007387 */ /* 0x0001e20000100800 */
[----:B-1----:R-:W-:-:S03]  /*18f00*/  LEA.HI.X.SX32 R5, R11, R3, 0x1, P3 ;  /* 0x000000030b057211 */ /* 0x002fc600018f0eff */
[----:B------:R1:W-:Y:S04]  /*18f10*/  STL [R1+0xa64], R6 ;  /* 0x000a640601007387 */ /* 0x0003e80000100800 */
[----:B------:R2:W-:Y:S01]  /*18f20*/  STL [R1+0xa30], R5 ;  /* 0x000a300501007387 */ /* 0x0005e20000100800 */
[-C--:B0-----:R-:W-:Y:S02]  /*18f30*/  LEA R4, P3, R21, R2.reuse, 0x1 ;  /* 0x0000000215047211 */ /* 0x081fe400078608ff */
[----:B-1----:R-:W-:Y:S02]  /*18f40*/  LEA.HI.X.SX32 R6, R0, R3, 0x1, P4 ;  /* 0x0000000300067211 */ /* 0x002fe400020f0eff */
[----:B------:R-:W3:Y:S01]  /*18f50*/  LDL.LU R0, [R1+0xb34] ;  /* 0x000b340001007983 */ /* 0x000ee20000300800 */
[----:B--2---:R-:W-:-:S03]  /*18f60*/  LEA R5, P4, R20, R2, 0x1 ;  /* 0x0000000214057211 */ /* 0x004fc600078808ff */
[----:B------:R0:W-:Y:S04]  /*18f70*/  STL [R1+0xa6c], R4 ;  /* 0x000a6c0401007387 */ /* 0x0001e80000100800 */
[----:B------:R-:W-:Y:S04]  /*18f80*/  STL [R1+0xa38], R6 ;  /* 0x000a380601007387 */ /* 0x000fe80000100800 */
[----:B------:R-:W2:Y:S04]  /*18f90*/  LDL.LU R10, [R1+0xb00] ;  /* 0x000b0000010a7983 */ /* 0x000ea80000300800 */
[----:B------:R1:W-:Y:S04]  /*18fa0*/  STL [R1+0xa74], R5 ;  /* 0x000a740501007387 */ /* 0x0003e80000100800 */
[----:B------:R-:W4:Y:S01]  /*18fb0*/  LDL.LU R9, [R1+0xb04] ;  /* 0x000b040001097983 */ /* 0x000f220000300800 */
[----:B0-----:R-:W-:-:S05]  /*18fc0*/  LEA.HI.X.SX32 R4, R29, R3, 0x1, P5 ;  /* 0x000000031d047211 */ /* 0x001fca00028f0eff */
[----:B------:R0:W-:Y:S01]  /*18fd0*/  STL [R1+0xa40], R4 ;  /* 0x000a400401007387 */ /* 0x0001e20000100800 */
[----:B-1----:R-:W-:-:S05]  /*18fe0*/  LEA R5, P5, R19, R2, 0x1 ;  /* 0x0000000213057211 */ /* 0x002fca00078a08ff */
[----:B------:R1:W-:Y:S01]  /*18ff0*/  STL [R1+0xa78], R5 ;  /* 0x000a780501007387 */ /* 0x0003e20000100800 */
[----:B0-----:R-:W-:Y:S02]  /*19000*/  LEA.HI.X.SX32 R4, R28, R3, 0x1, P6 ;  /* 0x000000031c047211 */ /* 0x001fe400030f0eff */
[----:B------:R-:W-:-:S03]  /*19010*/  LEA R6, P6, R18, R2, 0x1 ;  /* 0x0000000212067211 */ /* 0x000fc600078c08ff */
[----:B------:R0:W-:Y:S01]  /*19020*/  STL [R1+0xa48], R4 ;  /* 0x000a480401007387 */ /* 0x0001e20000100800 */
[----:B-1----:R-:W-:Y:S01]  /*19030*/  LEA.HI.X.SX32 R5, R26, R3, 0x1, P0 ;  /* 0x000000031a057211 */ /* 0x002fe200000f0eff */
[----:B------:R-:W-:Y:S02]  /*19040*/  IMAD R15, R15, UR12, RZ ;  /* 0x0000000c0f0f7c24 */ /* 0x000fe4000f8e02ff */
[----:B------:R1:W-:Y:S01]  /*19050*/  STL [R1+0xa7c], R6 ;  /* 0x000a7c0601007387 */ /* 0x0003e20000100800 */
[----:B0-----:R-:W-:-:S03]  /*19060*/  LEA R4, P0, R17, R2, 0x1 ;  /* 0x0000000211047211 */ /* 0x001fc600078008ff */
[----:B------:R0:W-:Y:S01]  /*19070*/  STL [R1+0xa50], R5 ;  /* 0x000a500501007387 */ /* 0x0001e20000100800 */
[----:B-1----:R-:W-:-:S03]  /*19080*/  LEA.HI.X.SX32 R6, R27, R3, 0x1, P1 ;  /* 0x000000031b067211 */ /* 0x002fc600008f0eff */
[----:B------:R1:W-:Y:S01]  /*19090*/  STL [R1+0xa80], R4 ;  /* 0x000a800401007387 */ /* 0x0003e20000100800 */
[----:B------:R-:W-:Y:S01]  /*190a0*/  IMAD R14, R14, UR12, RZ ;  /* 0x0000000c0e0e7c24 */ /* 0x000fe2000f8e02ff */
[----:B0-----:R-:W-:Y:S02]  /*190b0*/  LEA R5, P1, R16, R2, 0x1 ;  /* 0x0000000210057211 */ /* 0x001fe400078208ff */
[----:B------:R0:W-:Y:S01]  /*190c0*/  STL [R1+0xa58], R6 ;  /* 0x000a580601007387 */ /* 0x0001e20000100800 */
[----:B-1----:R-:W-:-:S03]  /*190d0*/  LEA.HI.X.SX32 R4, R22, R3, 0x1, P2 ;  /* 0x0000000316047211 */ /* 0x002fc600010f0eff */
[----:B------:R1:W-:Y:S01]  /*190e0*/  STL [R1+0xa84], R5 ;  /* 0x000a840501007387 */ /* 0x0003e20000100800 */
[----:B------:R-:W-:-:S03]  /*190f0*/  IMAD R12, R12, UR12, RZ ;  /* 0x0000000c0c0c7c24 */ /* 0x000fc6000f8e02ff */
[----:B------:R5:W-:Y:S01]  /*19100*/  STL [R1+0xa60], R4 ;  /* 0x000a600401007387 */ /* 0x000be20000100800 */
[----:B0-----:R-:W-:Y:S02]  /*19110*/  LEA R6, P2, R15, R2, 0x1 ;  /* 0x000000020f067211 */ /* 0x001fe400078408ff */
[----:B-1----:R-:W-:-:S03]  /*19120*/  LEA.HI.X.SX32 R5, R21, R3, 0x1, P3 ;  /* 0x0000000315057211 */ /* 0x002fc600018f0eff */
[----:B------:R0:W-:Y:S01]  /*19130*/  STL [R1+0xa88], R6 ;  /* 0x000a880601007387 */ /* 0x0001e20000100800 */
[----:B-----5:R-:W-:-:S03]  /*19140*/  LEA R4, P3, R14, R2, 0x1 ;  /* 0x000000020e047211 */ /* 0x020fc600078608ff */
[----:B------:R1:W-:Y:S04]  /*19150*/  STL [R1+0xa68], R5 ;  /* 0x000a680501007387 */ /* 0x0003e80000100800 */
[----:B------:R5:W-:Y:S01]  /*19160*/  STL [R1+0xa8c], R4 ;  /* 0x000a8c0401007387 */ /* 0x000be20000100800 */
[----:B0-----:R-:W-:Y:S02]  /*19170*/  LEA.HI.X.SX32 R6, R20, R3, 0x1, P4 ;  /* 0x0000000314067211 */ /* 0x001fe400020f0eff */
[----:B-1----:R-:W-:-:S03]  /*19180*/  LEA R5, P4, R12, R2, 0x1 ;  /* 0x000000020c057211 */ /* 0x002fc600078808ff */
[----:B------:R-:W-:Y:S01]  /*19190*/  STL [R1+0xa70], R6 ;  /* 0x000a700601007387 */ /* 0x000fe20000100800 */
[----:B-----5:R-:W-:-:S03]  /*191a0*/  LEA.HI.X.SX32 R4, R19, R3, 0x1, P5 ;  /* 0x0000000313047211 */ /* 0x020fc600028f0eff */
[----:B------:R-:W-:Y:S04]  /*191b0*/  STL [R1+0x318], R5 ;  /* 0x0003180501007387 */ /* 0x000fe80000100800 */
[----:B------:R0:W-:Y:S02]  /*191c0*/  STL [R1+0x300], R4 ;  /* 0x0003000401007387 */ /* 0x0001e40000100800 */
[----:B0-----:R-:W0:Y:S01]  /*191d0*/  S2R R4, SR_TID.X ;  /* 0x0000000000047919 */ /* 0x001e220000002100 */
[-C--:B------:R-:W-:Y:S02]  /*191e0*/  LEA.HI.X.SX32 R6, R18, R3.reuse, 0x1, P6 ;  /* 0x0000000312067211 */ /* 0x080fe400030f0eff */
[----:B------:R-:W-:-:S03]  /*191f0*/  LEA.HI.X.SX32 R5, R17, R3, 0x1, P0 ;  /* 0x0000000311057211 */ /* 0x000fc600000f0eff */
[----:B------:R1:W-:Y:S01]  /*19200*/  STL [R1+0x304], R6 ;  /* 0x0003040601007387 */ /* 0x0003e20000100800 */
[----:B------:R-:W-:-:S03]  /*19210*/  LEA.HI.X.SX32 R7, R15, R3, 0x1, P2 ;  /* 0x000000030f077211 */ /* 0x000fc600010f0eff */
[----:B------:R-:W-:Y:S01]  /*19220*/  STL [R1+0x308], R5 ;  /* 0x0003080501007387 */ /* 0x000fe20000100800 */
[----:B-1----:R-:W-:-:S05]  /*19230*/  LEA.HI.X.SX32 R6, R16, R3, 0x1, P1 ;  /* 0x0000000310067211 */ /* 0x002fca00008f0eff */
[----:B------:R-:W-:Y:S04]  /*19240*/  STL [R1+0x30c], R6 ;  /* 0x00030c0601007387 */ /* 0x000fe80000100800 */
[----:B------:R1:W-:Y:S02]  /*19250*/  STL [R1+0x310], R7 ;  /* 0x0003100701007387 */ /* 0x0003e40000100800 */
[----:B-1----:R-:W-:-:S05]  /*19260*/  LEA.HI.X.SX32 R7, R14, R3, 0x1, P3 ;  /* 0x000000030e077211 */ /* 0x002fca00018f0eff */
[----:B------:R1:W-:Y:S01]  /*19270*/  STL [R1+0x314], R7 ;  /* 0x0003140701007387 */ /* 0x0003e20000100800 */
[----:B0-----:R-:W-:Y:S02]  /*19280*/  LEA.HI R6, R4, 0x38, RZ, 0x1c ;  /* 0x0000003804067811 */ /* 0x001fe400078fe0ff */
[----:B-1----:R-:W-:-:S04]  /*19290*/  SHF.R.U32.HI R7, RZ, 0x4, R4 ;  /* 0x00000004ff077819 */ /* 0x002fc80000011604 */
[----:B------:R-:W-:-:S04]  /*192a0*/  SGXT.U32 R7, R7, 0x3 ;  /* 0x000000030707781a */ /* 0x000fc80000000000 */
[----:B------:R-:W-:Y:S01]  /*192b0*/  LOP3.LUT R13, R7, 0x30, RZ, 0xfc, !PT ;  /* 0x00000030070d7812 */ /* 0x000fe200078efcff */
[----:B------:R-:W-:Y:S01]  /*192c0*/  IMAD R6, R6, UR6, RZ ;  /* 0x0000000606067c24 */ /* 0x000fe2000f8e02ff */
[----:B------:R-:W-:Y:S02]  /*192d0*/  LEA.HI.X.SX32 R3, R12, R3, 0x1, P4 ;  /* 0x000000030c037211 */ /* 0x000fe400020f0eff */
[----:B------:R-:W-:Y:S01]  /*192e0*/  LEA R2, P5, R8, UR8, 0x1 ;  /* 0x0000000808027c11 */ /* 0x000fe2000f8a08ff */
[----:B------:R-:W-:Y:S02]  /*192f0*/  IMAD R13, R13, UR6, RZ ;  /* 0x000000060d0d7c24 */ /* 0x000fe4000f8e02ff */
[----:B------:R0:W-:Y:S01]  /*19300*/  STL [R1+0x1fc], R3 ;  /* 0x0001fc0301007387 */ /* 0x0001e20000100800 */
[----:B------:R-:W-:Y:S01]  /*19310*/  IMAD R5, RZ, RZ, -UR6 ;  /* 0x80000006ff057e24 */ /* 0x000fe2000f8e02ff */
[----:B------:R-:W-:Y:S02]  /*19320*/  LEA R11, P4, R6, R2, 0x1 ;  /* 0x00000002060b7211 */ /* 0x000fe400078808ff */
[----:B0-----:R-:W-:-:S02]  /*19330*/  LEA.HI.X.SX32 R3, R8, UR9, 0x1, P5 ;  /* 0x0000000908037c11 */ /* 0x001fc4000a8f0eff */
[----:B------:R-:W-:Y:S01]  /*19340*/  LEA R8, P5, R13, R2, 0x1 ;  /* 0x000000020d087211 */ /* 0x000fe200078a08ff */
[----:B------:R-:W-:Y:S04]  /*19350*/  STL [R1+0x2c4], R11 ;  /* 0x0002c40b01007387 */ /* 0x000fe80000100800 */
[----:B------:R0:W-:Y:S01]  /*19360*/  STL [R1+0x2cc], R8 ;  /* 0x0002cc0801007387 */ /* 0x0001e20000100800 */
[----:B------:R-:W-:Y:S01]  /*19370*/  IMAD R7, R7, UR6, RZ ;  /* 0x0000000607077c24 */ /* 0x000fe2000f8e02ff */
[----:B------:R-:W-:Y:S02]  /*19380*/  USHF.R.S32.HI UR8, URZ, 0x1f, UR4 ;  /* 0x0000001fff087899 */ /* 0x000fe40008011404 */
[----:B------:R-:W-:Y:S02]  /*19390*/  USHF.L.U32 UR6, UR6, 0x6, URZ ;  /* 0x0000000606067899 */ /* 0x000fe400080006ff */
[----:B------:R-:W-:-:S02]  /*193a0*/  USHF.L.U32 UR7, UR7, 0x6, URZ ;  /* 0x0000000607077899 */ /* 0x000fc400080006ff */
[----:B------:R-:W-:Y:S02]  /*193b0*/  ULEA.HI UR8, UR8, UR4, URZ, 0x6 ;  /* 0x0000000408087291 */ /* 0x000fe4000f8f30ff */
[----:B------:R-:W-:Y:S02]  /*193c0*/  USHF.R.S32.HI UR4, URZ, 0x1f, UR6 ;  /* 0x0000001fff047899 */ /* 0x000fe40008011406 */
[----:B------:R-:W-:Y:S02]  /*193d0*/  USHF.R.S32.HI UR9, URZ, 0x1f, UR7 ;  /* 0x0000001fff097899 */ /* 0x000fe40008011407 */
[----:B------:R-:W-:Y:S02]  /*193e0*/  USHF.L.U32 UR13, UR6, 0x1, URZ ;  /* 0x00000001060d7899 */ /* 0x000fe400080006ff */
[----:B------:R-:W-:Y:S02]  /*193f0*/  USHF.L.U32 UR12, UR7, 0x1, URZ ;  /* 0x00000001070c7899 */ /* 0x000fe400080006ff */
[----:B------:R-:W-:Y:S01]  /*19400*/  USHF.R.S32.HI UR8, URZ, 0x6, UR8 ;  /* 0x00000006ff087899 */ /* 0x000fe20008011408 */
[----:B---3--:R-:W-:Y:S01]  /*19410*/  IMAD R4, R5, 0x8, R0 ;  /* 0x0000000805047824 */ /* 0x008fe200078e0200 */
[----:B0-----:R-:W-:-:S03]  /*19420*/  LEA R8, P1, R0, R2, 0x1 ;  /* 0x0000000200087211 */ /* 0x001fc600078208ff */
[----:B------:R-:W-:Y:S01]  /*19430*/  IMAD R5, R5, 0x8, R4 ;  /* 0x0000000805057824 */ /* 0x000fe200078e0204 */
[-C--:B--2---:R-:W-:Y:S02]  /*19440*/  LEA R12, P3, R10, R2.reuse, 0x1 ;  /* 0x000000020a0c7211 */ /* 0x084fe400078608ff */
[----:B----4-:R-:W-:-:S03]  /*19450*/  LEA R11, P2, R9, R2, 0x1 ;  /* 0x00000002090b7211 */ /* 0x010fc600078408ff */
[----:B------:R0:W-:Y:S04]  /*19460*/  STL [R1+0x2d4], R12 ;  /* 0x0002d40c01007387 */ /* 0x0001e80000100800 */
[----:B------:R1:W-:Y:S04]  /*19470*/  STL [R1+0x2dc], R11 ;  /* 0x0002dc0b01007387 */ /* 0x0003e80000100800 */
[----:B------:R2:W-:Y:S01]  /*19480*/  STL [R1+0x2e4], R8 ;  /* 0x0002e40801007387 */ /* 0x0005e20000100800 */
[----:B0-----:R-:W-:Y:S02]  /*19490*/  LEA R12, P0, R4, R2, 0x1 ;  /* 0x00000002040c7211 */ /* 0x001fe400078008ff */
[----:B-1----:R-:W-:-:S03]  /*194a0*/  LEA.HI.X.SX32 R11, R6, R3, 0x1, P4 ;  /* 0x00000003060b7211 */ /* 0x002fc600020f0eff */
[----:B------:R-:W-:Y:S01]  /*194b0*/  STL [R1+0x2ec], R12 ;  /* 0x0002ec0c01007387 */ /* 0x000fe20000100800 */
[----:B------:R-:W-:Y:S02]  /*194c0*/  LEA.HI.X.SX32 R6, R13, R3, 0x1, P5 ;  /* 0x000000030d067211 */ /* 0x000fe400028f0eff */
[-C--:B--2---:R-:W-:Y:S01]  /*194d0*/  LEA R8, P4, R5, R2.reuse, 0x1 ;  /* 0x0000000205087211 */ /* 0x084fe200078808ff */
[----:B------:R-:W-:Y:S01]  /*194e0*/  STL [R1+0x2c0], R11 ;  /* 0x0002c00b01007387 */ /* 0x000fe20000100800 */
[----:B------:R-:W-:-:S03]  /*194f0*/  LEA R2, P5, R7, R2, 0x1 ;  /* 0x0000000207027211 */ /* 0x000fc600078a08ff */
[----:B------:R0:W-:Y:S04]  /*19500*/  STL [R1+0x2f4], R8 ;  /* 0x0002f40801007387 */ /* 0x0001e80000100800 */
[----:B------:R1:W-:Y:S01]  /*19510*/  STL [R1+0x2c8], R6 ;  /* 0x0002c80601007387 */ /* 0x0003e20000100800 */
[----:B0-----:R-:W-:-:S03]  /*19520*/  LEA.HI.X.SX32 R8, R10, R3, 0x1, P3 ;  /* 0x000000030a087211 */ /* 0x001fc600018f0eff */
[----:B------:R0:W-:Y:S01]  /*19530*/  STL [R1+0x2fc], R2 ;  /* 0x0002fc0201007387 */ /* 0x0001e20000100800 */
[----:B-1----:R-:W-:-:S03]  /*19540*/  LEA.HI.X.SX32 R6, R9, R3, 0x1, P2 ;  /* 0x0000000309067211 */ /* 0x002fc600010f0eff */
[----:B------:R-:W-:Y:S01]  /*19550*/  STL [R1+0x2d0], R8 ;  /* 0x0002d00801007387 */ /* 0x000fe20000100800 */
[----:B0-----:R-:W-:-:S03]  /*19560*/  LEA.HI.X.SX32 R2, R0, R3, 0x1, P1 ;  /* 0x0000000300027211 */ /* 0x001fc600008f0eff */
[----:B------:R-:W2:Y:S04]  /*19570*/  LDL.LU R0, [R1+0xb30] ;  /* 0x000b300001007983 */ /* 0x000ea80000300800 */
[----:B------:R0:W-:Y:S04]  /*19580*/  STL [R1+0x2d8], R6 ;  /* 0x0002d80601007387 */ /* 0x0001e80000100800 */
[----:B------:R1:W-:Y:S01]  /*19590*/  STL [R1+0x2e0], R2 ;  /* 0x0002e00201007387 */ /* 0x0003e20000100800 */
[-C--:B0-----:R-:W-:Y:S02]  /*195a0*/  LEA.HI.X.SX32 R6, R4, R3.reuse, 0x1, P0 ;  /* 0x0000000304067211 */ /* 0x081fe400000f0eff */
[----:B------:R-:W-:-:S02]  /*195b0*/  LEA.HI.X.SX32 R4, R5, R3, 0x1, P4 ;  /* 0x0000000305047211 */ /* 0x000fc400020f0eff */
[----:B-1----:R-:W-:Y:S01]  /*195c0*/  LEA.HI.X.SX32 R2, R7, R3, 0x1, P5 ;  /* 0x0000000307027211 */ /* 0x002fe200028f0eff */
[----:B------:R-:W-:Y:S04]  /*195d0*/  STL [R1+0x2e8], R6 ;  /* 0x0002e80601007387 */ /* 0x000fe80000100800 */
[----:B------:R-:W-:Y:S04]  /*195e0*/  STL [R1+0x2f0], R4 ;  /* 0x0002f00401007387 */ /* 0x000fe80000100800 */
[----:B------:R0:W-:Y:S04]  /*195f0*/  STL [R1+0x2f8], R2 ;  /* 0x0002f80201007387 */ /* 0x0001e80000100800 */
[----:B------:R-:W-:Y:S04]  /*19600*/  STL [R1+0x2b0], RZ ;  /* 0x0002b0ff01007387 */ /* 0x000fe80000100800 */
        /* <DEDUP_REMOVED lines=29> */
[----:B------:R-:W-:Y:S01]  /*197e0*/  STL [R1+0x248], RZ ;  /* 0x000248ff01007387 */ /* 0x000fe20000100800 */
[----:B------:R-:W1:Y:S01]  /*197f0*/  S2R R9, SR_TID.X ;  /* 0x0000000000097919 */ /* 0x000e620000002100 */
[----:B------:R-:W-:-:S02]  /*19800*/  USHF.L.U64.HI UR6, UR6, 0x1, UR4 ;  /* 0x0000000106067899 */ /* 0x000fc40008010204 */
[----:B------:R-:W-:Y:S01]  /*19810*/  USHF.L.U64.HI UR9, UR7, 0x1, UR9 ;  /* 0x0000000107097899 */ /* 0x000fe20008010209 */
[----:B-1----:R-:W-:-:S05]  /*19820*/  IMAD.SHL.U32 R9, R9, 0x20, RZ ;  /* 0x0000002009097824 */ /* 0x002fca00078e00ff */
[----:B0-----:R-:W-:-:S05]  /*19830*/  LOP3.LUT R2, R9, 0x60, RZ, 0xc0, !PT ;  /* 0x0000006009027812 */ /* 0x001fca00078ec0ff */
[----:B------:R2:W-:Y:S04]  /*19840*/  STL [R1+0xb24], R2 ;  /* 0x000b240201007387 */ /* 0x0005e80000100800 */
[----:B------:R-:W-:Y:S04]  /*19850*/  STL [R1+0x24c], RZ ;  /* 0x00024cff01007387 */ /* 0x000fe80000100800 */
[----:B------:R-:W-:Y:S04]  /*19860*/  STL [R1+0x230], RZ ;  /* 0x000230ff01007387 */ /* 0x000fe80000100800 */
[----:B------:R-:W-:Y:S04]  /*19870*/  STL [R1+0x234], RZ ;  /* 0x000234ff01007387 */ /* 0x000fe80000100800 */
[----:B------:R-:W-:Y:S04]  /*19880*/  STL [R1+0x238], RZ ;  /* 0x000238ff01007387 */ /* 0x000fe80000100800 */
[----:B------:R-:W-:Y:S04]  /*19890*/  STL [R1+0x23c], RZ ;  /* 0x00023cff01007387 */ /* 0x000fe80000100800 */
[----:B------:R-:W3:Y:S01]  /*198a0*/  LDL R9, [R1+0x1f0] ;  /* 0x0001f00001097983 */ /* 0x000ee20000100800 */
[C---:B--2---:R-:W-:Y:S01]  /*198b0*/  LOP3.LUT R2, R0.reuse, 0x20, RZ, 0x3c, !PT ;  /* 0x0000002000027812 */ /* 0x044fe200078e3cff */
[----:B------:R-:W-:Y:S01]  /*198c0*/  UMOV UR4, URZ ;  /* 0x000000ff00047c82 */ /* 0x000fe20008000000 */
[C---:B------:R-:W-:Y:S01]  /*198d0*/  LOP3.LUT R4, R0.reuse, 0x40, RZ, 0x3c, !PT ;  /* 0x0000004000047812 */ /* 0x040fe200078e3cff */
[----:B------:R-:W-:Y:S01]  /*198e0*/  STL [R1+0x220], RZ ;  /* 0x000220ff01007387 */ /* 0x000fe20000100800 */
[----:B------:R-:W-:-:S03]  /*198f0*/  LOP3.LUT R3, R0, 0x60, RZ, 0x3c, !PT ;  /* 0x0000006000037812 */ /* 0x000fc600078e3cff */
        /* <DEDUP_REMOVED lines=27> */
[----:B------:R3:W-:Y:S04]  /*19ab0*/  STL [R1+0xb04], R2 ;  /* 0x000b040201007387 */ /* 0x0007e80000100800 */
[----:B------:R0:W-:Y:S04]  /*19ac0*/  STL [R1+0xb00], R4 ;  /* 0x000b000401007387 */ /* 0x0001e80000100800 */
[----:B------:R0:W-:Y:S01]  /*19ad0*/  STL [R1+0xafc], R3 ;  /* 0x000afc0301007387 */ /* 0x0001e20000100800 */
[----:B---3--:R-:W-:-:S05]  /*19ae0*/  LOP3.LUT R2, R9, 0x40, RZ, 0x3c, !PT ;  /* 0x0000004009027812 */ /* 0x008fca00078e3cff */
[----:B------:R0:W-:Y:S02]  /*19af0*/  STL [R1+0xb20], R2 ;  /* 0x000b200201007387 */ /* 0x0001e40000100800 */
.L_x_2:
[----:B------:R-:W-:Y:S04]  /*19b00*/  STL [R1+0x13b0], R23 ;  /* 0x0013b01701007387 */ /* 0x000fe80000100800 */
[----:B-----5:R-:W-:Y:S04]  /*19b10*/  STL [R1+0x13ac], R16 ;  /* 0x0013ac1001007387 */ /* 0x020fe80000100800 */
[----:B------:R-:W-:Y:S04]  /*19b20*/  STL [R1+0x13a8], R24 ;  /* 0x0013a81801007387 */ /* 0x000fe80000100800 */
[----:B------:R-:W2:Y:S04]  /*19b30*/  LDL R5, [R1+0x2f0] ;  /* 0x0002f00001057983 */ /* 0x000ea80000100800 */
[----:B0-----:R-:W2:Y:S01]  /*19b40*/  LDL R4, [R1+0x2f4] ;  /* 0x0002f40001047983 */ /* 0x001ea20000100800 */
[----:B------:R-:W0:Y:S03]  /*19b50*/  S2R R2, SR_TID.X ;  /* 0x0000000000027919 */ /* 0x000e260000002100 */
[----:B-1----:R1:W-:Y:S04]  /*19b60*/  STL [R1+0x13a4], R25 ;  /* 0x0013a41901007387 */ /* 0x0023e80000100800 */
[----:B-1----:R-:W3:Y:S04]  /*19b70*/  LDL R25, [R1+0x2ec] ;  /* 0x0002ec0001197983 */ /* 0x002ee80000100800 */
[----:B------:R-:W-:Y:S04]  /*19b80*/  STL [R1+0x1354], R15 ;  /* 0x0013540f01007387 */ /* 0x000fe80000100800 */
[----:B------:R-:W-:Y:S04]  /*19b90*/  STL [R1+0x1358], R15 ;  /* 0x0013580f01007387 */ /* 0x000fe80000100800 */
[----:B------:R-:W-:Y:S04]  /*19ba0*/  STL [R1+0x1360], R15 ;  /* 0x0013600f01007387 */ /* 0x000fe80000100800 */
[----:B------:R-:W-:Y:S01]  /*19bb0*/  STL [R1+0x1368], R15 ;  /* 0x0013680f01007387 */ /* 0x000fe20000100800 */
[----:B0-----:R-:W-:-:S03]  /*19bc0*/  SHF.R.U32.HI R24, RZ, 0x4, R2 ;  /* 0x00000004ff187819 */ /* 0x001fc60000011602 */
[----:B------:R-:W-:Y:S01]  /*19bd0*/  STL [R1+0x1370], R15 ;  /* 0x0013700f01007387 */ /* 0x000fe20000100800 */
[----:B------:R-:W-:-:S03]  /*19be0*/  SGXT.U32 R24, R24, 0x3 ;  /* 0x000000031818781a */ /* 0x000fc60000000000 */
[----:B------:R-:W-:Y:S04]  /*19bf0*/  STL [R1+0x1378], R15 ;  /* 0x0013780f01007387 */ /* 0x000fe80000100800 */
[----:B------:R-:W-:Y:S04]  /*19c00*/  STL [R1+0x1380], R15 ;  /* 0x0013800f01007387 */ /* 0x000fe80000100800 */
[----:B------:R-:W-:Y:S04]  /*19c10*/  STL [R1+0x1388], R15 ;  /* 0x0013880f01007387 */ /* 0x000fe80000100800 */
[----:B------:R-:W-:Y:S04]  /*19c20*/  STL [R1+0x1390], R15 ;  /* 0x0013900f01007387 */ /* 0x000fe80000100800 */
[----:B------:R-:W-:Y:S04]  /*19c30*/  STL [R1+0x1398], R15 ;  /* 0x0013980f01007387 */ /* 0x000fe80000100800 */
[----:B------:R0:W-:Y:S04]  /*19c40*/  STL [R1+0x13a0], R15 ;  /* 0x0013a00f01007387 */ /* 0x0001e80000100800 */
        /* <DEDUP_REMOVED lines=8> */
[----:B------:R-:W-:Y:S01]  /*19cd0*/  STL [R1+0x1394], R11 ;  /* 0x0013940b01007387 */ /* 0x000fe20000100800 */
[----:B------:R-:W-:-:S03]  /*19ce0*/  UIMAD UR7, UR4, -0x40, UR14 ;  /* 0xffffffc0040778a4 */ /* 0x000fc6000f8e020e */
[----:B------:R-:W-:Y:S04]  /*19cf0*/  STL [R1+0x139c], R11 ;  /* 0x00139c0b01007387 */ /* 0x000fe80000100800 */
[----:B------:R-:W-:Y:S01]  /*19d00*/  STL [R1+0x134c], R7 ;  /* 0x00134c0701007387 */ /* 0x000fe20000100800 */
[----:B------:R-:W-:-:S03]  /*19d10*/  LOP3.LUT R23, R24, 0x8, RZ, 0xfc, !PT ;  /* 0x0000000818177812 */ /* 0x000fc600078efcff */
[----:B------:R-:W-:Y:S04]  /*19d20*/  STL [R1+0x1348], R9 ;  /* 0x0013480901007387 */ /* 0x000fe80000100800 */
[----:B------:R-:W-:Y:S04]  /*19d30*/  STL [R1+0x1344], R10 ;  /* 0x0013440a01007387 */ /* 0x000fe80000100800 */
[----:B------:R-:W-:Y:S04]  /*19d40*/  STL [R1+0x1340], R8 ;  /* 0x0013400801007387 */ /* 0x000fe80000100800 */
[----:B------:R-:W-:Y:S01]  /*19d50*/  STL [R1+0x133c], R6 ;  /* 0x00133c0601007387 */ /* 0x000fe20000100800 */
[----:B------:R-:W-:-:S03]  /*19d60*/  ISETP.GE.AND P0, PT, R23, UR7, PT ;  /* 0x0000000717007c0c */ /* 0x000fc6000bf06270 */
[----:B------:R-:W-:Y:S04]  /*19d70*/  STL [R1+0x1338], R14 ;  /* 0x0013380e01007387 */ /* 0x000fe80000100800 */
[----:B------:R-:W-:Y:S04]  /*19d80*/  STL [R1+0x1334], R29 ;  /* 0x0013341d01007387 */ /* 0x000fe80000100800 */
[----:B------:R-:W-:Y:S04]  /*19d90*/  STL [R1+0x1330], R28 ;  /* 0x0013301c01007387 */ /* 0x000fe80000100800 */
[----:B------:R-:W-:Y:S04]  /*19da0*/  STL [R1+0x132c], R27 ;  /* 0x00132c1b01007387 */ /* 0x000fe80000100800 */
[----:B------:R-:W-:Y:S04]  /*19db0*/  STL [R1+0x1328], R26 ;  /* 0x0013281a01007387 */ /* 0x000fe80000100800 */
[----:B------:R-:W-:Y:S04]  /*19dc0*/  STL [R1+0x1324], R12 ;  /* 0x0013240c01007387 */ /* 0x000fe80000100800 */
[----:B------:R-:W-:Y:S01]  /*19dd0*/  STL [R1+0x1320], R13 ;  /* 0x0013200d01007387 */ /* 0x000fe20000100800 */
[----:B------:R-:W-:-:S03]  /*19de0*/  PRMT R3, RZ, 0x7610, R3 ;  /* 0x00007610ff037816 */ /* 0x000fc60000000003 */
[----:B------:R-:W-:Y:S04]  /*19df0*/  STL [R1+0x131c], R17 ;  /* 0x00131c1101007387 */ /* 0x000fe80000100800 */
[----:B------:R-:W-:Y:S04]  /*19e00*/  STL [R1+0x1310], R0 ;  /* 0x0013100001007387 */ /* 0x000fe80000100800 */
[----:B------:R-:W-:Y:S04]  /*19e10*/  STL [R1+0x1314], R0 ;  /* 0x0013140001007387 */ /* 0x000fe80000100800 */
[----:B------:R-:W-:Y:S04]  /*19e20*/  STL [R1+0x1318], R0 ;  /* 0x0013180001007387 */ /* 0x000fe80000100800 */
[----:B------:R-:W4:Y:S01]  /*19e30*/  LDL R2, [R1+0x2e8] ;  /* 0x0002e80001027983 */ /* 0x000f220000100800 */
[----:B------:R-:W-:-:S02]  /*19e40*/  LOP3.LUT R16, R24, 0x10, RZ, 0xfc, !PT ;  /* 0x0000001018107812 */ /* 0x000fc400078efcff */
[----:B------:R-:W-:Y:S01]  /*19e50*/  LOP3.LUT R24, R24, 0x18, RZ, 0xfc, !PT ;  /* 0x0000001818187812 */ /* 0x000fe200078efcff */
[----:B------:R-:W4:Y:S01]  /*19e60*/  LDL.LU R23, [R1+0x13b0] ;  /* 0x0013b00001177983 */ /* 0x000f220000300800 */
[----:B------:R-:W-:-:S03]  /*19e70*/  ISETP.GE.AND P1, PT, R16, UR7, PT ;  /* 0x0000000710007c0c */ /* 0x000fc6000bf26270 */
[----:B--2---:R1:W2:Y:S01]  /*19e80*/  @!P0 LDG.E.U16 R3, desc[UR10][R4.64] ;  /* 0x0000000a04038981 */ /* 0x0042a2000c1e1500 */
[----:B------:R-:W-:Y:S02]  /*19e90*/  PRMT R18, RZ, 0x7610, R18 ;  /* 0x00007610ff127816 */ /* 0x000fe40000000012 */
[----:B------:R-:W-:Y:S01]  /*19ea0*/  ISETP.GE.AND P2, PT, R24, UR7, PT ;  /* 0x0000000718007c0c */ /* 0x000fe2000bf46270 */
[----:B------:R-:W2:Y:S04]  /*19eb0*/  LDL.LU R16, [R1+0x13ac] ;  /* 0x0013ac0001107983 */ /* 0x000ea80000300800 */
[----:B------:R-:W2:Y:S01]  /*19ec0*/  LDL.LU R24, [R1+0x13a8] ;  /* 0x0013a80001187983 */ /* 0x000ea20000300800 */
[----:B-1----:R-:W1:Y:S01]  /*19ed0*/  S2R R5, SR_TID.X ;  /* 0x0000000000057919 */ /* 0x002e620000002100 */
[----:B---3--:R-:W-:Y:S01]  /*19ee0*/  @!P1 IMAD.MOV.U32 R4, RZ, RZ, R25 ;  /* 0x000000ffff049224 */ /* 0x008fe200078e0019 */
[----:B-1----:R-:W-:-:S04]  /*19ef0*/  SHF.R.U32.HI R5, RZ, 0x4, R5 ;  /* 0x00000004ff057819 */ /* 0x002fc80000011605 */
[----:B------:R-:W-:-:S04]  /*19f00*/  SGXT.U32 R5, R5, 0x3 ;  /* 0x000000030505781a */ /* 0x000fc80000000000 */
[----:B------:R-:W-:-:S04]  /*19f10*/  LOP3.LUT R5, R5, 0x20, RZ, 0xfc, !PT ;  /* 0x0000002005057812 */ /* 0x000fc800078efcff */
[----:B------:R-:W-:Y:S01]  /*19f20*/  ISETP.GE.AND P3, PT, R5, UR7, PT ;  /* 0x0000000705007c0c */ /* 0x000fe2000bf66270 */
[----:B----4-:R-:W-:-:S05]  /*19f30*/  @!P1 IMAD.MOV.U32 R5, RZ, RZ, R2 ;  /* 0x000000ffff059224 */ /* 0x010fca00078e0002 */
[----:B------:R-:W3:Y:S04]  /*19f40*/  @!P1 LDG.E.U16 R18, desc[UR10][R4.64] ;  /* 0x0000000a04129981 */ /* 0x000ee8000c1e1500 */
[----:B--2---:R-:W-:Y:S04]  /*19f50*/  STL [R1+0x130c], R3 ;  /* 0x00130c0301007387 */ /* 0x004fe80000100800 */
[----:B------:R-:W2:Y:S04]  /*19f60*/  LDL R4, [R1+0x2e0] ;  /* 0x0002e00001047983 */ /* 0x000ea80000100800 */
[----:B------:R-:W2:Y:S01]  /*19f70*/  LDL R5, [R1+0x2e4] ;  /* 0x0002e40001057983 */ /* 0x000ea20000100800 */
[----:B------:R-:W-:-:S03]  /*19f80*/  PRMT R19, RZ, 0x7610, R19 ;  /* 0x00007610ff137816 */ /* 0x000fc60000000013 */
[----:B---3--:R-:W-:Y:S01]  /*19f90*/  STL [R1+0x1308], R18 ;  /* 0x0013081201007387 */ /* 0x008fe20000100800 */
[----:B--2---:R-:W-:-:S04]  /*19fa0*/  @!P2 LOP3.LUT R5, R5, R4, RZ, 0x3c, !PT ;  /* 0x000000040505a212 */ /* 0x004fc800078e3cff */
[----:B------:R-:W-:-:S04]  /*19fb0*/  @!P2 LOP3.LUT R4, R5, R4, RZ, 0x3c, !PT ;  /* 0x000000040504a212 */ /* 0x000fc800078e3cff */
[----:B------:R-:W-:-:S05]  /*19fc0*/  @!P2 LOP3.LUT R5, R5, R4, RZ, 0x3c, !PT ;  /* 0x000000040505a212 */ /* 0x000fca00078e3cff */
[----:B------:R-:W2:Y:S04]  /*19fd0*/  @!P2 LDG.E.U16 R19, desc[UR10][R4.64] ;  /* 0x0000000a0413a981 */ /* 0x000ea8000c1e1500 */
[----:B------:R-:W3:Y:S04]  /*19fe0*/  LDL R4, [R1+0x2d8] ;  /* 0x0002d80001047983 */ /* 0x000ee80000100800 */
[----:B------:R-:W3:Y:S01]  /*19ff0*/  LDL R5, [R1+0x2dc] ;  /* 0x0002dc0001057983 */ /* 0x000ee20000100800 */
[----:B------:R-:W-:Y:S01]  /*1a000*/  PRMT R20, RZ, 0x7610, R20 ;  /* 0x00007610ff147816 */ /* 0x000fe20000000014 */
[----:B------:R-:W1:Y:S01]  /*1a010*/  S2R R2, SR_TID.X ;  /* 0x0000000000027919 */ /* 0x000e620000002100 */
[----:B------:R-:W4:Y:S01]  /*1a020*/  S2R R25, SR_TID.X ;  /* 0x0000000000197919 */ /* 0x000f220000002100 */
[----:B--2---:R-:W-:Y:S01]  /*1a030*/  STL [R1+0x1304], R19 ;  /* 0x0013041301007387 */ /* 0x004fe20000100800 */
[----:B---3--:R-:W-:-:S04]  /*1a040*/  @!P3 LOP3.LUT R5, R5, R4, RZ, 0x3c, !PT ;  /* 0x000000040505b212 */ /* 0x008fc800078e3cff */
[----:B------:R-:W-:-:S04]  /*1a050*/  @!P3 LOP3.LUT R4, R5, R4, RZ, 0x3c, !PT ;  /* 0x000000040504b212 */ /* 0x000fc800078e3cff */
[----:B------:R-:W-:-:S05]  /*1a060*/  @!P3 LOP3.LUT R5, R5, R4, RZ, 0x3c, !PT ;  /* 0x000000040505b212 */ /* 0x000fca00078e3cff */
[----:B------:R-:W2:Y:S04]  /*1a070*/  @!P3 LDG.E.U16 R20, desc[UR10][R4.64] ;  /* 0x0000000a0414b981 */ /* 0x000ea8000c1e1500 */
[----:B------:R-:W3:Y:S04]  /*1a080*/  LDL R4, [R1+0x2d0] ;  /* 0x0002d00001047983 */ /* 0x000ee80000100800 */
[----:B------:R-:W3:Y:S01]  /*1a090*/  LDL R5, [R1+0x2d4] ;  /* 0x0002d40001057983 */ /* 0x000ee20000100800 */
[----:B-1----:R-:W-:-:S04]  /*1a0a0*/  SHF.R.U32.HI R2, RZ, 0x4, R2 ;  /* 0x00000004ff027819 */ /* 0x002fc80000011602 */
[----:B------:R-:W-:-:S04]  /*1a0b0*/  SGXT.U32 R2, R2, 0x3 ;  /* 0x000000030202781a */ /* 0x000fc80000000000 */
[----:B------:R-:W-:-:S04]  /*1a0c0*/  LOP3.LUT R2, R2, 0x28, RZ, 0xfc, !PT ;  /* 0x0000002802027812 */ /* 0x000fc800078efcff */
[----:B------:R-:W-:Y:S02]  /*1a0d0*/  ISETP.GE.AND P1, PT, R2, UR7, PT ;  /* 0x0000000702007c0c */ /* 0x000fe4000bf26270 */
[----:B----4-:R-:W-:Y:S02]  /*1a0e0*/  SHF.R.U32.HI R2, RZ, 0x4, R25 ;  /* 0x00000004ff027819 */ /* 0x010fe40000011619 */
[----:B------:R-:W-:-:S04]  /*1a0f0*/  LEA.HI R25, R25, 0x38, RZ, 0x1c ;  /* 0x0000003819197811 */ /* 0x000fc800078fe0ff */
[----:B------:R-:W-:Y:S02]  /*1a100*/  ISETP.GE.AND P4, PT, R25, UR7, PT ;  /* 0x0000000719007c0c */ /* 0x000fe4000bf86270 */
[----:B------:R-:W1:Y:S01]  /*1a110*/  S2R R25, SR_TID.X ;  /* 0x0000000000197919 */ /* 0x000e620000002100 */
[----:B------:R-:W-:Y:S02]  /*1a120*/  PRMT R21, RZ, 0x7610, R21 ;  /* 0x00007610ff157816 */ /* 0x000fe40000000015 */
[----:B-1----:R-:W-:-:S04]  /*1a130*/  LOP3.LUT R25, R25, 0x3f, RZ, 0xc0, !PT ;  /* 0x0000003f19197812 */ /* 0x002fc800078ec0ff */
[----:B------:R-:W-:Y:S01]  /*1a140*/  ISETP.GE.AND P3, PT, R25, UR7, PT ;  /* 0x0000000719007c0c */ /* 0x000fe2000bf66270 */
[----:B--2---:R-:W-:Y:S04]  /*1a150*/  STL [R1+0x1300], R20 ;  /* 0x0013001401007387 */ /* 0x004fe80000100800 */
[----:B------:R-:W2:Y:S01]  /*1a160*/  LDL.LU R25, [R1+0x13a4] ;  /* 0x0013a40001197983 */ /* 0x000ea20000300800 */
[----:B---3--:R-:W-:-:S04]  /*1a170*/  @!P1 LOP3.LUT R5, R5, R4, RZ, 0x3c, !PT ;  /* 0x0000000405059212 */ /* 0x008fc800078e3cff */
[----:B------:R-:W-:-:S04]  /*1a180*/  @!P1 LOP3.LUT R4, R5, R4, RZ, 0x3c, !PT ;  /* 0x0000000405049212 */ /* 0x000fc800078e3cff */
[----:B------:R-:W-:-:S05]  /*1a190*/  @!P1 LOP3.LUT R5, R5, R4, RZ, 0x3c, !PT ;  /* 0x0000000405059212 */ /* 0x000fca00078e3cff */
[----:B------:R1:W3:Y:S04]  /*1a1a0*/  @!P1 LDG.E.U16 R21, desc[UR10][R4.64] ;  /* 0x0000000a04159981 */ /* 0x0002e8000c1e1500 */
[----:B------:R-:W1:Y:S04]  /*1a1b0*/  LDL R4, [R1+0x2c8] ;  /* 0x0002c80001047983 */ /* 0x000e680000100800 */
[----:B------:R-:W1:Y:S01]  /*1a1c0*/  LDL R5, [R1+0x2cc] ;  /* 0x0002cc0001057983 */ /* 0x000e620000100800 */
[----:B------:R-:W-:-:S04]  /*1a1d0*/  SGXT.U32 R2, R2, 0x3 ;  /* 0x000000030202781a */ /* 0x000fc80000000000 */
[----:B------:R-:W-:-:S04]  /*1a1e0*/  LOP3.LUT R2, R2, 0x30, RZ, 0xfc, !PT ;  /* 0x0000003002027812 */ /* 0x000fc800078efcff */
[----:B------:R-:W-:Y:S02]  /*1a1f0*/  ISETP.GE.AND P2, PT, R2, UR7, PT ;  /* 0x0000000702007c0c */ /* 0x000fe4000bf46270 */
[----:B------:R-:W-:-:S11]  /*1a200*/  PRMT R22, RZ, 0x7610, R22 ;  /* 0x00007610ff167816 */ /* 0x000fd60000000016 */
[----:B-1----:R-:W-:-:S04]  /*1a210*/  @!P2 LOP3.LUT R5, R5, R4, RZ, 0x3c, !PT ;  /* 0x000000040505a212 */ /* 0x002fc800078e3cff */
[----:B------:R-:W-:-:S04]  /*1a220*/  @!P2 LOP3.LUT R4, R5, R4, RZ, 0x3c, !PT ;  /* 0x000000040504a212 */ /* 0x000fc800078e3cff */
[----:B------:R-:W-:-:S05]  /*1a230*/  @!P2 LOP3.LUT R5, R5, R4, RZ, 0x3c, !PT ;  /* 0x000000040505a212 */ /* 0x000fca00078e3cff */
[----:B------:R-:W4:Y:S04]  /*1a240*/  @!P2 LDG.E.U16 R22, desc[UR10][R4.64] ;  /* 0x0000000a0416a981 */ /* 0x000f28000c1e1500 */
[----:B------:R-:W2:Y:S04]  /*1a250*/  LDL R4, [R1+0x2c0] ;  /* 0x0002c00001047983 */ /* 0x000ea80000100800 */
[----:B------:R-:W2:Y:S01]  /*1a260*/  LDL R5, [R1+0x2c4] ;  /* 0x0002c40001057983 */ /* 0x000ea20000100800 */
[----:B------:R-:W-:Y:S01]  /*1a270*/  PRMT R23, RZ, 0x7610, R23 ;  /* 0x00007610ff177816 */ /* 0x000fe20000000017 */
[----:B------:R-:W1:Y:S02]  /*1a280*/  S2R R2, SR_TID.X ;  /* 0x0000000000027919 */ /* 0x000e640000002100 */
[----:B----4-:R-:W-:Y:S01]  /*1a290*/  STL [R1+0x12fc], R22 ;  /* 0x0012fc1601007387 */ /* 0x010fe20000100800 */
[----:B--2---:R-:W-:-:S04]  /*1a2a0*/  @!P4 LOP3.LUT R5, R5, R4, RZ, 0x3c, !PT ;  /* 0x000000040505c212 */ /* 0x004fc800078e3cff */
[----:B------:R-:W-:-:S04]  /*1a2b0*/  @!P4 LOP3.LUT R4, R5, R4, RZ, 0x3c, !PT ;  /* 0x000000040504c212 */ /* 0x000fc800078e3cff */
[----:B------:R-:W-:-:S05]  /*1a2c0*/  @!P4 LOP3.LUT R5, R5, R4, RZ, 0x3c, !PT ;  /* 0x000000040505c212 */ /* 0x000fca00078e3cff */
[----:B------:R2:W4:Y:S04]  /*1a2d0*/  @!P4 LDG.E.U16 R23, desc[UR10][R4.64] ;  /* 0x0000000a0417c981 */ /* 0x000528000c1e1500 */
[----:B------:R-:W2:Y:S04]  /*1a2e0*/  LDL R4, [R1+0x2f8] ;  /* 0x0002f80001047983 */ /* 0x000ea80000100800 */
[----:B------:R-:W2:Y:S01]  /*1a2f0*/  LDL R5, [R1+0x2fc] ;  /* 0x0002fc0001057983 */ /* 0x000ea20000100800 */
[----:B-1----:R-:W-:-:S04]  /*1a300*/  SHF.R.U32.HI R2, RZ, 0x4, R2 ;  /* 0x00000004ff027819 */ /* 0x002fc80000011602 */
[----:B------:R-:W-:-:S04]  /*1a310*/  SGXT.U32 R2, R2, 0x3 ;  /* 0x000000030202781a */ /* 0x000fc80000000000 */
[----:B------:R-:W-:Y:S02]  /*1a320*/  ISETP.GE.AND P0, PT, R2, UR7, PT ;  /* 0x0000000702007c0c */ /* 0x000fe4000bf06270 */
[----:B------:R-:W-:-:S11]  /*1a330*/  PRMT R16, RZ, 0x7610, R16 ;  /* 0x00007610ff107816 */ /* 0x000fd60000000010 */
[----:B--2---:R-:W-:-:S04]  /*1a340*/  @!P0 LOP3.LUT R5, R5, R4, RZ, 0x3c, !PT ;  /* 0x0000000405058212 */ /* 0x004fc800078e3cff */
[----:B------:R-:W-:-:S04]  /*1a350*/  @!P0 LOP3.LUT R4, R5, R4, RZ, 0x3c, !PT ;  /* 0x0000000405048212 */ /* 0x000fc800078e3cff */
[----:B------:R-:W-:-:S05]  /*1a360*/  @!P0 LOP3.LUT R5, R5, R4, RZ, 0x3c, !PT ;  /* 0x0000000405058212 */ /* 0x000fca00078e3cff */
[----:B------:R1:W2:Y:S04]  /*1a370*/  @!P0 LDG.E.U16 R16, desc[UR10][R4.64] ;  /* 0x0000000a04108981 */ /* 0x0002a8000c1e1500 */
[----:B------:R-:W1:Y:S04]  /*1a380*/  LDL R4, [R1+0xa90] ;  /* 0x000a900001047983 */ /* 0x000e680000100800 */
[----:B------:R-:W1:Y:S01]  /*1a390*/  LDL R5, [R1+0xa94] ;  /* 0x000a940001057983 */ /* 0x000e620000100800 */
[----:B------:R-:W-:Y:S01]  /*1a3a0*/  PRMT R2, RZ, 0x7610, R2 ;  /* 0x00007610ff027816 */ /* 0x000fe20000000002 */
[----:B------:R-:W-:Y:S01]  /*1a3b0*/  BAR.SYNC.DEFER_BLOCKING 0x0 ;  /* 0x0000000000007b1d */ /* 0x000fe20000010000 */
[----:B-1----:R-:W-:-:S04]  /*1a3c0*/  @!P3 LOP3.LUT R5, R5, R4, RZ, 0x3c, !PT ;  /* 0x000000040505b212 */ /* 0x002fc800078e3cff */
[----:B------:R-:W-:-:S04]  /*1a3d0*/  @!P3 LOP3.LUT R4, R5, R4, RZ, 0x3c, !PT ;  /* 0x000000040504b212 */ /* 0x000fc800078e3cff */
[----:B------:R-:W-:-:S05]  /*1a3e0*/  @!P3 LOP3.LUT R5, R5, R4, RZ, 0x3c, !PT ;  /* 0x000000040505b212 */ /* 0x000fca00078e3cff */
[----:B------:R-:W2:Y:S04]  /*1a3f0*/  @!P3 LDG.E.U16 R2, desc[UR10][R4.64] ;  /* 0x0000000a0402b981 */ /* 0x000ea8000c1e1500 */
[----:B------:R-:W3:Y:S04]  /*1a400*/  LDL R4, [R1+0x30c] ;  /* 0x00030c0001047983 */ /* 0x000ee80000100800 */
[----:B------:R-:W3:Y:S01]  /*1a410*/  LDL R5, [R1+0xa84] ;  /* 0x000a840001057983 */ /* 0x000ee20000100800 */
[----:B------:R-:W-:-:S03]  /*1a420*/  PRMT R24, RZ, 0x7610, R24 ;  /* 0x00007610ff187816 */ /* 0x000fc60000000018 */
[----:B--2---:R-:W-:Y:S01]  /*1a430*/  STL [R1+0x12f8], R2 ;  /* 0x0012f80201007387 */ /* 0x004fe20000100800 */
[----:B---3--:R-:W-:-:S04]  /*1a440*/  @!P3 LOP3.LUT R5, R5, R4, RZ, 0x3c, !PT ;  /* 0x000000040505b212 */ /* 0x008fc800078e3cff */
[----:B------:R-:W-:-:S04]  /*1a450*/  @!P3 LOP3.LUT R4, R5, R4, RZ, 0x3c, !PT ;  /* 0x000000040504b212 */ /* 0x000fc800078e3cff */
[----:B------:R-:W-:-:S05]  /*1a460*/  @!P3 LOP3.LUT R5, R5, R4, RZ, 0x3c, !PT ;  /* 0x000000040505b212 */ /* 0x000fca00078e3cff */
[----:B------:R1:W2:Y:S04]  /*1a470*/  @!P3 LDG.E.U16 R24, desc[UR10][R4.64] ;  /* 0x0000000a0418b981 */ /* 0x0002a8000c1e1500 */
[----:B------:R-:W1:Y:S04]  /*1a480*/  LDL R4, [R1+0xa70] ;  /* 0x000a700001047983 */ /* 0x000e680000100800 */
[----:B------:R-:W1:Y:S01]  /*1a490*/  LDL R5, [R1+0xa74] ;  /* 0x000a740001057983 */ /* 0x000e620000100800 */
[----:B------:R-:W-:Y:S02]  /*1a4a0*/  PRMT R25, RZ, 0x7610, R25 ;  /* 0x00007610ff197816 */ /* 0x000fe40000000019 */
[----:B-1----:R-:W-:-:S04]  /*1a4b0*/  @!P3 LOP3.LUT R5, R5, R4, RZ, 0x3c, !PT ;  /* 0x000000040505b212 */ /* 0x002fc800078e3cff */
[----:B------:R-:W-:-:S04]  /*1a4c0*/  @!P3 LOP3.LUT R4, R5, R4, RZ, 0x3c, !PT ;  /* 0x000000040504b212 */ /* 0x000fc800078e3cff */
[----:B------:R-:W-:-:S05]  /*1a4d0*/  @!P3 LOP3.LUT R5, R5, R4, RZ, 0x3c, !PT ;  /* 0x000000040505b212 */ /* 0x000fca00078e3cff */
[----:B------:R1:W3:Y:S04]  /*1a4e0*/  @!P3 LDG.E.U16 R25, desc[UR10][R4.64] ;  /* 0x0000000a0419b981 */ /* 0x0002e8000c1e1500 */
[----:B------:R-:W1:Y:S04]  /*1a4f0*/  LDL R4, [R1+0xa50] ;  /* 0x000a500001047983 */ /* 0x000e680000100800 */
[----:B------:R-:W1:Y:S01]  /*1a500*/  LDL R5, [R1+0xa54] ;  /* 0x000a540001057983 */ /* 0x000e620000100800 */
[----:B0-----:R-:W-:Y:S02]  /*1a510*/  PRMT R15, RZ, 0x7610, R15 ;  /* 0x00007610ff0f7816 */ /* 0x001fe4000000000f */
[----:B-1----:R-:W-:-:S04]  /*1a520*/  @!P3 LOP3.LUT R5, R5, R4, RZ, 0x3c, !PT ;  /* 0x000000040505b212 */ /* 0x002fc800078e3cff */
[----:B------:R-:W-:-:S04]  /*1a530*/  @!P3 LOP3.LUT R4, R5, R4, RZ, 0x3c, !PT ;  /* 0x000000040504b212 */ /* 0x000fc800078e3cff */
[----:B------:R-:W-:-:S05]  /*1a540*/  @!P3 LOP3.LUT R5, R5, R4, RZ, 0x3c, !PT ;  /* 0x000000040505b212 */ /* 0x000fca00078e3cff */
[----:B------:R-:W2:Y:S04]  /*1a550*/  @!P3 LDG.E.U16 R15, desc[UR10][R4.64] ;  /* 0x0000000a040fb981 */ /* 0x000ea8000c1e1500 */
[----:B--2---:R0:W-:Y:S04]  /*1a560*/  STL [R1+0xa4], R15 ;  /* 0x0000a40f01007387 */ /* 0x0041e80000100800 */
[----:B0-----:R-:W2:Y:S04]  /*1a570*/  LDL.LU R15, [R1+0x13a0] ;  /* 0x0013a000010f7983 */ /* 0x001ea80000300800 */
[----:B------:R-:W2:Y:S04]  /*1a580*/  LDL R4, [R1+0xa30] ;  /* 0x000a300001047983 */ /* 0x000ea80000100800 */
[----:B------:R-:W2:Y:S01]  /*1a590*/  LDL R5, [R1+0xa34] ;  /* 0x000a340001057983 */ /* 0x000ea20000100800 */
[----:B------:R-:W-:-:S02]  /*1a5a0*/  PRMT R11, RZ, 0x7610, R11 ;  /* 0x00007610ff0b7816 */ /* 0x000fc4000000000b */
[----:B--2---:R-:W-:-:S04]  /*1a5b0*/  @!P3 LOP3.LUT R5, R5, R4, RZ, 0x3c, !PT ;  /* 0x000000040505b212 */ /* 0x004fc800078e3cff */
        /* <DEDUP_REMOVED lines=158> */
[----:B------:R-:W3:Y:S04]  /*1afa0*/  LDL R4, [R1+0x7f0] ;  /* 0x0007f00001047983 */ /* 0x000ee80000100800 */
[----:B------:R-:W3:Y:S01]  /*1afb0*/  LDL R5, [R1+0x7f4] ;  /* 0x0007f40001057983 */ /* 0x000ee20000100800 */
[----:B--2---:R-:W-:-:S02]  /*1afc0*/  PRMT R15, RZ, 0x7610, R15 ;  /* 0x00007610ff0f7816 */ /* 0x004fc4000000000f */
[----:B---3--:R-:W-:-:S04]  /*1afd0*/  @!P3 LOP3.LUT R5, R5, R4, RZ, 0x3c, !PT ;  /* 0x000000040505b212 */ /* 0x008fc800078e3cff */
        /* <DEDUP_REMOVED lines=11> */
[----:B------:R0:W2:Y:S04]  /*1b090*/  @!P3 LDG.E.U16 R15, desc[UR10][R4.64] ;  /* 0x0000000a040fb981 */ /* 0x0000a8000c1e1500 */
[----:B------:R-:W0:Y:S04]  /*1b0a0*/  LDL R4, [R1+0x7b0] ;  /* 0x0007b00001047983 */ /* 0x000e280000100800 */
[----:B------:R-:W0:Y:S01]  /*1b0b0*/  LDL R5, [R1+0x7b4] ;  /* 0x0007b40001057983 */ /* 0x000e220000100800 */
[----:B------:R-:W-:Y:S02]  /*1b0c0*/  PRMT R11, RZ, 0x7610, R11 ;  /* 0x00007610ff0b7816 */ /* 0x000fe4000000000b */
[----:B0-----:R-:W-:-:S04]  /*1b0d0*/  @!P3 LOP3.LUT R5, R5, R4, RZ, 0x3c, !PT ;  /* 0x000000040505b212 */ /* 0x001fc800078e3cff */
[----:B------:R-:W-:-:S04]  /*1b0e0*/  @!P3 LOP3.LUT R4, R5, R4, RZ, 0x3c, !PT ;  /* 0x000000040504b212 */ /* 0x000fc800078e3cff */
[----:B------:R-:W-:-:S05]  /*1b0f0*/  @!P3 LOP3.LUT R5, R5, R4, RZ, 0x3c, !PT ;  /* 0x000000040505b212 */ /* 0x000fca00078e3cff */
[----:B------:R-:W3:Y:S04]  /*1b100*/  @!P3 LDG.E.U16 R11, desc[UR10][R4.64] ;  /* 0x0000000a040bb981 */ /* 0x000ee8000c1e1500 */
[----:B--2---:R0:W-:Y:S04]  /*1b110*/  STL [R1+0x54], R15 ;  /* 0x0000540f01007387 */ /* 0x0041e80000100800 */
[----:B0-----:R-:W2:Y:S04]  /*1b120*/  LDL R15, [R1+0x714] ;  /* 0x00071400010f7983 */ /* 0x001ea80000100800 */
[----:B---3--:R0:W-:Y:S04]  /*1b130*/  STL [R1+0x50], R11 ;  /* 0x0000500b01007387 */ /* 0x0081e80000100800 */
[----:B0-----:R-:W3:Y:S04]  /*1b140*/  LDL.LU R11, [R1+0x1350] ;  /* 0x00135000010b7983 */ /* 0x001ee80000300800 */
        /* <DEDUP_REMOVED lines=33> */
[----:B------:R-:W2:Y:S01]  /*1b360*/  @!P3 LDG.E.U16 R8, desc[UR10][R4.64] ;  /* 0x0000000a0408b981 */ /* 0x000ea2000c1e1500 */
[----:B---3--:R-:W-:-:S03]  /*1b370*/  PRMT R11, RZ, 0x7610, R11 ;  /* 0x00007610ff0b7816 */ /* 0x008fc6000000000b */
[----:B--2---:R0:W-:Y:S04]  /*1b380*/  STL [R1+0x40], R8 ;  /* 0x0000400801007387 */ /* 0x0041e80000100800 */
[----:B0-----:R-:W2:Y:S04]  /*1b390*/  LDL.LU R8, [R1+0x1340] ;  /* 0x0013400001087983 */ /* 0x001ea80000300800 */
[----:B------:R-:W3:Y:S01]  /*1b3a0*/  LDL R5, [R1+0x710] ;  /* 0x0007100001057983 */ /* 0x000ee20000100800 */
[----:B------:R-:W-:Y:S01]  /*1b3b0*/  @!P3 IMAD.MOV.U32 R4, RZ, RZ, R15 ;  /* 0x000000ffff04b224 */ /* 0x000fe200078e000f */
[----:B------:R-:W-:-:S02]  /*1b3c0*/  PRMT R6, RZ, 0x7610, R6 ;  /* 0x00007610ff067816 */ /* 0x000fc40000000006 */
[----:B------:R-:W2:Y:S04]  /*1b3d0*/  LDL R15, [R1+0x650] ;  /* 0x00065000010f7983 */ /* 0x000ea80000100800 */
[----:B---3--:R0:W3:Y:S04]  /*1b3e0*/  @!P3 LDG.E.U16 R11, desc[UR10][R4.64] ;  /* 0x0000000a040bb981 */ /* 0x0080e8000c1e1500 */
[----:B------:R-:W0:Y:S04]  /*1b3f0*/  LDL R4, [R1+0x6f0] ;  /* 0x0006f00001047983 */ /* 0x000e280000100800 */
[----:B------:R-:W0:Y:S02]  /*1b400*/  LDL R5, [R1+0x6f4] ;  /* 0x0006f40001057983 */ /* 0x000e240000100800 */
[----:B0-----:R-:W-:-:S04]  /*1b410*/  @!P3 LOP3.LUT R5, R5, R4, RZ, 0x3c, !PT ;  /* 0x000000040505b212 */ /* 0x001fc800078e3cff */
[----:B------:R-:W-:-:S04]  /*1b420*/  @!P3 LOP3.LUT R4, R5, R4, RZ, 0x3c, !PT ;  /* 0x000000040504b212 */ /* 0x000fc800078e3cff */
[----:B------:R-:W-:-:S05]  /*1b430*/  @!P3 LOP3.LUT R5, R5, R4, RZ, 0x3c, !PT ;  /* 0x000000040505b212 */ /* 0x000fca00078e3cff */
[----:B------:R-:W2:Y:S04]  /*1b440*/  @!P3 LDG.E.U16 R6, desc[UR10][R4.64] ;  /* 0x0000000a0406b981 */ /* 0x000ea8000c1e1500 */
[----:B---3--:R0:W-:Y:S04]  /*1b450*/  STL [R1+0x3c], R11 ;  /* 0x00003c0b01007387 */ /* 0x0081e80000100800 */
[----:B0-----:R-:W3:Y:S04]  /*1b460*/  LDL R11, [R1+0x654] ;  /* 0x00065400010b7983 */ /* 0x001ee80000100800 */
        /* <DEDUP_REMOVED lines=32> */
[----:B------:R-:W-:Y:S02]  /*1b670*/  PRMT R27, RZ, 0x7610, R27 ;  /* 0x00007610ff1b7816 */ /* 0x000fe4000000001b */
[----:B--2---:R-:W-:-:S04]  /*1b680*/  @!P3 LOP3.LUT R5, R5, R4, RZ, 0x3c, !PT ;  /* 0x000000040505b212 */ /* 0x004fc800078e3cff */
[----:B------:R-:W-:-:S04]  /*1b690*/  @!P3 LOP3.LUT R4, R5, R4, RZ, 0x3c, !PT ;  /* 0x000000040504b212 */ /* 0x000fc800078e3cff */
[----:B------:R-:W-:-:S05]  /*1b6a0*/  @!P3 LOP3.LUT R5, R5, R4, RZ, 0x3c, !PT ;  /* 0x000000040505b212 */ /* 0x000fca00078e3cff */
[----:B------:R3:W2:Y:S02]  /*1b6b0*/  @!P3 LDG.E.U16 R7, desc[UR10][R4.64] ;  /* 0x0000000a0407b981 */ /* 0x0006a4000c1e1500 */
[----:B---3--:R-:W-:Y:S02]  /*1b6c0*/  @!P3 IMAD.MOV.U32 R4, RZ, RZ, R11 ;  /* 0x000000ffff04b224 */ /* 0x008fe400078e000b */
[----:B------:R-:W-:-:S05]  /*1b6d0*/  @!P3 IMAD.MOV.U32 R5, RZ, RZ, R15 ;  /* 0x000000ffff05b224 */ /* 0x000fca00078e000f */
[----:B------:R-:W3:Y:S04]  /*1b6e0*/  @!P3 LDG.E.U16 R27, desc[UR10][R4.64] ;  /* 0x0000000a041bb981 */ /* 0x000ee8000c1e1500 */
[----:B--2---:R0:W-:Y:S04]  /*1b6f0*/  STL [R1+0x28], R7 ;  /* 0x0000280701007387 */ /* 0x0041e80000100800 */
[----:B------:R-:W2:Y:S04]  /*1b700*/  LDL R15, [R1+0x5b0] ;  /* 0x0005b000010f7983 */ /* 0x000ea80000100800 */
[----:B------:R-:W2:Y:S04]  /*1b710*/  LDL R11, [R1+0x5b4] ;  /* 0x0005b400010b7983 */ /* 0x000ea80000100800 */
        /* <DEDUP_REMOVED lines=27> */
[----:B------:R-:W2:Y:S01]  /*1b8d0*/  @!P3 LDG.E.U16 R12, desc[UR10][R4.64] ;  /* 0x0000000a040cb981 */ /* 0x000ea2000c1e1500 */
[----:B------:R-:W-:-:S03]  /*1b8e0*/  PRMT R13, RZ, 0x7610, R13 ;  /* 0x00007610ff0d7816 */ /* 0x000fc6000000000d */
[----:B--2---:R0:W-:Y:S04]  /*1b8f0*/  STL [R1+0x18], R12 ;  /* 0x0000180c01007387 */ /* 0x0041e80000100800 */
[----:B0-----:R-:W2:Y:S04]  /*1b900*/  LDL.LU R12, [R1+0x1324] ;  /* 0x00132400010c7983 */ /* 0x001ea80000300800 */
[----:B------:R-:W2:Y:S01]  /*1b910*/  LDL R5, [R1+0x5d0] ;  /* 0x0005d00001057983 */ /* 0x000ea20000100800 */
[----:B------:R-:W-:Y:S01]  /*1b920*/  @!P3 IMAD.MOV.U32 R4, RZ, RZ, R7 ;  /* 0x000000ffff04b224 */ /* 0x000fe200078e0007 */
[----:B------:R-:W-:-:S02]  /*1b930*/  PRMT R10, RZ, 0x7610, R10 ;  /* 0x00007610ff0a7816 */ /* 0x000fc4000000000a */
[----:B------:R-:W3:Y:S04]  /*1b940*/  LDL R7, [R1+0x554] ;  /* 0x0005540001077983 */ /* 0x000ee80000100800 */
[----:B--2---:R0:W2:Y:S02]  /*1b950*/  @!P3 LDG.E.U16 R13, desc[UR10][R4.64] ;  /* 0x0000000a040db981 */ /* 0x0040a4000c1e1500 */
[----:B0-----:R-:W-:Y:S02]  /*1b960*/  @!P3 IMAD.MOV.U32 R4, RZ, RZ, R11 ;  /* 0x000000ffff04b224 */ /* 0x001fe400078e000b */
[----:B------:R-:W-:-:S05]  /*1b970*/  @!P3 IMAD.MOV.U32 R5, RZ, RZ, R15 ;  /* 0x000000ffff05b224 */ /* 0x000fca00078e000f */
[----:B------:R0:W3:Y:S04]  /*1b980*/  @!P3 LDG.E.U16 R10, desc[UR10][R4.64] ;  /* 0x0000000a040ab981 */ /* 0x0000e8000c1e1500 */
[----:B--2---:R1:W-:Y:S04]  /*1b990*/  STL [R1+0x14], R13 ;  /* 0x0000140d01007387 */ /* 0x0043e80000100800 */
[----:B-1----:R-:W2:Y:S04]  /*1b9a0*/  LDL.LU R13, [R1+0x1320] ;  /* 0x00132000010d7983 */ /* 0x002ea80000300800 */
[----:B------:R-:W2:Y:S01]  /*1b9b0*/  LDL R5, [R1+0x590] ;  /* 0x0005900001057983 */ /* 0x000ea20000100800 */
[----:B------:R-:W-:Y:S01]  /*1b9c0*/  PRMT R8, RZ, 0x7610, R8 ;  /* 0x00007610ff087816 */ /* 0x000fe20000000008 */
[----:B0-----:R-:W-:-:S02]  /*1b9d0*/  @!P3 IMAD.MOV.U32 R4, RZ, RZ, R9 ;  /* 0x000000ffff04b224 */ /* 0x001fc400078e0009 */
[----:B------:R-:W4:Y:S04]  /*1b9e0*/  LDL R15, [R1+0x534] ;  /* 0x00053400010f7983 */ /* 0x000f280000100800 */
[----:B------:R-:W4:Y:S04]  /*1b9f0*/  LDL R11, [R1+0x510] ;  /* 0x00051000010b7983 */ /* 0x000f280000100800 */
[----:B---3--:R0:W-:Y:S01]  /*1ba00*/  STL [R1+0x10], R10 ;  /* 0x0000100a01007387 */ /* 0x0081e20000100800 */
[----:B------:R-:W-:-:S03]  /*1ba10*/  PRMT R17, RZ, 0x7610, R17 ;  /* 0x00007610ff117816 */ /* 0x000fc60000000011 */
[----:B------:R-:W3:Y:S04]  /*1ba20*/  LDL R9, [R1+0x4f0] ;  /* 0x0004f00001097983 */ /* 0x000ee80000100800 */
[----:B0-----:R-:W3:Y:S04]  /*1ba30*/  LDL R10, [R1+0x514] ;  /* 0x00051400010a7983 */ /* 0x001ee80000100800 */
[----:B--2---:R0:W2:Y:S04]  /*1ba40*/  @!P3 LDG.E.U16 R8, desc[UR10][R4.64] ;  /* 0x0000000a0408b981 */ /* 0x0040a8000c1e1500 */
[----:B------:R-:W0:Y:S04]  /*1ba50*/  LDL R4, [R1+0x570] ;  /* 0x0005700001047983 */ /* 0x000e280000100800 */
[----:B------:R-:W0:Y:S02]  /*1ba60*/  LDL R5, [R1+0x574] ;  /* 0x0005740001057983 */ /* 0x000e240000100800 */
        /* <DEDUP_REMOVED lines=8> */
[----:B------:R-:W2:Y:S01]  /*1baf0*/  LDL R5, [R1+0x550] ;  /* 0x0005500001057983 */ /* 0x000ea20000100800 */
[----:B------:R-:W-:Y:S01]  /*1bb00*/  PRMT R6, RZ, 0x7610, R6 ;  /* 0x00007610ff067816 */ /* 0x000fe20000000006 */
[----:B------:R-:W-:-:S02]  /*1bb10*/  @!P3 IMAD.MOV.U32 R4, RZ, RZ, R7 ;  /* 0x000000ffff04b224 */ /* 0x000fc400078e0007 */
[----:B------:R-:W3:Y:S04]  /*1bb20*/  LDL R7, [R1+0x4d0] ;  /* 0x0004d00001077983 */ /* 0x000ee80000100800 */
[----:B--2---:R4:W2:Y:S04]  /*1bb30*/  @!P3 LDG.E.U16 R6, desc[UR10][R4.64] ;  /* 0x0000000a0406b981 */ /* 0x0048a8000c1e1500 */
[----:B------:R-:W3:Y:S01]  /*1bb40*/  LDL R5, [R1+0x530] ;  /* 0x0005300001057983 */ /* 0x000ee20000100800 */
[----:B------:R-:W-:Y:S01]  /*1bb50*/  PRMT R14, RZ, 0x7610, R14 ;  /* 0x00007610ff0e7816 */ /* 0x000fe2000000000e */
[----:B----4-:R-:W-:Y:S01]  /*1bb60*/  @!P3 IMAD.MOV.U32 R4, RZ, RZ, R15 ;  /* 0x000000ffff04b224 */ /* 0x010fe200078e000f */
[----:B------:R-:W-:Y:S01]  /*1bb70*/  PRMT R29, RZ, 0x7610, R29 ;  /* 0x00007610ff1d7816 */ /* 0x000fe2000000001d */
[----:B--2---:R0:W-:Y:S04]  /*1bb80*/  STL [R1+0x4], R6 ;  /* 0x0000040601007387 */ /* 0x0041e80000100800 */
[----:B0-----:R-:W2:Y:S04]  /*1bb90*/  LDL R6, [R1+0x4d4] ;  /* 0x0004d40001067983 */ /* 0x001ea80000100800 */
[----:B---3--:R0:W3:Y:S02]  /*1bba0*/  @!P3 LDG.E.U16 R14, desc[UR10][R4.64] ;  /* 0x0000000a040eb981 */ /* 0x0080e4000c1e1500 */
[----:B0-----:R-:W-:-:S02]  /*1bbb0*/  @!P3 IMAD.MOV.U32 R4, RZ, RZ, R10 ;  /* 0x000000ffff04b224 */ /* 0x001fc400078e000a */
[----:B------:R-:W-:-:S05]  /*1bbc0*/  @!P3 IMAD.MOV.U32 R5, RZ, RZ, R11 ;  /* 0x000000ffff05b224 */ /* 0x000fca00078e000b */
[----:B------:R0:W4:Y:S01]  /*1bbd0*/  @!P3 LDG.E.U16 R29, desc[UR10][R4.64] ;  /* 0x0000000a041db981 */ /* 0x000122000c1e1500 */
[----:B------:R-:W-:Y:S02]  /*1bbe0*/  PRMT R28, RZ, 0x7610, R28 ;  /* 0x00007610ff1c7816 */ /* 0x000fe4000000001c */
[----:B------:R-:W-:Y:S01]  /*1bbf0*/  PRMT R27, RZ, 0x7610, R27 ;  /* 0x00007610ff1b7816 */ /* 0x000fe2000000001b */
[----:B0-----:R-:W-:Y:S02]  /*1bc00*/  @!P3 IMAD.MOV.U32 R4, RZ, RZ, R8 ;  /* 0x000000ffff04b224 */ /* 0x001fe400078e0008 */
[----:B------:R-:W-:-:S05]  /*1bc10*/  @!P3 IMAD.MOV.U32 R5, RZ, RZ, R9 ;  /* 0x000000ffff05b224 */ /* 0x000fca00078e0009 */
[----:B------:R0:W3:Y:S02]  /*1bc20*/  @!P3 LDG.E.U16 R28, desc[UR10][R4.64] ;  /* 0x0000000a041cb981 */ /* 0x0000e4000c1e1500 */
[----:B0-----:R-:W-:Y:S02]  /*1bc30*/  @!P3 IMAD.MOV.U32 R5, RZ, RZ, R7 ;  /* 0x000000ffff05b224 */ /* 0x001fe400078e0007 */
[----:B--2---:R-:W-:-:S05]  /*1bc40*/  @!P3 IMAD.MOV.U32 R4, RZ, RZ, R6 ;  /* 0x000000ffff04b224 */ /* 0x004fca00078e0006 */
[----:B------:R-:W2:Y:S04]  /*1bc50*/  @!P3 LDG.E.U16 R27, desc[UR10][R4.64] ;  /* 0x0000000a041bb981 */ /* 0x000ea8000c1e1500 */
[----:B----4-:R-:W-:Y:S04]  /*1bc60*/  STL [R1+0x1264], R29 ;  /* 0x0012641d01007387 */ /* 0x010fe80000100800 */
[----:B------:R-:W4:Y:S04]  /*1bc70*/  LDL R9, [R1+0x4b0] ;  /* 0x0004b00001097983 */ /* 0x000f280000100800 */
[----:B------:R-:W4:Y:S04]  /*1bc80*/  LDL R8, [R1+0x4b4] ;  /* 0x0004b40001087983 */ /* 0x000f280000100800 */
[----:B---3--:R-:W-:Y:S04]  /*1bc90*/  STL [R1+0x1260], R28 ;  /* 0x0012601c01007387 */ /* 0x008fe80000100800 */
[----:B------:R-:W-:Y:S04]  /*1bca0*/  STL [R1+0x1268], R28 ;  /* 0x0012681c01007387 */ /* 0x000fe80000100800 */
[----:B------:R0:W-:Y:S04]  /*1bcb0*/  STL [R1+0x12e8], R28 ;  /* 0x0012e81c01007387 */ /* 0x0001e80000100800 */
[----:B------:R-:W3:Y:S04]  /*1bcc0*/  LDL R7, [R1+0x490] ;  /* 0x0004900001077983 */ /* 0x000ee80000100800 */
[----:B------:R-:W3:Y:S01]  /*1bcd0*/  LDL R6, [R1+0x494] ;  /* 0x0004940001067983 */ /* 0x000ee20000100800 */
[----:B------:R-:W-:-:S03]  /*1bce0*/  PRMT R26, RZ, 0x7610, R26 ;  /* 0x00007610ff1a7816 */ /* 0x000fc6000000001a */
[----:B--2---:R-:W-:Y:S04]  /*1bcf0*/  STL [R1+0x126c], R27 ;  /* 0x00126c1b01007387 */ /* 0x004fe80000100800 */
        /* <DEDUP_REMOVED lines=8> */
[----:B----4-:R-:W-:-:S03]  /*1bd80*/  @!P3 IMAD.MOV.U32 R4, RZ, RZ, R8 ;  /* 0x000000ffff04b224 */ /* 0x010fc600078e0008 */
[----:B------:R-:W-:Y:S01]  /*1bd90*/  STL [R1+0x12c8], R27 ;  /* 0x0012c81b01007387 */ /* 0x000fe20000100800 */
[----:B------:R-:W-:-:S03]  /*1bda0*/  @!P3 IMAD.MOV.U32 R5, RZ, RZ, R9 ;  /* 0x000000ffff05b224 */ /* 0x000fc600078e0009 */
[----:B------:R-:W-:Y:S04]  /*1bdb0*/  STL [R1+0x12cc], R27 ;  /* 0x0012cc1b01007387 */ /* 0x000fe80000100800 */
[----:B------:R-:W2:Y:S04]  /*1bdc0*/  LDL R11, [R1+0x470] ;  /* 0x00047000010b7983 */ /* 0x000ea80000100800 */
[----:B------:R1:W-:Y:S04]  /*1bdd0*/  STL [R1], R14 ;  /* 0x0000000e01007387 */ /* 0x0003e80000100800 */
[----:B------:R-:W4:Y:S04]  /*1bde0*/  LDL R10, [R1+0x474] ;  /* 0x00047400010a7983 */ /* 0x000f280000100800 */
[----:B------:R0:W4:Y:S02]  /*1bdf0*/  @!P3 LDG.E.U16 R26, desc[UR10][R4.64] ;  /* 0x0000000a041ab981 */ /* 0x000124000c1e1500 */
[----:B0-----:R-:W-:-:S02]  /*1be00*/  PRMT R4, RZ, 0x7610, R4 ;  /* 0x00007610ff047816 */ /* 0x001fc40000000004 */
[----:B------:R-:W-:-:S04]  /*1be10*/  PRMT R5, RZ, 0x7610, R5 ;  /* 0x00007610ff057816 */ /* 0x000fc80000000005 */
[----:B---3--:R2:W3:Y:S02]  /*1be20*/  @!P3 LDG.E.U16 R4, desc[UR10][R6.64] ;  /* 0x0000000a0604b981 */ /* 0x0084e4000c1e1500 */
[----:B--2---:R-:W-:Y:S02]  /*1be30*/  @!P3 IMAD.MOV.U32 R7, RZ, RZ, R11 ;  /* 0x000000ffff07b224 */ /* 0x004fe400078e000b */
[----:B----4-:R-:W-:Y:S01]  /*1be40*/  @!P3 IMAD.MOV.U32 R6, RZ, RZ, R10 ;  /* 0x000000ffff06b224 */ /* 0x010fe200078e000a */
[----:B------:R-:W-:Y:S04]  /*1be50*/  STL [R1+0x125c], R26 ;  /* 0x00125c1a01007387 */ /* 0x000fe80000100800 */
[----:B------:R-:W-:Y:S04]  /*1be60*/  STL [R1+0x1270], R26 ;  /* 0x0012701a01007387 */ /* 0x000fe80000100800 */
[----:B------:R0:W2:Y:S04]  /*1be70*/  @!P3 LDG.E.U16 R5, desc[UR10][R6.64] ;  /* 0x0000000a0605b981 */ /* 0x0000a8000c1e1500 */
[----:B------:R-:W-:Y:S04]  /*1be80*/  STL [R1+0x1274], R26 ;  /* 0x0012741a01007387 */ /* 0x000fe80000100800 */
[----:B------:R-:W-:Y:S04]  /*1be90*/  STL [R1+0x12a8], R26 ;  /* 0x0012a81a01007387 */ /* 0x000fe80000100800 */
[----:B------:R-:W-:Y:S04]  /*1bea0*/  STL [R1+0x12ac], R26 ;  /* 0x0012ac1a01007387 */ /* 0x000fe80000100800 */
[----:B------:R-:W-:Y:S04]  /*1beb0*/  STL [R1+0x12d0], R26 ;  /* 0x0012d01a01007387 */ /* 0x000fe80000100800 */
[----:B------:R-:W-:Y:S04]  /*1bec0*/  STL [R1+0x12d4], R26 ;  /* 0x0012d41a01007387 */ /* 0x000fe80000100800 */
[----:B------:R-:W4:Y:S04]  /*1bed0*/  LDL R9, [R1+0x450] ;  /* 0x0004500001097983 */ /* 0x000f280000100800 */
[----:B------:R-:W4:Y:S04]  /*1bee0*/  LDL R8, [R1+0x454] ;  /* 0x0004540001087983 */ /* 0x000f280000100800 */
[----:B---3--:R-:W-:Y:S01]  /*1bef0*/  STL [R1+0x1258], R4 ;  /* 0x0012580401007387 */ /* 0x008fe20000100800 */
[----:B0-----:R-:W-:-:S03]  /*1bf00*/  PRMT R6, RZ, 0x7610, R6 ;  /* 0x00007610ff067816 */ /* 0x001fc60000000006 */
[----:B------:R-:W-:Y:S04]  /*1bf10*/  STL [R1+0x1278], R4 ;  /* 0x0012780401007387 */ /* 0x000fe80000100800 */
[----:B------:R-:W-:Y:S04]  /*1bf20*/  STL [R1+0x127c], R4 ;  /* 0x00127c0401007387 */ /* 0x000fe80000100800 */
[----:B------:R-:W3:Y:S04]  /*1bf30*/  LDL R28, [R1+0x434] ;  /* 0x00043400011c7983 */ /* 0x000ee80000100800 */
[----:B--2---:R-:W-:Y:S04]  /*1bf40*/  STL [R1+0x1254], R5 ;  /* 0x0012540501007387 */ /* 0x004fe80000100800 */
[----:B------:R-:W-:Y:S04]  /*1bf50*/  STL [R1+0x1280], R5 ;  /* 0x0012800501007387 */ /* 0x000fe80000100800 */
[----:B------:R-:W-:Y:S04]  /*1bf60*/  STL [R1+0x12b0], R5 ;  /* 0x0012b00501007387 */ /* 0x000fe80000100800 */
[----:B------:R-:W-:Y:S04]  /*1bf70*/  STL [R1+0x12b4], R5 ;  /* 0x0012b40501007387 */ /* 0x000fe80000100800 */
[----:B------:R-:W-:Y:S04]  /*1bf80*/  STL [R1+0x12b8], R5 ;  /* 0x0012b80501007387 */ /* 0x000fe80000100800 */
[----:B------:R-:W-:Y:S04]  /*1bf90*/  STL [R1+0x12d8], R5 ;  /* 0x0012d80501007387 */ /* 0x000fe80000100800 */
[----:B------:R-:W-:Y:S04]  /*1bfa0*/  STL [R1+0x12dc], R5 ;  /* 0x0012dc0501007387 */ /* 0x000fe80000100800 */
[----:B----4-:R3:W2:Y:S01]  /*1bfb0*/  @!P3 LDG.E.U16 R6, desc[UR10][R8.64] ;  /* 0x0000000a0806b981 */ /* 0x0106a2000c1e1500 */
[----:B------:R-:W-:-:S03]  /*1bfc0*/  PRMT R7, RZ, 0x7610, R7 ;  /* 0x00007610ff077816 */ /* 0x000fc60000000007 */
[----:B------:R-:W4:Y:S04]  /*1bfd0*/  LDL R11, [R1+0x410] ;  /* 0x00041000010b7983 */ /* 0x000f280000100800 */
[----:B------:R-:W4:Y:S04]  /*1bfe0*/  LDL R10, [R1+0x414] ;  /* 0x00041400010a7983 */ /* 0x000f280000100800 */
[----:B------:R-:W2:Y:S01]  /*1bff0*/  LDL R9, [R1+0x430] ;  /* 0x0004300001097983 */ /* 0x000ea20000100800 */
[----:B---3--:R-:W-:-:S03]  /*1c000*/  @!P3 IMAD.MOV.U32 R8, RZ, RZ, R28 ;  /* 0x000000ffff08b224 */ /* 0x008fc600078e001c */
[----:B------:R-:W3:Y:S04]  /*1c010*/  LDL R15, [R1+0x3d0] ;  /* 0x0003d000010f7983 */ /* 0x000ee80000100800 */
[----:B-1----:R-:W3:Y:S04]  /*1c020*/  LDL R14, [R1+0x3d4] ;  /* 0x0003d400010e7983 */ /* 0x002ee80000100800 */
[----:B--2---:R0:W2:Y:S04]  /*1c030*/  @!P3 LDG.E.U16 R7, desc[UR10][R8.64] ;  /* 0x0000000a0807b981 */ /* 0x0040a8000c1e1500 */
[----:B------:R-:W-:Y:S04]  /*1c040*/  STL [R1+0x1250], R6 ;  /* 0x0012500601007387 */ /* 0x000fe80000100800 */
[----:B------:R-:W-:Y:S01]  /*1c050*/  STL [R1+0x1284], R6 ;  /* 0x0012840601007387 */ /* 0x000fe20000100800 */
[----:B0-----:R-:W-:-:S03]  /*1c060*/  PRMT R8, RZ, 0x7610, R8 ;  /* 0x00007610ff087816 */ /* 0x001fc60000000008 */
[----:B------:R-:W-:Y:S04]  /*1c070*/  STL [R1+0x1288], R6 ;  /* 0x0012880601007387 */ /* 0x000fe80000100800 */
[----:B------:R-:W-:Y:S04]  /*1c080*/  STL [R1+0x12bc], R6 ;  /* 0x0012bc0601007387 */ /* 0x000fe80000100800 */
[----:B------:R-:W-:Y:S04]  /*1c090*/  STL [R1+0x12c0], R6 ;  /* 0x0012c00601007387 */ /* 0x000fe80000100800 */
[----:B------:R-:W-:Y:S04]  /*1c0a0*/  STL [R1+0x12e0], R6 ;  /* 0x0012e00601007387 */ /* 0x000fe80000100800 */
[----:B------:R-:W-:Y:S04]  /*1c0b0*/  STL [R1+0x12e4], R6 ;  /* 0x0012e40601007387 */ /* 0x000fe80000100800 */
[----:B------:R-:W3:Y:S04]  /*1c0c0*/  LDL R28, [R1+0x394] ;  /* 0x00039400011c7983 */ /* 0x000ee80000100800 */
[----:B----4-:R0:W4:Y:S04]  /*1c0d0*/  @!P3 LDG.E.U16 R8, desc[UR10][R10.64] ;  /* 0x0000000a0a08b981 */ /* 0x010128000c1e1500 */
[----:B--2---:R-:W-:Y:S04]  /*1c0e0*/  STL [R1+0x12ec], R7 ;  /* 0x0012ec0701007387 */ /* 0x004fe80000100800 */
[----:B------:R-:W-:Y:S04]  /*1c0f0*/  STL [R1+0x12f0], R7 ;  /* 0x0012f00701007387 */ /* 0x000fe80000100800 */
[----:B------:R-:W-:Y:S04]  /*1c100*/  STL [R1+0x12f4], R7 ;  /* 0x0012f40701007387 */ /* 0x000fe80000100800 */
[----:B------:R-:W0:Y:S04]  /*1c110*/  LDL R10, [R1+0x3f0] ;  /* 0x0003f000010a7983 */ /* 0x000e280000100800 */
[----:B------:R-:W0:Y:S01]  /*1c120*/  LDL R11, [R1+0x3f4] ;  /* 0x0003f400010b7983 */ /* 0x000e220000100800 */
[----:B------:R-:W-:-:S02]  /*1c130*/  PRMT R12, RZ, 0x7610, R12 ;  /* 0x00007610ff0c7816 */ /* 0x000fc4000000000c */
[----:B0-----:R-:W-:-:S04]  /*1c140*/  @!P3 LOP3.LUT R11, R11, R10, RZ, 0x3c, !PT ;  /* 0x0000000a0b0bb212 */ /* 0x001fc800078e3cff */
[----:B------:R-:W-:-:S04]  /*1c150*/  @!P3 LOP3.LUT R10, R11, R10, RZ, 0x3c, !PT ;  /* 0x0000000a0b0ab212 */ /* 0x000fc800078e3cff */
[----:B------:R-:W-:-:S05]  /*1c160*/  @!P3 LOP3.LUT R11, R11, R10, RZ, 0x3c, !PT ;  /* 0x0000000a0b0bb212 */ /* 0x000fca00078e3cff */
[----:B------:R0:W2:Y:S02]  /*1c170*/  @!P3 LDG.E.U16 R12, desc[UR10][R10.64] ;  /* 0x0000000a0a0cb981 */ /* 0x0000a4000c1e1500 */
[----:B0-----:R-:W-:-:S06]  /*1c180*/  PRMT R11, RZ, 0x7610, R11 ;  /* 0x00007610ff0b7816 */ /* 0x001fcc000000000b */
[----:B---3--:R-:W3:Y:S04]  /*1c190*/  @!P3 LDG.E.U16 R11, desc[UR10][R14.64] ;  /* 0x0000000a0e0bb981 */ /* 0x008ee8000c1e1500 */
        /* <DEDUP_REMOVED lines=8> */
[----:B------:R0:W2:Y:S04]  /*1c220*/  @!P3 LDG.E.U16 R10, desc[UR10][R14.64] ;  /* 0x0000000a0e0ab981 */ /* 0x0000a8000c1e1500 */
[----:B------:R-:W3:Y:S01]  /*1c230*/  LDL R15, [R1+0x390] ;  /* 0x00039000010f7983 */ /* 0x000ee20000100800 */
[----:B------:R-:W-:Y:S01]  /*1c240*/  PRMT R9, RZ, 0x7610, R9 ;  /* 0x00007610ff097816 */ /* 0x000fe20000000009 */
[----:B0-----:R-:W-:Y:S01]  /*1c250*/  @!P3 IMAD.MOV.U32 R14, RZ, RZ, R28 ;  /* 0x000000ffff0eb224 */ /* 0x001fe200078e001c */
[----:B------:R-:W-:Y:S01]  /*1c260*/  PRMT R13, RZ, 0x7610, R13 ;  /* 0x00007610ff0d7816 */ /* 0x000fe2000000000d */
[----:B------:R-:W2:Y:S04]  /*1c270*/  LDL R28, [R1+0xaec] ;  /* 0x000aec00011c7983 */ /* 0x000ea80000100800 */
[----:B---3--:R0:W3:Y:S04]  /*1c280*/  @!P3 LDG.E.U16 R9, desc[UR10][R14.64] ;  /* 0x0000000a0e09b981 */ /* 0x0080e8000c1e1500 */
[----:B------:R-:W0:Y:S04]  /*1c290*/  LDL R14, [R1+0x370] ;  /* 0x00037000010e7983 */ /* 0x000e280000100800 */
[----:B------:R-:W0:Y:S02]  /*1c2a0*/  LDL R15, [R1+0x374] ;  /* 0x00037400010f7983 */ /* 0x000e240000100800 */
[----:B0-----:R-:W-:-:S04]  /*1c2b0*/  @!P3 LOP3.LUT R15, R15, R14, RZ, 0x3c, !PT ;  /* 0x0000000e0f0fb212 */ /* 0x001fc800078e3cff */
        /* <DEDUP_REMOVED lines=34> */
[----:B------:R-:W2:Y:S01]  /*1c4e0*/  @!P3 LDG.E.U16 R0, desc[UR10][R14.64] ;  /* 0x0000000a0e00b981 */ /* 0x000ea2000c1e1500 */
[----:B------:R-:W-:-:S03]  /*1c4f0*/  PRMT R4, RZ, 0x7610, R4 ;  /* 0x00007610ff047816 */ /* 0x000fc60000000004 */
        /* <DEDUP_REMOVED lines=41> */
[----:B------:R3:W2:Y:S04]  /*1c790*/  @!P3 LDG.E.U16 R20, desc[UR10][R14.64] ;  /* 0x0000000a0e14b981 */ /* 0x0006a8000c1e1500 */
[----:B------:R0:W-:Y:S01]  /*1c7a0*/  STS.U16 [R0+UR5+0x10100], R3 ;  /* 0x0101000300007988 */ /* 0x0001e20008000405 */
[----:B---3--:R-:W-:Y:S02]  /*1c7b0*/  @!P3 IMAD.MOV.U32 R14, RZ, RZ, R4 ;  /* 0x000000ffff0eb224 */ /* 0x008fe400078e0004 */
[----:B------:R-:W-:Y:S01]  /*1c7c0*/  @!P3 IMAD.MOV.U32 R15, RZ, RZ, R28 ;  /* 0x000000ffff0fb224 */ /* 0x000fe200078e001c */
[----:B0-----:R-:W-:-:S06]  /*1c7d0*/  PRMT R3, RZ, 0x7610, R3 ;  /* 0x00007610ff037816 */ /* 0x001fcc0000000003 */
[----:B------:R0:W3:Y:S04]  /*1c7e0*/  @!P3 LDG.E.U16 R3, desc[UR10][R14.64] ;  /* 0x0000000a0e03b981 */ /* 0x0000e8000c1e1500 */
[----:B--2---:R1:W-:Y:S04]  /*1c7f0*/  STL [R1+0x164], R20 ;  /* 0x0001641401007387 */ /* 0x0043e80000100800 */
[----:B-1----:R-:W2:Y:S04]  /*1c800*/  LDL.LU R20, [R1+0x1300] ;  /* 0x0013000001147983 */ /* 0x002ea80000300800 */
[----:B------:R-:W0:Y:S04]  /*1c810*/  LDL R14, [R1+0xa08] ;  /* 0x000a0800010e7983 */ /* 0x000e280000100800 */
[----:B------:R-:W0:Y:S01]  /*1c820*/  LDL R15, [R1+0xa0c] ;  /* 0x000a0c00010f7983 */ /* 0x000e220000100800 */
[----:B------:R-:W-:-:S03]  /*1c830*/  PRMT R22, RZ, 0x7610, R22 ;  /* 0x00007610ff167816 */ /* 0x000fc60000000016 */
[----:B------:R-:W2:Y:S01]  /*1c840*/  LDL R28, [R1+0x9a8] ;  /* 0x0009a800011c7983 */ /* 0x000ea20000100800 */
[----:B0-----:R-:W-:-:S04]  /*1c850*/  @!P3 LOP3.LUT R15, R15, R14, RZ, 0x3c, !PT ;  /* 0x0000000e0f0fb212 */ /* 0x001fc800078e3cff */
[----:B------:R-:W-:-:S04]  /*1c860*/  @!P3 LOP3.LUT R14, R15, R14, RZ, 0x3c, !PT ;  /* 0x0000000e0f0eb212 */ /* 0x000fc800078e3cff */
[----:B------:R-:W-:-:S05]  /*1c870*/  @!P3 LOP3.LUT R15, R15, R14, RZ, 0x3c, !PT ;  /* 0x0000000e0f0fb212 */ /* 0x000fca00078e3cff */
[----:B------:R-:W2:Y:S04]  /*1c880*/  @!P3 LDG.E.U16 R22, desc[UR10][R14.64] ;  /* 0x0000000a0e16b981 */ /* 0x000ea8000c1e1500 */
[----:B---3--:R0:W-:Y:S04]  /*1c890*/  STL [R1+0x160], R3 ;  /* 0x0001600301007387 */ /* 0x0081e80000100800 */
[----:B0-----:R-:W3:Y:S04]  /*1c8a0*/  LDL R3, [R1+0x9ac] ;  /* 0x0009ac0001037983 */ /* 0x001ee80000100800 */
[----:B------:R-:W3:Y:S04]  /*1c8b0*/  LDL.LU R4, [R1+0xa4] ;  /* 0x0000a40001047983 */ /* 0x000ee80000300800 */
        /* <DEDUP_REMOVED lines=17> */
[----:B0-----:R-:W2:Y:S04]  /*1c9d0*/  LDL.LU R29, [R1+0x9c] ;  /* 0x00009c00011d7983 */ /* 0x001ea80000300800 */
[----:B---3--:R0:W-:Y:S04]  /*1c9e0*/  STL [R1+0x154], R2 ;  /* 0x0001540201007387 */ /* 0x0081e80000100800 */
[----:B0-----:R-:W3:Y:S01]  /*1c9f0*/  LDL.LU R2, [R1+0x12f8] ;  /* 0x0012f80001027983 */ /* 0x001ee20000300800 */
[----:B------:R-:W-:-:S03]  /*1ca00*/  PRMT R27, RZ, 0x7610, R27 ;  /* 0x00007610ff1b7816 */ /* 0x000fc6000000001b */
[----:B---3--:R0:W-:Y:S02]  /*1ca10*/  STS.U16 [R0+UR5], R2 ;  /* 0x0000000200007988 */ /* 0x0081e40008000405 */
[----:B0-----:R-:W-:Y:S02]  /*1ca20*/  @!P3 IMAD.MOV.U32 R2, RZ, RZ, R3 ;  /* 0x000000ffff02b224 */ /* 0x001fe400078e0003 */
[----:B------:R-:W-:-:S05]  /*1ca30*/  @!P3 IMAD.MOV.U32 R3, RZ, RZ, R28 ;  /* 0x000000ffff03b224 */ /* 0x000fca00078e001c */
[----:B------:R-:W3:Y:S04]  /*1ca40*/  @!P3 LDG.E.U16 R27, desc[UR10][R2.64] ;  /* 0x0000000a021bb981 */ /* 0x000ee8000c1e1500 */
[----:B------:R-:W2:Y:S04]  /*1ca50*/  LDL R2, [R1+0x988] ;  /* 0x0009880001027983 */ /* 0x000ea80000100800 */
[----:B------:R-:W2:Y:S01]  /*1ca60*/  LDL R3, [R1+0x98c] ;  /* 0x00098c0001037983 */ /* 0x000ea20000100800 */
[----:B------:R-:W-:-:S03]  /*1ca70*/  PRMT R6, RZ, 0x7610, R6 ;  /* 0x00007610ff067816 */ /* 0x000fc60000000006 */
[----:B---3--:R0:W-:Y:S04]  /*1ca80*/  STL [R1+0x150], R27 ;  /* 0x0001501b01007387 */ /* 0x0081e80000100800 */
[----:B0-----:R-:W3:Y:S01]  /*1ca90*/  LDL R27, [R1+0x92c] ;  /* 0x00092c00011b7983 */ /* 0x001ee20000100800 */
[----:B--2---:R-:W-:-:S03]  /*1caa0*/  @!P3 LOP3.LUT R3, R3, R2, RZ, 0x3c, !PT ;  /* 0x000000020303b212 */ /* 0x004fc600078e3cff */
[----:B------:R-:W2:Y:S01]  /*1cab0*/  LDL.LU R28, [R1+0x94] ;  /* 0x00009400011c7983 */ /* 0x000ea20000300800 */
[----:B------:R-:W-:-:S04]  /*1cac0*/  @!P3 LOP3.LUT R2, R3, R2, RZ, 0x3c, !PT ;  /* 0x000000020302b212 */ /* 0x000fc800078e3cff */
[----:B------:R-:W-:-:S05]  /*1cad0*/  @!P3 LOP3.LUT R3, R3, R2, RZ, 0x3c, !PT ;  /* 0x000000020303b212 */ /* 0x000fca00078e3cff */
[----:B------:R-:W2:Y:S04]  /*1cae0*/  @!P3 LDG.E.U16 R6, desc[UR10][R2.64] ;  /* 0x0000000a0206b981 */ /* 0x000ea8000c1e1500 */
[----:B------:R-:W3:Y:S04]  /*1caf0*/  LDL R2, [R1+0x968] ;  /* 0x0009680001027983 */ /* 0x000ee80000100800 */
[----:B------:R-:W3:Y:S01]  /*1cb00*/  LDL R3, [R1+0x96c] ;  /* 0x00096c0001037983 */ /* 0x000ee20000100800 */
[----:B------:R-:W-:-:S03]  /*1cb10*/  PRMT R5, RZ, 0x7610, R5 ;  /* 0x00007610ff057816 */ /* 0x000fc60000000005 */
[----:B--2---:R0:W-:Y:S04]  /*1cb20*/  STL [R1+0x14c], R6 ;  /* 0x00014c0601007387 */ /* 0x0041e80000100800 */
[----:B0-----:R-:W2:Y:S01]  /*1cb30*/  LDL.LU R6, [R1+0x90] ;  /* 0x0000900001067983 */ /* 0x001ea20000300800 */
[----:B---3--:R-:W-:-:S04]  /*1cb40*/  @!P3 LOP3.LUT R3, R3, R2, RZ, 0x3c, !PT ;  /* 0x000000020303b212 */ /* 0x008fc800078e3cff */
[----:B------:R-:W-:-:S04]  /*1cb50*/  @!P3 LOP3.LUT R2, R3, R2, RZ, 0x3c, !PT ;  /* 0x000000020302b212 */ /* 0x000fc800078e3cff */
[----:B------:R-:W-:-:S05]  /*1cb60*/  @!P3 LOP3.LUT R3, R3, R2, RZ, 0x3c, !PT ;  /* 0x000000020303b212 */ /* 0x000fca00078e3cff */
[----:B------:R-:W3:Y:S04]  /*1cb70*/  @!P3 LDG.E.U16 R5, desc[UR10][R2.64] ;  /* 0x0000000a0205b981 */ /* 0x000ee8000c1e1500 */
[----:B------:R-:W2:Y:S04]  /*1cb80*/  LDL R2, [R1+0x948] ;  /* 0x0009480001027983 */ /* 0x000ea80000100800 */
[----:B------:R-:W2:Y:S01]  /*1cb90*/  LDL R3, [R1+0x94c] ;  /* 0x00094c0001037983 */ /* 0x000ea20000100800 */
[----:B------:R-:W-:-:S03]  /*1cba0*/  PRMT R26, RZ, 0x7610, R26 ;  /* 0x00007610ff1a7816 */ /* 0x000fc6000000001a */
[----:B------:R0:W-:Y:S04]  /*1cbb0*/  STS.U16 [R0+UR5+0xc00], R4 ;  /* 0x000c000400007988 */ /* 0x0001e80008000405 */
[----:B0-----:R-:W4:Y:S04]  /*1cbc0*/  LDL R4, [R1+0x8ec] ;  /* 0x0008ec0001047983 */ /* 0x001f280000100800 */
[----:B---3--:R0:W-:Y:S04]  /*1cbd0*/  STL [R1+0x148], R5 ;  /* 0x0001480501007387 */ /* 0x0081e80000100800 */
[----:B0-----:R-:W3:Y:S01]  /*1cbe0*/  LDL.LU R5, [R1+0x8c] ;  /* 0x00008c0001057983 */ /* 0x001ee20000300800 */
[----:B--2---:R-:W-:-:S04]  /*1cbf0*/  @!P3 LOP3.LUT R3, R3, R2, RZ, 0x3c, !PT ;  /* 0x000000020303b212 */ /* 0x004fc800078e3cff */
[----:B------:R-:W-:-:S04]  /*1cc00*/  @!P3 LOP3.LUT R2, R3, R2, RZ, 0x3c, !PT ;  /* 0x000000020302b212 */ /* 0x000fc800078e3cff */
[----:B------:R-:W-:-:S05]  /*1cc10*/  @!P3 LOP3.LUT R3, R3, R2, RZ, 0x3c, !PT ;  /* 0x000000020303b212 */ /* 0x000fca00078e3cff */
[----:B------:R0:W2:Y:S04]  /*1cc20*/  @!P3 LDG.E.U16 R26, desc[UR10][R2.64] ;  /* 0x0000000a021ab981 */ /* 0x0000a8000c1e1500 */
[----:B------:R-:W2:Y:S04]  /*1cc30*/  LDL.LU R2, [R1+0xa0] ;  /* 0x0000a00001027983 */ /* 0x000ea80000300800 */
[----:B------:R-:W3:Y:S01]  /*1cc40*/  LDL R3, [R1+0x928] ;  /* 0x0009280001037983 */ /* 0x000ee20000100800 */
[----:B------:R-:W-:-:S03]  /*1cc50*/  PRMT R7, RZ, 0x7610, R7 ;  /* 0x00007610ff077816 */ /* 0x000fc60000000007 */
[----:B--2---:R0:W-:Y:S02]  /*1cc60*/  STS.U16 [R0+UR5+0x1000], R2 ;  /* 0x0010000200007988 */ /* 0x0041e40008000405 */
[----:B0-----:R-:W-:-:S05]  /*1cc70*/  @!P3 IMAD.MOV.U32 R2, RZ, RZ, R27 ;  /* 0x000000ffff02b224 */ /* 0x001fca00078e001b */
[----:B---3--:R-:W2:Y:S04]  /*1cc80*/  @!P3 LDG.E.U16 R7, desc[UR10][R2.64] ;  /* 0x0000000a0207b981 */ /* 0x008ea8000c1e1500 */
[----:B------:R0:W-:Y:S04]  /*1cc90*/  STL [R1+0x144], R26 ;  /* 0x0001441a01007387 */ /* 0x0001e80000100800 */
[----:B0-----:R-:W3:Y:S04]  /*1cca0*/  LDL.LU R26, [R1+0x88] ;  /* 0x00008800011a7983 */ /* 0x001ee80000300800 */
[----:B------:R-:W3:Y:S04]  /*1ccb0*/  LDL.LU R27, [R1+0x84] ;  /* 0x00008400011b7983 */ /* 0x000ee80000300800 */
        /* <DEDUP_REMOVED lines=9> */
[----:B------:R0:W-:Y:S04]  /*1cd50*/  STS.U16 [R0+UR5+0x1400], R29 ;  /* 0x0014001d00007988 */ /* 0x0001e80008000405 */
[----:B0-----:R-:W3:Y:S04]  /*1cd60*/  LDL.LU R29, [R1+0x80] ;  /* 0x00008000011d7983 */ /* 0x001ee80000300800 */
[----:B--2---:R0:W-:Y:S04]  /*1cd70*/  STL [R1+0x13c], R7 ;  /* 0x00013c0701007387 */ /* 0x0041e80000100800 */
[----:B0-----:R-:W2:Y:S04]  /*1cd80*/  LDL.LU R7, [R1+0x12f0] ;  /* 0x0012f00001077983 */ /* 0x001ea80000300800 */
[----:B------:R-:W3:Y:S04]  /*1cd90*/  LDL.LU R2, [R1+0x98] ;  /* 0x0000980001027983 */ /* 0x000ee80000300800 */
[----:B------:R-:W4:Y:S01]  /*1cda0*/  LDL R3, [R1+0x8e8] ;  /* 0x0008e80001037983 */ /* 0x000f220000100800 */
[----:B--2---:R-:W-:-:S03]  /*1cdb0*/  PRMT R7, RZ, 0x7610, R7 ;  /* 0x00007610ff077816 */ /* 0x004fc60000000007 */
[----:B---3--:R4:W-:Y:S02]  /*1cdc0*/  STS.U16 [R0+UR5+0x1800], R2 ;  /* 0x0018000200007988 */ /* 0x0089e40008000405 */
[----:B----4-:R-:W-:Y:S02]  /*1cdd0*/  @!P3 IMAD.MOV.U32 R2, RZ, RZ, R4 ;  /* 0x000000ffff02b224 */ /* 0x010fe400078e0004 */
[----:B------:R-:W2:Y:S04]  /*1cde0*/  LDL.LU R4, [R1+0x7c] ;  /* 0x00007c0001047983 */ /* 0x000ea80000300800 */
[----:B------:R-:W3:Y:S04]  /*1cdf0*/  @!P3 LDG.E.U16 R7, desc[UR10][R2.64] ;  /* 0x0000000a0207b981 */ /* 0x000ee8000c1e1500 */
[----:B------:R-:W-:Y:S04]  /*1ce00*/  STS.U16 [R0+UR5+0x1c00], R28 ;  /* 0x001c001c00007988 */ /* 0x000fe80008000405 */
[----:B---3--:R0:W-:Y:S04]  /*1ce10*/  STL [R1+0x138], R7 ;  /* 0x0001380701007387 */ /* 0x0081e80000100800 */
[----:B0-----:R-:W3:Y:S04]  /*1ce20*/  LDL.LU R7, [R1+0x12ec] ;  /* 0x0012ec0001077983 */ /* 0x001ee80000300800 */
[----:B------:R-:W4:Y:S04]  /*1ce30*/  LDL R2, [R1+0x8c8] ;  /* 0x0008c80001027983 */ /* 0x000f280000100800 */
[----:B------:R-:W4:Y:S04]  /*1ce40*/  LDL R3, [R1+0x8cc] ;  /* 0x0008cc0001037983 */ /* 0x000f280000100800 */
[----:B------:R-:W2:Y:S01]  /*1ce50*/  LDL.LU R28, [R1+0x12e8] ;  /* 0x0012e800011c7983 */ /* 0x000ea20000300800 */
[----:B----4-:R-:W-:-:S04]  /*1ce60*/  @!P3 LOP3.LUT R3, R3, R2, RZ, 0x3c, !PT ;  /* 0x000000020303b212 */ /* 0x010fc800078e3cff */
[C---:B------:R-:W-:Y:S02]  /*1ce70*/  @!P3 LOP3.LUT R2, R3.reuse, R2, RZ, 0x3c, !PT ;  /* 0x000000020302b212 */ /* 0x040fe400078e3cff */
[----:B--2---:R-:W-:Y:S02]  /*1ce80*/  PRMT R28, RZ, 0x7610, R28 ;  /* 0x00007610ff1c7816 */ /* 0x004fe4000000001c */
[----:B------:R-:W-:-:S05]  /*1ce90*/  @!P3 LOP3.LUT R3, R3, R2, RZ, 0x3c, !PT ;  /* 0x000000020303b212 */ /* 0x000fca00078e3cff */
[----:B------:R-:W2:Y:S04]  /*1cea0*/  @!P3 LDG.E.U16 R28, desc[UR10][R2.64] ;  /* 0x0000000a021cb981 */ /* 0x000ea8000c1e1500 */
[----:B------:R-:W-:Y:S04]  /*1ceb0*/  STS.U16 [R0+UR5+0x2000], R6 ;  /* 0x0020000600007988 */ /* 0x000fe80008000405 */
[----:B------:R-:W4:Y:S04]  /*1cec0*/  LDL R2, [R1+0x8a8] ;  /* 0x0008a80001027983 */ /* 0x000f280000100800 */
[----:B------:R-:W4:Y:S04]  /*1ced0*/  LDL R3, [R1+0x8ac] ;  /* 0x0008ac0001037983 */ /* 0x000f280000100800 */
[----:B--2---:R0:W-:Y:S04]  /*1cee0*/  STL [R1+0x134], R28 ;  /* 0x0001341c01007387 */ /* 0x0041e80000100800 */
[----:B0-----:R-:W2:Y:S04]  /*1cef0*/  LDL.LU R28, [R1+0x78] ;  /* 0x00007800011c7983 */ /* 0x001ea80000300800 */
[----:B------:R-:W2:Y:S01]  /*1cf00*/  LDL.LU R6, [R1+0x12e4] ;  /* 0x0012e40001067983 */ /* 0x000ea20000300800 */
[----:B----4-:R-:W-:-:S04]  /*1cf10*/  @!P3 LOP3.LUT R3, R3, R2, RZ, 0x3c, !PT ;  /* 0x000000020303b212 */ /* 0x010fc800078e3cff */
[----:B------:R-:W-:-:S04]  /*1cf20*/  @!P3 LOP3.LUT R2, R3, R2, RZ, 0x3c, !PT ;  /* 0x000000020302b212 */ /* 0x000fc800078e3cff */
[----:B------:R-:W-:Y:S02]  /*1cf30*/  @!P3 LOP3.LUT R3, R3, R2, RZ, 0x3c, !PT ;  /* 0x000000020303b212 */ /* 0x000fe400078e3cff */
[----:B--2---:R-:W-:-:S06]  /*1cf40*/  PRMT R6, RZ, 0x7610, R6 ;  /* 0x00007610ff067816 */ /* 0x004fcc0000000006 */
[----:B------:R-:W2:Y:S04]  /*1cf50*/  @!P3 LDG.E.U16 R6, desc[UR10][R2.64] ;  /* 0x0000000a0206b981 */ /* 0x000ea8000c1e1500 */
[----:B------:R-:W-:Y:S04]  /*1cf60*/  STS.U16 [R0+UR5+0x2400], R5 ;  /* 0x0024000500007988 */ /* 0x000fe80008000405 */
[----:B--2---:R0:W-:Y:S04]  /*1cf70*/  STL [R1+0x130], R6 ;  /* 0x0001300601007387 */ /* 0x0041e80000100800 */
[----:B0-----:R-:W2:Y:S04]  /*1cf80*/  LDL.LU R6, [R1+0x12e0] ;  /* 0x0012e00001067983 */ /* 0x001ea80000300800 */
        /* <DEDUP_REMOVED lines=19> */
[----:B--2---:R0:W-:Y:S04]  /*1d0c0*/  STL [R1+0x128], R26 ;  /* 0x0001281a01007387 */ /* 0x0041e80000100800 */
[----:B0-----:R-:W2:Y:S04]  /*1d0d0*/  LDL.LU R26, [R1+0x12d0] ;  /* 0x0012d000011a7983 */ /* 0x001ea80000300800 */
[----:B------:R-:W4:Y:S04]  /*1d0e0*/  LDL R2, [R1+0x848] ;  /* 0x0008480001027983 */ /* 0x000f280000100800 */
[----:B------:R-:W4:Y:S01]  /*1d0f0*/  LDL R3, [R1+0x84c] ;  /* 0x00084c0001037983 */ /* 0x000f220000100800 */
[----:B------:R-:W-:-:S03]  /*1d100*/  PRMT R5, RZ, 0x7610, R5 ;  /* 0x00007610ff057816 */ /* 0x000fc60000000005 */
[----:B------:R0:W-:Y:S04]  /*1d110*/  STS.U16 [R0+UR5+0x2c00], R27 ;  /* 0x002c001b00007988 */ /* 0x0001e80008000405 */
[----:B0-----:R-:W2:Y:S01]  /*1d120*/  LDL.LU R27, [R1+0x12cc] ;  /* 0x0012cc00011b7983 */ /* 0x001ea20000300800 */
[----:B----4-:R-:W-:-:S04]  /*1d130*/  @!P3 LOP3.LUT R3, R3, R2, RZ, 0x3c, !PT ;  /* 0x000000020303b212 */ /* 0x010fc800078e3cff */
[----:B------:R-:W-:-:S04]  /*1d140*/  @!P3 LOP3.LUT R2, R3, R2, RZ, 0x3c, !PT ;  /* 0x000000020302b212 */ /* 0x000fc800078e3cff */
[----:B------:R-:W-:-:S05]  /*1d150*/  @!P3 LOP3.LUT R3, R3, R2, RZ, 0x3c, !PT ;  /* 0x000000020303b212 */ /* 0x000fca00078e3cff */
[----:B------:R0:W4:Y:S04]  /*1d160*/  @!P3 LDG.E.U16 R5, desc[UR10][R2.64] ;  /* 0x0000000a0205b981 */ /* 0x000128000c1e1500 */
[----:B------:R-:W0:Y:S04]  /*1d170*/  LDL R2, [R1+0x828] ;  /* 0x0008280001027983 */ /* 0x000e280000100800 */
[----:B------:R-:W0:Y:S01]  /*1d180*/  LDL R3, [R1+0x82c] ;  /* 0x00082c0001037983 */ /* 0x000e220000100800 */
[----:B--2---:R-:W-:Y:S02]  /*1d190*/  PRMT R27, RZ, 0x7610, R27 ;  /* 0x00007610ff1b7816 */ /* 0x004fe4000000001b */
[----:B0-----:R-:W-:-:S04]  /*1d1a0*/  @!P3 LOP3.LUT R3, R3, R2, RZ, 0x3c, !PT ;  /* 0x000000020303b212 */ /* 0x001fc800078e3cff */
[----:B------:R-:W-:-:S04]  /*1d1b0*/  @!P3 LOP3.LUT R2, R3, R2, RZ, 0x3c, !PT ;  /* 0x000000020302b212 */ /* 0x000fc800078e3cff */
[----:B------:R-:W-:-:S05]  /*1d1c0*/  @!P3 LOP3.LUT R3, R3, R2, RZ, 0x3c, !PT ;  /* 0x000000020303b212 */ /* 0x000fca00078e3cff */
[----:B------:R-:W2:Y:S04]  /*1d1d0*/  @!P3 LDG.E.U16 R27, desc[UR10][R2.64] ;  /* 0x0000000a021bb981 */ /* 0x000ea8000c1e1500 */
[----:B------:R0:W-:Y:S04]  /*1d1e0*/  STS.U16 [R0+UR5+0x3000], R29 ;  /* 0x0030001d00007988 */ /* 0x0001e80008000405 */
[----:B0-----:R-:W3:Y:S04]  /*1d1f0*/  LDL R29, [R1+0x7cc] ;  /* 0x0007cc00011d7983 */ /* 0x001ee80000100800 */
[----:B----4-:R0:W-:Y:S04]  /*1d200*/  STL [R1+0x124], R5 ;  /* 0x0001240501007387 */ /* 0x0101e80000100800 */
[----:B0-----:R-:W4:Y:S04]  /*1d210*/  LDL.LU R5, [R1+0x68] ;  /* 0x0000680001057983 */ /* 0x001f280000300800 */
        /* <DEDUP_REMOVED lines=16> */
[----:B------:R0:W-:Y:S04]  /*1d320*/  STS.U16 [R0+UR5+0x3400], R4 ;  /* 0x0034000400007988 */ /* 0x0001e80008000405 */
[----:B------:R-:W-:Y:S04]  /*1d330*/  STS.U16 [R0+UR5+0x3800], R28 ;  /* 0x0038001c00007988 */ /* 0x000fe80008000405 */
[----:B0-----:R-:W4:Y:S04]  /*1d340*/  LDL R4, [R1+0x7ac] ;  /* 0x0007ac0001047983 */ /* 0x001f280000100800 */
[----:B--2---:R0:W-:Y:S04]  /*1d350*/  STL [R1+0x11c], R26 ;  /* 0x00011c1a01007387 */ /* 0x0041e80000100800 */
[----:B0-----:R-:W2:Y:S04]  /*1d360*/  LDL.LU R26, [R1+0x60] ;  /* 0x00006000011a7983 */ /* 0x001ea80000300800 */
[----:B------:R-:W2:Y:S04]  /*1d370*/  LDL R28, [R1+0x78c] ;  /* 0x00078c00011c7983 */ /* 0x000ea80000100800 */
[----:B---3--:R0:W-:Y:S04]  /*1d380*/  STL [R1+0x118], R27 ;  /* 0x0001181b01007387 */ /* 0x0081e80000100800 */
[----:B0-----:R-:W3:Y:S04]  /*1d390*/  LDL.LU R27, [R1+0x12c4] ;  /* 0x0012c400011b7983 */ /* 0x001ee80000300800 */
[----:B------:R-:W2:Y:S04]  /*1d3a0*/  LDL.LU R2, [R1+0x74] ;  /* 0x0000740001027983 */ /* 0x000ea80000300800 */
[----:B------:R-:W4:Y:S01]  /*1d3b0*/  LDL R3, [R1+0x7c8] ;  /* 0x0007c80001037983 */ /* 0x000f220000100800 */
[----:B---3--:R-:W-:-:S03]  /*1d3c0*/  PRMT R27, RZ, 0x7610, R27 ;  /* 0x00007610ff1b7816 */ /* 0x008fc6000000001b */
[----:B--2---:R0:W-:Y:S02]  /*1d3d0*/  STS.U16 [R0+UR5+0x3c00], R2 ;  /* 0x003c000200007988 */ /* 0x0041e40008000405 */
[----:B0-----:R-:W-:-:S05]  /*1d3e0*/  @!P3 IMAD.MOV.U32 R2, RZ, RZ, R29 ;  /* 0x000000ffff02b224 */ /* 0x001fca00078e001d */
[----:B----4-:R0:W2:Y:S04]  /*1d3f0*/  @!P3 LDG.E.U16 R27, desc[UR10][R2.64] ;  /* 0x0000000a021bb981 */ /* 0x0100a8000c1e1500 */
[----:B------:R-:W3:Y:S04]  /*1d400*/  LDL.LU R2, [R1+0x70] ;  /* 0x0000700001027983 */ /* 0x000ee80000300800 */
[----:B------:R-:W4:Y:S01]  /*1d410*/  LDL R3, [R1+0x7a8] ;  /* 0x0007a80001037983 */ /* 0x000f220000100800 */
[----:B------:R-:W-:-:S03]  /*1d420*/  PRMT R6, RZ, 0x7610, R6 ;  /* 0x00007610ff067816 */ /* 0x000fc60000000006 */
[----:B------:R-:W2:Y:S04]  /*1d430*/  LDL R29, [R1+0x74c] ;  /* 0x00074c00011d7983 */ /* 0x000ea80000100800 */
[----:B---3--:R0:W-:Y:S02]  /*1d440*/  STS.U16 [R0+UR5+0x4000], R2 ;  /* 0x0040000200007988 */ /* 0x0081e40008000405 */
[----:B0-----:R-:W-:-:S05]  /*1d450*/  @!P3 IMAD.MOV.U32 R2, RZ, RZ, R4 ;  /* 0x000000ffff02b224 */ /* 0x001fca00078e0004 */
[----:B----4-:R-:W3:Y:S04]  /*1d460*/  @!P3 LDG.E.U16 R6, desc[UR10][R2.64] ;  /* 0x0000000a0206b981 */ /* 0x010ee8000c1e1500 */
[----:B--2---:R0:W-:Y:S04]  /*1d470*/  STL [R1+0x114], R27 ;  /* 0x0001141b01007387 */ /* 0x0041e80000100800 */
[----:B0-----:R-:W2:Y:S04]  /*1d480*/  LDL.LU R27, [R1+0x58] ;  /* 0x00005800011b7983 */ /* 0x001ea80000300800 */
[----:B------:R-:W4:Y:S04]  /*1d490*/  LDL.LU R4, [R1+0x54] ;  /* 0x0000540001047983 */ /* 0x000f280000300800 */
[----:B---3--:R0:W-:Y:S04]  /*1d4a0*/  STL [R1+0x110], R6 ;  /* 0x0001100601007387 */ /* 0x0081e80000100800 */
[----:B0-----:R-:W3:Y:S04]  /*1d4b0*/  LDL.LU R6, [R1+0x12c0] ;  /* 0x0012c00001067983 */ /* 0x001ee80000300800 */
[----:B------:R-:W2:Y:S04]  /*1d4c0*/  LDL.LU R2, [R1+0x6c] ;  /* 0x00006c0001027983 */ /* 0x000ea80000300800 */
[----:B------:R-:W4:Y:S01]  /*1d4d0*/  LDL R3, [R1+0x788] ;  /* 0x0007880001037983 */ /* 0x000f220000100800 */
[----:B---3--:R-:W-:-:S03]  /*1d4e0*/  PRMT R6, RZ, 0x7610, R6 ;  /* 0x00007610ff067816 */ /* 0x008fc60000000006 */
[----:B--2---:R0:W-:Y:S02]  /*1d4f0*/  STS.U16 [R0+UR5+0x4400], R2 ;  /* 0x0044000200007988 */ /* 0x0041e40008000405 */
[----:B0-----:R-:W-:Y:S02]  /*1d500*/  @!P3 IMAD.MOV.U32 R2, RZ, RZ, R28 ;  /* 0x000000ffff02b224 */ /* 0x001fe400078e001c */
[----:B------:R-:W2:Y:S04]  /*1d510*/  LDL R28, [R1+0x70c] ;  /* 0x00070c00011c7983 */ /* 0x000ea80000100800 */
[----:B----4-:R-:W3:Y:S04]  /*1d520*/  @!P3 LDG.E.U16 R6, desc[UR10][R2.64] ;  /* 0x0000000a0206b981 */ /* 0x010ee8000c1e1500 */
        /* <DEDUP_REMOVED lines=13> */
[----:B------:R-:W4:Y:S04]  /*1d600*/  LDL.LU R2, [R1+0x64] ;  /* 0x0000640001027983 */ /* 0x000f280000300800 */
[----:B------:R-:W3:Y:S01]  /*1d610*/  LDL R3, [R1+0x748] ;  /* 0x0007480001037983 */ /* 0x000ee20000100800 */
[----:B--2---:R-:W-:-:S03]  /*1d620*/  PRMT R5, RZ, 0x7610, R5 ;  /* 0x00007610ff057816 */ /* 0x004fc60000000005 */
[----:B----4-:R0:W-:Y:S02]  /*1d630*/  STS.U16 [R0+UR5+0x4c00], R2 ;  /* 0x004c000200007988 */ /* 0x0101e40008000405 */
[----:B0-----:R-:W-:Y:S02]  /*1d640*/  @!P3 IMAD.MOV.U32 R2, RZ, RZ, R29 ;  /* 0x000000ffff02b224 */ /* 0x001fe400078e001d */
[----:B------:R-:W2:Y:S04]  /*1d650*/  LDL.LU R29, [R1+0x4c] ;  /* 0x00004c00011d7983 */ /* 0x000ea80000300800 */
[----:B---3--:R-:W3:Y:S04]  /*1d660*/  @!P3 LDG.E.U16 R5, desc[UR10][R2.64] ;  /* 0x0000000a0205b981 */ /* 0x008ee8000c1e1500 */
        /* <DEDUP_REMOVED lines=17> */
[----:B0-----:R-:W-:Y:S01]  /*1d780*/  @!P3 IMAD.MOV.U32 R2, RZ, RZ, R28 ;  /* 0x000000ffff02b224 */ /* 0x001fe200078e001c */
[----:B---3--:R-:W-:Y:S01]  /*1d790*/  PRMT R5, RZ, 0x7610, R5 ;  /* 0x00007610ff057816 */ /* 0x008fe20000000005 */
[----:B------:R-:W2:Y:S04]  /*1d7a0*/  LDL R28, [R1+0x6a8] ;  /* 0x0006a800011c7983 */ /* 0x000ea80000100800 */
[----:B------:R-:W3:Y:S04]  /*1d7b0*/  @!P3 LDG.E.U16 R26, desc[UR10][R2.64] ;  /* 0x0000000a021ab981 */ /* 0x000ee8000c1e1500 */
[----:B------:R-:W4:Y:S04]  /*1d7c0*/  LDL R2, [R1+0x6e8] ;  /* 0x0006e80001027983 */ /* 0x000f280000100800 */
[----:B------:R-:W4:Y:S04]  /*1d7d0*/  LDL R3, [R1+0x6ec] ;  /* 0x0006ec0001037983 */ /* 0x000f280000100800 */
[----:B------:R-:W-:Y:S04]  /*1d7e0*/  STS.U16 [R0+UR5+0x5800], R27 ;  /* 0x0058001b00007988 */ /* 0x000fe80008000405 */
[----:B---3--:R0:W-:Y:S04]  /*1d7f0*/  STL [R1+0xfc], R26 ;  /* 0x0000fc1a01007387 */ /* 0x0081e80000100800 */
[----:B0-----:R-:W3:Y:S01]  /*1d800*/  LDL R26, [R1+0x6ac] ;  /* 0x0006ac00011a7983 */ /* 0x001ee20000100800 */
[----:B----4-:R-:W-:-:S03]  /*1d810*/  @!P3 LOP3.LUT R3, R3, R2, RZ, 0x3c, !PT ;  /* 0x000000020303b212 */ /* 0x010fc600078e3cff */
[----:B------:R-:W4:Y:S01]  /*1d820*/  LDL.LU R27, [R1+0x12a4] ;  /* 0x0012a400011b7983 */ /* 0x000f220000300800 */
[----:B------:R-:W-:-:S04]  /*1d830*/  @!P3 LOP3.LUT R2, R3, R2, RZ, 0x3c, !PT ;  /* 0x000000020302b212 */ /* 0x000fc800078e3cff */
[----:B------:R-:W-:-:S05]  /*1d840*/  @!P3 LOP3.LUT R3, R3, R2, RZ, 0x3c, !PT ;  /* 0x000000020303b212 */ /* 0x000fca00078e3cff */
[----:B------:R-:W2:Y:S04]  /*1d850*/  @!P3 LDG.E.U16 R5, desc[UR10][R2.64] ;  /* 0x0000000a0205b981 */ /* 0x000ea8000c1e1500 */
[----:B------:R-:W3:Y:S04]  /*1d860*/  LDL R2, [R1+0x6c8] ;  /* 0x0006c80001027983 */ /* 0x000ee80000100800 */
[----:B------:R-:W3:Y:S04]  /*1d870*/  LDL R3, [R1+0x6cc] ;  /* 0x0006cc0001037983 */ /* 0x000ee80000100800 */
[----:B------:R0:W-:Y:S04]  /*1d880*/  STS.U16 [R0+UR5+0x400], R24 ;  /* 0x0004001800007988 */ /* 0x0001e80008000405 */
[----:B------:R1:W-:Y:S01]  /*1d890*/  STS.U16 [R0+UR5+0x5c00], R4 ;  /* 0x005c000400007988 */ /* 0x0003e20008000405 */
[----:B0-----:R-:W-:-:S03]  /*1d8a0*/  PRMT R24, RZ, 0x7610, R24 ;  /* 0x00007610ff187816 */ /* 0x001fc60000000018 */
[----:B--2---:R0:W-:Y:S04]  /*1d8b0*/  STL [R1+0xf8], R5 ;  /* 0x0000f80501007387 */ /* 0x0041e80000100800 */
[----:B-1----:R-:W2:Y:S04]  /*1d8c0*/  LDL R4, [R1+0x68c] ;  /* 0x00068c0001047983 */ /* 0x002ea80000100800 */
[----:B0-----:R-:W2:Y:S01]  /*1d8d0*/  LDL R5, [R1+0x688] ;  /* 0x0006880001057983 */ /* 0x001ea20000100800 */
[----:B---3--:R-:W-:-:S04]  /*1d8e0*/  @!P3 LOP3.LUT R3, R3, R2, RZ, 0x3c, !PT ;  /* 0x000000020303b212 */ /* 0x008fc800078e3cff */
[----:B------:R-:W-:-:S04]  /*1d8f0*/  @!P3 LOP3.LUT R2, R3, R2, RZ, 0x3c, !PT ;  /* 0x000000020302b212 */ /* 0x000fc800078e3cff */
[----:B------:R-:W-:-:S05]  /*1d900*/  @!P3 LOP3.LUT R3, R3, R2, RZ, 0x3c, !PT ;  /* 0x000000020303b212 */ /* 0x000fca00078e3cff */
[----:B------:R0:W3:Y:S04]  /*1d910*/  @!P3 LDG.E.U16 R24, desc[UR10][R2.64] ;  /* 0x0000000a0218b981 */ /* 0x0000e8000c1e1500 */
[----:B------:R-:W2:Y:S01]  /*1d920*/  LDL.LU R3, [R1+0x50] ;  /* 0x0000500001037983 */ /* 0x000ea20000300800 */
[----:B0-----:R-:W-:-:S03]  /*1d930*/  @!P3 IMAD.MOV.U32 R2, RZ, RZ, R26 ;  /* 0x000000ffff02b224 */ /* 0x001fc600078e001a */
[----:B------:R0:W-:Y:S02]  /*1d940*/  STS.U16 [R0+UR5+0x10600], R22 ;  /* 0x0106001600007988 */ /* 0x0001e40008000405 */
[----:B0-----:R-:W-:Y:S02]  /*1d950*/  PRMT R22, RZ, 0x7610, R22 ;  /* 0x00007610ff167816 */ /* 0x001fe40000000016 */
[----:B--2---:R0:W-:Y:S02]  /*1d960*/  STS.U16 [R0+UR5+0x6000], R3 ;  /* 0x0060000300007988 */ /* 0x0041e40008000405 */
[----:B0-----:R-:W-:-:S05]  /*1d970*/  @!P3 IMAD.MOV.U32 R3, RZ, RZ, R28 ;  /* 0x000000ffff03b224 */ /* 0x001fca00078e001c */
[----:B------:R0:W2:Y:S04]  /*1d980*/  @!P3 LDG.E.U16 R22, desc[UR10][R2.64] ;  /* 0x0000000a0216b981 */ /* 0x0000a8000c1e1500 */
[----:B---3--:R-:W-:Y:S04]  /*1d990*/  STL [R1+0x11d4], R24 ;  /* 0x0011d41801007387 */ /* 0x008fe80000100800 */
[----:B------:R-:W-:Y:S01]  /*1d9a0*/  STL [R1+0x11d8], R24 ;  /* 0x0011d81801007387 */ /* 0x000fe20000100800 */
[----:B0-----:R-:W-:-:S03]  /*1d9b0*/  @!P3 IMAD.MOV.U32 R2, RZ, RZ, R4 ;  /* 0x000000ffff02b224 */ /* 0x001fc600078e0004 */
[----:B------:R0:W-:Y:S01]  /*1d9c0*/  STS.U16 [R0+UR5+0x10400], R20 ;  /* 0x0104001400007988 */ /* 0x0001e20008000405 */
[----:B------:R-:W-:-:S03]  /*1d9d0*/  @!P3 IMAD.MOV.U32 R3, RZ, RZ, R5 ;  /* 0x000000ffff03b224 */ /* 0x000fc600078e0005 */
[----:B------:R-:W-:Y:S04]  /*1d9e0*/  STL [R1+0x11dc], R24 ;  /* 0x0011dc1801007387 */ /* 0x000fe80000100800 */
[----:B------:R-:W-:Y:S01]  /*1d9f0*/  STL [R1+0x11e0], R24 ;  /* 0x0011e01801007387 */ /* 0x000fe20000100800 */
[----:B0-----:R-:W-:-:S03]  /*1da00*/  PRMT R20, RZ, 0x7610, R20 ;  /* 0x00007610ff147816 */ /* 0x001fc60000000014 */
[----:B------:R-:W3:Y:S04]  /*1da10*/  LDL.LU R28, [R1+0x44] ;  /* 0x00004400011c7983 */ /* 0x000ee80000300800 */
[----:B------:R0:W-:Y:S04]  /*1da20*/  STS.U16 [R0+UR5+0x6400], R29 ;  /* 0x0064001d00007988 */ /* 0x0001e80008000405 */
[----:B------:R-:W3:Y:S04]  /*1da30*/  @!P3 LDG.E.U16 R20, desc[UR10][R2.64] ;  /* 0x0000000a0214b981 */ /* 0x000ee8000c1e1500 */
[----:B--2---:R-:W-:Y:S04]  /*1da40*/  STL [R1+0x11e4], R22 ;  /* 0x0011e41601007387 */ /* 0x004fe80000100800 */
[----:B------:R-:W-:Y:S04]  /*1da50*/  STL [R1+0x11e8], R22 ;  /* 0x0011e81601007387 */ /* 0x000fe80000100800 */
[----:B0-----:R-:W2:Y:S04]  /*1da60*/  LDL R29, [R1+0x66c] ;  /* 0x00066c00011d7983 */ /* 0x001ea80000100800 */
[----:B------:R-:W2:Y:S04]  /*1da70*/  LDL R4, [R1+0x64c] ;  /* 0x00064c0001047983 */ /* 0x000ea80000100800 */
[----:B------:R-:W2:Y:S04]  /*1da80*/  LDL.LU R26, [R1+0x40] ;  /* 0x00004000011a7983 */ /* 0x000ea80000300800 */
[----:B------:R-:W2:Y:S04]  /*1da90*/  LDL.LU R5, [R1+0x3c] ;  /* 0x00003c0001057983 */ /* 0x000ea80000300800 */
[----:B------:R-:W2:Y:S04]  /*1daa0*/  LDL.LU R2, [R1+0x48] ;  /* 0x0000480001027983 */ /* 0x000ea80000300800 */
[----:B------:R-:W4:Y:S04]  /*1dab0*/  LDL R3, [R1+0x668] ;  /* 0x0006680001037983 */ /* 0x000f280000100800 */
[----:B------:R0:W-:Y:S04]  /*1dac0*/  STS.U16 [R0+UR5+0x10200], R18 ;  /* 0x0102001200007988 */ /* 0x0001e80008000405 */
[----:B---3--:R-:W-:Y:S04]  /*1dad0*/  STL [R1+0x11ec], R20 ;  /* 0x0011ec1401007387 */ /* 0x008fe80000100800 */
[----:B------:R-:W-:Y:S01]  /*1dae0*/  STL [R1+0x11f0], R20 ;  /* 0x0011f01401007387 */ /* 0x000fe20000100800 */
[----:B0-----:R-:W-:-:S03]  /*1daf0*/  PRMT R18, RZ, 0x7610, R18 ;  /* 0x00007610ff127816 */ /* 0x001fc60000000012 */
        /* <DEDUP_REMOVED lines=9> */
[----:B--2---:R0:W-:Y:S02]  /*1db90*/  STS.U16 [R0+UR5+0x6800], R2 ;  /* 0x0068000200007988 */ /* 0x0041e40008000405 */
[----:B0-----:R-:W-:-:S02]  /*1dba0*/  @!P3 IMAD.MOV.U32 R2, RZ, RZ, R29 ;  /* 0x000000ffff02b224 */ /* 0x001fc400078e001d */
[----:B------:R-:W2:Y:S04]  /*1dbb0*/  LDL.LU R29, [R1+0x38] ;  /* 0x00003800011d7983 */ /* 0x000ea80000300800 */
[----:B----4-:R0:W3:Y:S04]  /*1dbc0*/  @!P3 LDG.E.U16 R18, desc[UR10][R2.64] ;  /* 0x0000000a0212b981 */ /* 0x0100e8000c1e1500 */
[----:B------:R-:W4:Y:S01]  /*1dbd0*/  LDL R3, [R1+0x648] ;  /* 0x0006480001037983 */ /* 0x000f220000100800 */
[----:B0-----:R-:W-:-:S03]  /*1dbe0*/  @!P3 IMAD.MOV.U32 R2, RZ, RZ, R4 ;  /* 0x000000ffff02b224 */ /* 0x001fc600078e0004 */
[----:B------:R0:W-:Y:S04]  /*1dbf0*/  STS.U16 [R0+UR5+0x10000], R16 ;  /* 0x0100001000007988 */ /* 0x0001e80008000405 */
[----:B------:R1:W-:Y:S01]  /*1dc00*/  STS.U16 [R0+UR5+0x6c00], R28 ;  /* 0x006c001c00007988 */ /* 0x0003e20008000405 */
[----:B0-----:R-:W-:-:S03]  /*1dc10*/  PRMT R16, RZ, 0x7610, R16 ;  /* 0x00007610ff107816 */ /* 0x001fc60000000010 */
[----:B---3--:R-:W-:Y:S04]  /*1dc20*/  STL [R1+0x11f8], R18 ;  /* 0x0011f81201007387 */ /* 0x008fe80000100800 */
[----:B------:R-:W-:Y:S04]  /*1dc30*/  STL [R1+0x11fc], R18 ;  /* 0x0011fc1201007387 */ /* 0x000fe80000100800 */
[----:B------:R-:W-:Y:S04]  /*1dc40*/  STL [R1+0x1200], R18 ;  /* 0x0012001201007387 */ /* 0x000fe80000100800 */
[----:B------:R-:W-:Y:S04]  /*1dc50*/  STL [R1+0x1204], R18 ;  /* 0x0012041201007387 */ /* 0x000fe80000100800 */
[----:B------:R-:W-:Y:S04]  /*1dc60*/  STL [R1+0x1208], R18 ;  /* 0x0012081201007387 */ /* 0x000fe80000100800 */
[----:B------:R-:W-:Y:S04]  /*1dc70*/  STL [R1+0x120c], R18 ;  /* 0x00120c1201007387 */ /* 0x000fe80000100800 */
[----:B-1----:R-:W3:Y:S04]  /*1dc80*/  LDL.LU R28, [R1+0x30] ;  /* 0x00003000011c7983 */ /* 0x002ee80000300800 */
[----:B------:R-:W2:Y:S04]  /*1dc90*/  LDL.LU R4, [R1+0x2c] ;  /* 0x00002c0001047983 */ /* 0x000ea80000300800 */
[----:B----4-:R0:W4:Y:S04]  /*1dca0*/  @!P3 LDG.E.U16 R16, desc[UR10][R2.64] ;  /* 0x0000000a0210b981 */ /* 0x010128000c1e1500 */
[----:B------:R-:W0:Y:S04]  /*1dcb0*/  LDL R2, [R1+0x628] ;  /* 0x0006280001027983 */ /* 0x000e280000100800 */
[----:B------:R-:W0:Y:S01]  /*1dcc0*/  LDL R3, [R1+0x62c] ;  /* 0x00062c0001037983 */ /* 0x000e220000100800 */
[----:B------:R-:W-:-:S02]  /*1dcd0*/  PRMT R27, RZ, 0x7610, R27 ;  /* 0x00007610ff1b7816 */ /* 0x000fc4000000001b */
[----:B0-----:R-:W-:-:S04]  /*1dce0*/  @!P3 LOP3.LUT R3, R3, R2, RZ, 0x3c, !PT ;  /* 0x000000020303b212 */ /* 0x001fc800078e3cff */
[----:B------:R-:W-:-:S04]  /*1dcf0*/  @!P3 LOP3.LUT R2, R3, R2, RZ, 0x3c, !PT ;  /* 0x000000020302b212 */ /* 0x000fc800078e3cff */
[----:B------:R-:W-:-:S05]  /*1dd00*/  @!P3 LOP3.LUT R3, R3, R2, RZ, 0x3c, !PT ;  /* 0x000000020303b212 */ /* 0x000fca00078e3cff */
[----:B------:R-:W2:Y:S04]  /*1dd10*/  @!P3 LDG.E.U16 R27, desc[UR10][R2.64] ;  /* 0x0000000a021bb981 */ /* 0x000ea8000c1e1500 */
[----:B----4-:R-:W-:Y:S04]  /*1dd20*/  STL [R1+0x1210], R16 ;  /* 0x0012101001007387 */ /* 0x010fe80000100800 */
[----:B------:R-:W-:Y:S04]  /*1dd30*/  STL [R1+0x1214], R16 ;  /* 0x0012141001007387 */ /* 0x000fe80000100800 */
[----:B------:R-:W-:Y:S04]  /*1dd40*/  STL [R1+0x1218], R16 ;  /* 0x0012181001007387 */ /* 0x000fe80000100800 */
[----:B------:R-:W-:Y:S04]  /*1dd50*/  STL [R1+0x121c], R16 ;  /* 0x00121c1001007387 */ /* 0x000fe80000100800 */
[----:B------:R0:W-:Y:S04]  /*1dd60*/  STL [R1+0x1220], R16 ;  /* 0x0012201001007387 */ /* 0x0001e80000100800 */
[----:B------:R1:W-:Y:S04]  /*1dd70*/  STS.U16 [R0+UR5+0x7000], R26 ;  /* 0x0070001a00007988 */ /* 0x0003e80008000405 */
[----:B0-----:R-:W4:Y:S04]  /*1dd80*/  LDL.LU R16, [R1+0x34] ;  /* 0x0000340001107983 */ /* 0x001f280000300800 */
[----:B-1----:R-:W3:Y:S04]  /*1dd90*/  LDL.LU R26, [R1+0x28] ;  /* 0x00002800011a7983 */ /* 0x002ee80000300800 */
        /* <DEDUP_REMOVED lines=10> */
[----:B0-----:R-:W3:Y:S04]  /*1de40*/  LDL R5, [R1+0x5ac] ;  /* 0x0005ac0001057983 */ /* 0x001ee80000100800 */
        /* <DEDUP_REMOVED lines=20> */
[----:B----4-:R0:W-:Y:S04]  /*1df90*/  STS.U16 [R0+UR5+0x7c00], R16 ;  /* 0x007c001000007988 */ /* 0x0101e80008000405 */
[----:B0-----:R-:W3:Y:S04]  /*1dfa0*/  LDL.LU R16, [R1+0x1c] ;  /* 0x00001c0001107983 */ /* 0x001ee80000300800 */
[----:B--2---:R0:W-:Y:S04]  /*1dfb0*/  STL [R1+0xe8], R27 ;  /* 0x0000e81b01007387 */ /* 0x0041e80000100800 */
[----:B0-----:R-:W2:Y:S04]  /*1dfc0*/  LDL.LU R27, [R1+0x1294] ;  /* 0x00129400011b7983 */ /* 0x001ea80000300800 */
[----:B------:R-:W4:Y:S01]  /*1dfd0*/  LDL R3, [R1+0x5a8] ;  /* 0x0005a80001037983 */ /* 0x000f220000100800 */
[----:B------:R-:W-:Y:S01]  /*1dfe0*/  @!P3 IMAD.MOV.U32 R2, RZ, RZ, R5 ;  /* 0x000000ffff02b224 */ /* 0x000fe200078e0005 */
[----:B--2---:R-:W-:-:S06]  /*1dff0*/  PRMT R27, RZ, 0x7610, R27 ;  /* 0x00007610ff1b7816 */ /* 0x004fcc000000001b */
[----:B----4-:R-:W2:Y:S04]  /*1e000*/  @!P3 LDG.E.U16 R27, desc[UR10][R2.64] ;  /* 0x0000000a021bb981 */ /* 0x010ea8000c1e1500 */
[----:B------:R0:W-:Y:S04]  /*1e010*/  STS.U16 [R0+UR5+0x8000], R28 ;  /* 0x0080001c00007988 */ /* 0x0001e80008000405 */
[----:B0-----:R-:W4:Y:S04]  /*1e020*/  LDL R28, [R1+0x54c] ;  /* 0x00054c00011c7983 */ /* 0x001f280000100800 */
        /* <DEDUP_REMOVED lines=15> */
[----:B------:R-:W3:Y:S04]  /*1e120*/  LDL R3, [R1+0x56c] ;  /* 0x00056c0001037983 */ /* 0x000ee80000100800 */
[----:B------:R0:W-:Y:S04]  /*1e130*/  STS.U16 [R0+UR5+0x8800], R26 ;  /* 0x0088001a00007988 */ /* 0x0001e80008000405 */
[----:B0-----:R-:W4:Y:S01]  /*1e140*/  LDL.LU R26, [R1+0x10] ;  /* 0x00001000011a7983 */ /* 0x001f220000300800 */
[----:B--2---:R-:W-:-:S02]  /*1e150*/  PRMT R27, RZ, 0x7610, R27 ;  /* 0x00007610ff1b7816 */ /* 0x004fc4000000001b */
[----:B---3--:R-:W-:-:S04]  /*1e160*/  @!P3 LOP3.LUT R3, R3, R2, RZ, 0x3c, !PT ;  /* 0x000000020303b212 */ /* 0x008fc800078e3cff */
[----:B------:R-:W-:-:S04]  /*1e170*/  @!P3 LOP3.LUT R2, R3, R2, RZ, 0x3c, !PT ;  /* 0x000000020302b212 */ /* 0x000fc800078e3cff */
[----:B------:R-:W-:-:S05]  /*1e180*/  @!P3 LOP3.LUT R3, R3, R2, RZ, 0x3c, !PT ;  /* 0x000000020303b212 */ /* 0x000fca00078e3cff */
[----:B------:R4:W2:Y:S04]  /*1e190*/  @!P3 LDG.E.U16 R27, desc[UR10][R2.64] ;  /* 0x0000000a021bb981 */ /* 0x0008a8000c1e1500 */
[----:B------:R-:W3:Y:S04]  /*1e1a0*/  LDL.LU R2, [R1+0x24] ;  /* 0x0000240001027983 */ /* 0x000ee80000300800 */
[----:B------:R-:W2:Y:S01]  /*1e1b0*/  LDL R3, [R1+0x548] ;  /* 0x0005480001037983 */ /* 0x000ea20000100800 */
[----:B------:R-:W-:-:S03]  /*1e1c0*/  PRMT R6, RZ, 0x7610, R6 ;  /* 0x00007610ff067816 */ /* 0x000fc60000000006 */
[----:B---3--:R4:W-:Y:S02]  /*1e1d0*/  STS.U16 [R0+UR5+0x8c00], R2 ;  /* 0x008c000200007988 */ /* 0x0089e40008000405 */
[----:B----4-:R-:W-:-:S05]  /*1e1e0*/  @!P3 IMAD.MOV.U32 R2, RZ, RZ, R28 ;  /* 0x000000ffff02b224 */ /* 0x010fca00078e001c */
[----:B--2---:R-:W2:Y:S04]  /*1e1f0*/  @!P3 LDG.E.U16 R6, desc[UR10][R2.64] ;  /* 0x0000000a0206b981 */ /* 0x004ea8000c1e1500 */
[----:B------:R0:W-:Y:S04]  /*1e200*/  STL [R1+0xdc], R27 ;  /* 0x0000dc1b01007387 */ /* 0x0001e80000100800 */
[----:B0-----:R-:W3:Y:S04]  /*1e210*/  LDL.LU R27, [R1+0xc] ;  /* 0x00000c00011b7983 */ /* 0x001ee80000300800 */
[----:B------:R-:W4:Y:S04]  /*1e220*/  LDL.LU R28, [R1+0x8] ;  /* 0x00000800011c7983 */ /* 0x000f280000300800 */
        /* <DEDUP_REMOVED lines=13> */
[----:B------:R-:W2:Y:S04]  /*1e300*/  LDL R2, [R1+0x508] ;  /* 0x0005080001027983 */ /* 0x000ea80000100800 */
[----:B------:R-:W2:Y:S01]  /*1e310*/  LDL R3, [R1+0x50c] ;  /* 0x00050c0001037983 */ /* 0x000ea20000100800 */
[----:B------:R-:W-:-:S03]  /*1e320*/  PRMT R15, RZ, 0x7610, R15 ;  /* 0x00007610ff0f7816 */ /* 0x000fc6000000000f */
[----:B------:R0:W-:Y:S04]  /*1e330*/  STS.U16 [R0+UR5+0x9400], R16 ;  /* 0x0094001000007988 */ /* 0x0001e80008000405 */
[----:B0-----:R-:W3:Y:S01]  /*1e340*/  LDL.LU R16, [R1] ;  /* 0x0000000001107983 */ /* 0x001ee20000300800 */
[----:B--2---:R-:W-:-:S04]  /*1e350*/  @!P3 LOP3.LUT R3, R3, R2, RZ, 0x3c, !PT ;  /* 0x000000020303b212 */ /* 0x004fc800078e3cff */
[----:B------:R-:W-:-:S04]  /*1e360*/  @!P3 LOP3.LUT R2, R3, R2, RZ, 0x3c, !PT ;  /* 0x000000020302b212 */ /* 0x000fc800078e3cff */
[----:B------:R-:W-:-:S05]  /*1e370*/  @!P3 LOP3.LUT R3, R3, R2, RZ, 0x3c, !PT ;  /* 0x000000020303b212 */ /* 0x000fca00078e3cff */
[----:B------:R-:W2:Y:S04]  /*1e380*/  @!P3 LDG.E.U16 R15, desc[UR10][R2.64] ;  /* 0x0000000a020fb981 */ /* 0x000ea8000c1e1500 */
[----:B------:R-:W3:Y:S04]  /*1e390*/  LDL R2, [R1+0x4e8] ;  /* 0x0004e80001027983 */ /* 0x000ee80000100800 */
[----:B------:R-:W3:Y:S01]  /*1e3a0*/  LDL R3, [R1+0x4ec] ;  /* 0x0004ec0001037983 */ /* 0x000ee20000100800 */
[----:B------:R-:W-:-:S03]  /*1e3b0*/  PRMT R14, RZ, 0x7610, R14 ;  /* 0x00007610ff0e7816 */ /* 0x000fc6000000000e */
[----:B------:R0:W-:Y:S04]  /*1e3c0*/  STS.U16 [R0+UR5+0x9800], R5 ;  /* 0x0098000500007988 */ /* 0x0001e80008000405 */
[----:B------:R1:W-:Y:S04]  /*1e3d0*/  STS.U16 [R0+UR5+0x9c00], R4 ;  /* 0x009c000400007988 */ /* 0x0003e80008000405 */
[----:B--2---:R-:W-:Y:S04]  /*1e3e0*/  STL [R1+0x1224], R15 ;  /* 0x0012240f01007387 */ /* 0x004fe80000100800 */
[----:B0-----:R-:W2:Y:S01]  /*1e3f0*/  LDL.LU R5, [R1+0x1280] ;  /* 0x0012800001057983 */ /* 0x001ea20000300800 */
[----:B---3--:R-:W-:-:S04]  /*1e400*/  @!P3 LOP3.LUT R3, R3, R2, RZ, 0x3c, !PT ;  /* 0x000000020303b212 */ /* 0x008fc800078e3cff */
[----:B------:R-:W-:-:S04]  /*1e410*/  @!P3 LOP3.LUT R2, R3, R2, RZ, 0x3c, !PT ;  /* 0x000000020302b212 */ /* 0x000fc800078e3cff */
[----:B------:R-:W-:-:S05]  /*1e420*/  @!P3 LOP3.LUT R3, R3, R2, RZ, 0x3c, !PT ;  /* 0x000000020303b212 */ /* 0x000fca00078e3cff */
[----:B------:R0:W3:Y:S04]  /*1e430*/  @!P3 LDG.E.U16 R14, desc[UR10][R2.64] ;  /* 0x0000000a020eb981 */ /* 0x0000e8000c1e1500 */
[----:B------:R-:W0:Y:S04]  /*1e440*/  LDL R2, [R1+0x4c8] ;  /* 0x0004c80001027983 */ /* 0x000e280000100800 */
[----:B------:R-:W0:Y:S04]  /*1e450*/  LDL R3, [R1+0x4cc] ;  /* 0x0004cc0001037983 */ /* 0x000e280000100800 */
[----:B-1----:R-:W2:Y:S01]  /*1e460*/  LDL.LU R4, [R1+0x127c] ;  /* 0x00127c0001047983 */ /* 0x002ea20000300800 */
[----:B0-----:R-:W-:-:S04]  /*1e470*/  @!P3 LOP3.LUT R3, R3, R2, RZ, 0x3c, !PT ;  /* 0x000000020303b212 */ /* 0x001fc800078e3cff */
[C---:B------:R-:W-:Y:S02]  /*1e480*/  @!P3 LOP3.LUT R2, R3.reuse, R2, RZ, 0x3c, !PT ;  /* 0x000000020302b212 */ /* 0x040fe400078e3cff */
[----:B--2---:R-:W-:Y:S02]  /*1e490*/  PRMT R4, RZ, 0x7610, R4 ;  /* 0x00007610ff047816 */ /* 0x004fe40000000004 */
[----:B------:R-:W-:-:S05]  /*1e4a0*/  @!P3 LOP3.LUT R3, R3, R2, RZ, 0x3c, !PT ;  /* 0x000000020303b212 */ /* 0x000fca00078e3cff */
[----:B------:R-:W2:Y:S04]  /*1e4b0*/  @!P3 LDG.E.U16 R4, desc[UR10][R2.64] ;  /* 0x0000000a0204b981 */ /* 0x000ea8000c1e1500 */
[----:B------:R-:W-:Y:S04]  /*1e4c0*/  STS.U16 [R0+UR5+0xa000], R26 ;  /* 0x00a0001a00007988 */ /* 0x000fe80008000405 */
[----:B--2---:R0:W-:Y:S04]  /*1e4d0*/  STL [R1+0xd0], R4 ;  /* 0x0000d00401007387 */ /* 0x0041e80000100800 */
[----:B0-----:R-:W2:Y:S04]  /*1e4e0*/  LDL.LU R4, [R1+0x1278] ;  /* 0x0012780001047983 */ /* 0x001ea80000300800 */
[----:B------:R-:W2:Y:S04]  /*1e4f0*/  LDL R2, [R1+0x4a8] ;  /* 0x0004a80001027983 */ /* 0x000ea80000100800 */
[----:B------:R-:W2:Y:S04]  /*1e500*/  LDL R3, [R1+0x4ac] ;  /* 0x0004ac0001037983 */ /* 0x000ea80000100800 */
[----:B------:R-:W3:Y:S01]  /*1e510*/  LDL.LU R26, [R1+0x1274] ;  /* 0x00127400011a7983 */ /* 0x000ee20000300800 */
[----:B--2---:R-:W-:-:S04]  /*1e520*/  @!P3 LOP3.LUT R3, R3, R2, RZ, 0x3c, !PT ;  /* 0x000000020303b212 */ /* 0x004fc800078e3cff */
[C---:B------:R-:W-:Y:S02]  /*1e530*/  @!P3 LOP3.LUT R2, R3.reuse, R2, RZ, 0x3c, !PT ;  /* 0x000000020302b212 */ /* 0x040fe400078e3cff */
[----:B---3--:R-:W-:Y:S02]  /*1e540*/  PRMT R26, RZ, 0x7610, R26 ;  /* 0x00007610ff1a7816 */ /* 0x008fe4000000001a */
[----:B------:R-:W-:-:S05]  /*1e550*/  @!P3 LOP3.LUT R3, R3, R2, RZ, 0x3c, !PT ;  /* 0x000000020303b212 */ /* 0x000fca00078e3cff */
[----:B------:R-:W2:Y:S04]  /*1e560*/  @!P3 LDG.E.U16 R26, desc[UR10][R2.64] ;  /* 0x0000000a021ab981 */ /* 0x000ea8000c1e1500 */
[----:B--2---:R0:W-:Y:S04]  /*1e570*/  STL [R1+0xcc], R26 ;  /* 0x0000cc1a01007387 */ /* 0x0041e80000100800 */
[----:B0-----:R-:W2:Y:S04]  /*1e580*/  LDL.LU R26, [R1+0x1270] ;  /* 0x00127000011a7983 */ /* 0x001ea80000300800 */
[----:B------:R-:W3:Y:S04]  /*1e590*/  LDL R2, [R1+0x488] ;  /* 0x0004880001027983 */ /* 0x000ee80000100800 */
[----:B------:R-:W3:Y:S04]  /*1e5a0*/  LDL R3, [R1+0x48c] ;  /* 0x00048c0001037983 */ /* 0x000ee80000100800 */
[----:B------:R0:W-:Y:S04]  /*1e5b0*/  STS.U16 [R0+UR5+0x10300], R19 ;  /* 0x0103001300007988 */ /* 0x0001e80008000405 */
[----:B------:R1:W-:Y:S01]  /*1e5c0*/  STS.U16 [R0+UR5+0xa400], R27 ;  /* 0x00a4001b00007988 */ /* 0x0003e20008000405 */
[----:B0-----:R-:W-:-:S03]  /*1e5d0*/  PRMT R19, RZ, 0x7610, R19 ;  /* 0x00007610ff137816 */ /* 0x001fc60000000013 */
[----:B-1----:R-:W2:Y:S01]  /*1e5e0*/  LDL.LU R27, [R1+0x126c] ;  /* 0x00126c00011b7983 */ /* 0x002ea20000300800 */
[----:B---3--:R-:W-:-:S04]  /*1e5f0*/  @!P3 LOP3.LUT R3, R3, R2, RZ, 0x3c, !PT ;  /* 0x000000020303b212 */ /* 0x008fc800078e3cff */
[----:B------:R-:W-:-:S04]  /*1e600*/  @!P3 LOP3.LUT R2, R3, R2, RZ, 0x3c, !PT ;  /* 0x000000020302b212 */ /* 0x000fc800078e3cff */
[----:B------:R-:W-:-:S05]  /*1e610*/  @!P3 LOP3.LUT R3, R3, R2, RZ, 0x3c, !PT ;  /* 0x000000020303b212 */ /* 0x000fca00078e3cff */
[----:B------:R0:W3:Y:S04]  /*1e620*/  @!P3 LDG.E.U16 R19, desc[UR10][R2.64] ;  /* 0x0000000a0213b981 */ /* 0x0000e8000c1e1500 */
[----:B------:R-:W0:Y:S04]  /*1e630*/  LDL R2, [R1+0x468] ;  /* 0x0004680001027983 */ /* 0x000e280000100800 */
[----:B------:R-:W0:Y:S04]  /*1e640*/  LDL R3, [R1+0x46c] ;  /* 0x00046c0001037983 */ /* 0x000e280000100800 */
[----:B------:R1:W-:Y:S04]  /*1e650*/  STS.U16 [R0+UR5+0x10500], R21 ;  /* 0x0105001500007988 */ /* 0x0003e80008000405 */
[----:B----4-:R4:W-:Y:S01]  /*1e660*/  STS.U16 [R0+UR5+0xa800], R28 ;  /* 0x00a8001c00007988 */ /* 0x0109e20008000405 */
[----:B-1----:R-:W-:-:S03]  /*1e670*/  PRMT R21, RZ, 0x7610, R21 ;  /* 0x00007610ff157816 */ /* 0x002fc60000000015 */
[----:B----4-:R-:W4:Y:S01]  /*1e680*/  LDL.LU R28, [R1+0x1268] ;  /* 0x00126800011c7983 */ /* 0x010f220000300800 */
[----:B0-----:R-:W-:-:S04]  /*1e690*/  @!P3 LOP3.LUT R3, R3, R2, RZ, 0x3c, !PT ;  /* 0x000000020303b212 */ /* 0x001fc800078e3cff */
[----:B------:R-:W-:-:S04]  /*1e6a0*/  @!P3 LOP3.LUT R2, R3, R2, RZ, 0x3c, !PT ;  /* 0x000000020302b212 */ /* 0x000fc800078e3cff */
[----:B------:R-:W-:-:S05]  /*1e6b0*/  @!P3 LOP3.LUT R3, R3, R2, RZ, 0x3c, !PT ;  /* 0x000000020303b212 */ /* 0x000fca00078e3cff */
[----:B------:R0:W2:Y:S04]  /*1e6c0*/  @!P3 LDG.E.U16 R21, desc[UR10][R2.64] ;  /* 0x0000000a0215b981 */ /* 0x0000a8000c1e1500 */
[----:B------:R-:W0:Y:S04]  /*1e6d0*/  LDL R2, [R1+0x448] ;  /* 0x0004480001027983 */ /* 0x000e280000100800 */
[----:B------:R-:W0:Y:S04]  /*1e6e0*/  LDL R3, [R1+0x44c] ;  /* 0x00044c0001037983 */ /* 0x000e280000100800 */
[----:B------:R1:W-:Y:S04]  /*1e6f0*/  STS.U16 [R0+UR5+0x10700], R23 ;  /* 0x0107001700007988 */ /* 0x0003e80008000405 */
[----:B------:R3:W-:Y:S01]  /*1e700*/  STS.U16 [R0+UR5+0xac00], R29 ;  /* 0x00ac001d00007988 */ /* 0x0007e20008000405 */
[----:B-1----:R-:W-:-:S03]  /*1e710*/  PRMT R23, RZ, 0x7610, R23 ;  /* 0x00007610ff177816 */ /* 0x002fc60000000017 */
[----:B---3--:R-:W3:Y:S01]  /*1e720*/  LDL.LU R29, [R1+0x1264] ;  /* 0x00126400011d7983 */ /* 0x008ee20000300800 */
[----:B0-----:R-:W-:-:S04]  /*1e730*/  @!P3 LOP3.LUT R3, R3, R2, RZ, 0x3c, !PT ;  /* 0x000000020303b212 */ /* 0x001fc800078e3cff */
[----:B------:R-:W-:-:S04]  /*1e740*/  @!P3 LOP3.LUT R2, R3, R2, RZ, 0x3c, !PT ;  /* 0x000000020302b212 */ /* 0x000fc800078e3cff */
[----:B------:R-:W-:-:S05]  /*1e750*/  @!P3 LOP3.LUT R3, R3, R2, RZ, 0x3c, !PT ;  /* 0x000000020303b212 */ /* 0x000fca00078e3cff */
[----:B------:R0:W2:Y:S04]  /*1e760*/  @!P3 LDG.E.U16 R23, desc[UR10][R2.64] ;  /* 0x0000000a0217b981 */ /* 0x0000a8000c1e1500 */
[----:B------:R-:W0:Y:S04]  /*1e770*/  LDL R2, [R1+0x428] ;  /* 0x0004280001027983 */ /* 0x000e280000100800 */
[----:B------:R-:W0:Y:S04]  /*1e780*/  LDL R3, [R1+0x42c] ;  /* 0x00042c0001037983 */ /* 0x000e280000100800 */
[----:B------:R1:W-:Y:S02]  /*1e790*/  STS.U16 [R0+UR5+0x800], R25 ;  /* 0x0008001900007988 */ /* 0x0003e40008000405 */
[----:B-1----:R-:W-:-:S02]  /*1e7a0*/  PRMT R25, RZ, 0x7610, R25 ;  /* 0x00007610ff197816 */ /* 0x002fc40000000019 */
[----:B0-----:R-:W-:-:S04]  /*1e7b0*/  @!P3 LOP3.LUT R3, R3, R2, RZ, 0x3c, !PT ;  /* 0x000000020303b212 */ /* 0x001fc800078e3cff */
[----:B------:R-:W-:-:S04]  /*1e7c0*/  @!P3 LOP3.LUT R2, R3, R2, RZ, 0x3c, !PT ;  /* 0x000000020302b212 */ /* 0x000fc800078e3cff */
[----:B------:R-:W-:-:S05]  /*1e7d0*/  @!P3 LOP3.LUT R3, R3, R2, RZ, 0x3c, !PT ;  /* 0x000000020303b212 */ /* 0x000fca00078e3cff */
[----:B------:R0:W2:Y:S04]  /*1e7e0*/  @!P3 LDG.E.U16 R25, desc[UR10][R2.64] ;  /* 0x0000000a0219b981 */ /* 0x0000a8000c1e1500 */
[----:B------:R-:W0:Y:S04]  /*1e7f0*/  LDL R2, [R1+0x408] ;  /* 0x0004080001027983 */ /* 0x000e280000100800 */
[----:B------:R-:W0:Y:S01]  /*1e800*/  LDL R3, [R1+0x40c] ;  /* 0x00040c0001037983 */ /* 0x000e220000100800 */
[----:B----4-:R-:W-:Y:S02]  /*1e810*/  PRMT R28, RZ, 0x7610, R28 ;  /* 0x00007610ff1c7816 */ /* 0x010fe4000000001c */
[----:B0-----:R-:W-:-:S04]  /*1e820*/  @!P3 LOP3.LUT R3, R3, R2, RZ, 0x3c, !PT ;  /* 0x000000020303b212 */ /* 0x001fc800078e3cff */
[----:B------:R-:W-:-:S04]  /*1e830*/  @!P3 LOP3.LUT R2, R3, R2, RZ, 0x3c, !PT ;  /* 0x000000020302b212 */ /* 0x000fc800078e3cff */
[----:B------:R-:W-:-:S05]  /*1e840*/  @!P3 LOP3.LUT R3, R3, R2, RZ, 0x3c, !PT ;  /* 0x000000020303b212 */ /* 0x000fca00078e3cff */
[----:B------:R-:W4:Y:S04]  /*1e850*/  @!P3 LDG.E.U16 R28, desc[UR10][R2.64] ;  /* 0x0000000a021cb981 */ /* 0x000f28000c1e1500 */
[----:B------:R0:W-:Y:S04]  /*1e860*/  STS.U16 [R0+UR5+0xb000], R16 ;  /* 0x00b0001000007988 */ /* 0x0001e80008000405 */
[----:B0-----:R-:W2:Y:S04]  /*1e870*/  LDL R16, [R1+0x3ac] ;  /* 0x0003ac0001107983 */ /* 0x001ea80000100800 */
[----:B----4-:R0:W-:Y:S04]  /*1e880*/  STL [R1+0xc8], R28 ;  /* 0x0000c81c01007387 */ /* 0x0101e80000100800 */
[----:B0-----:R-:W4:Y:S04]  /*1e890*/  LDL.LU R28, [R1+0x1260] ;  /* 0x00126000011c7983 */ /* 0x001f280000300800 */
[----:B------:R-:W2:Y:S04]  /*1e8a0*/  LDL R2, [R1+0x3e8] ;  /* 0x0003e80001027983 */ /* 0x000ea80000100800 */
[----:B------:R-:W2:Y:S04]  /*1e8b0*/  LDL R3, [R1+0x3ec] ;  /* 0x0003ec0001037983 */ /* 0x000ea80000100800 */
[----:B---3--:R0:W-:Y:S02]  /*1e8c0*/  STS.U16 [R0+UR5+0xb400], R29 ;  /* 0x00b4001d00007988 */ /* 0x0081e40008000405 */
[----:B0-----:R-:W-:-:S02]  /*1e8d0*/  PRMT R29, RZ, 0x7610, R29 ;  /* 0x00007610ff1d7816 */ /* 0x001fc4000000001d */
        /* <DEDUP_REMOVED lines=10> */
[----:B------:R-:W3:Y:S01]  /*1e980*/  @!P3 LDG.E.U16 R26, desc[UR10][R2.64] ;  /* 0x0000000a021ab981 */ /* 0x000ee2000c1e1500 */
[----:B------:R-:W-:-:S03]  /*1e990*/  PRMT R4, RZ, 0x7610, R4 ;  /* 0x00007610ff047816 */ /* 0x000fc60000000004 */
[----:B---3--:R0:W-:Y:S04]  /*1e9a0*/  STL [R1+0xc4], R26 ;  /* 0x0000c41a01007387 */ /* 0x0081e80000100800 */
[----:B0-----:R-:W3:Y:S04]  /*1e9b0*/  LDL.LU R26, [R1+0x125c] ;  /* 0x00125c00011a7983 */ /* 0x001ee80000300800 */
[----:B------:R-:W2:Y:S01]  /*1e9c0*/  LDL R3, [R1+0x3a8] ;  /* 0x0003a80001037983 */ /* 0x000ea20000100800 */
[----:B------:R-:W-:-:S03]  /*1e9d0*/  @!P3 IMAD.MOV.U32 R2, RZ, RZ, R16 ;  /* 0x000000ffff02b224 */ /* 0x000fc600078e0010 */
[----:B------:R-:W3:Y:S04]  /*1e9e0*/  LDL R16, [R1+0xaa4] ;  /* 0x000aa40001107983 */ /* 0x000ee80000100800 */
[----:B--2---:R-:W2:Y:S04]  /*1e9f0*/  @!P3 LDG.E.U16 R4, desc[UR10][R2.64] ;  /* 0x0000000a0204b981 */ /* 0x004ea8000c1e1500 */
        /* <DEDUP_REMOVED lines=27> */
[----:B------:R-:W4:Y:S01]  /*1ebb0*/  LDL R3, [R1+0x330] ;  /* 0x0003300001037983 */ /* 0x000f220000100800 */
[----:B------:R-:W-:Y:S01]  /*1ebc0*/  PRMT R15, RZ, 0x7610, R15 ;  /* 0x00007610ff0f7816 */ /* 0x000fe2000000000f */
[----:B---3--:R-:W-:Y:S02]  /*1ebd0*/  @!P3 IMAD.MOV.U32 R2, RZ, RZ, R16 ;  /* 0x000000ffff02b224 */ /* 0x008fe400078e0010 */
[----:B--2---:R0:W-:Y:S01]  /*1ebe0*/  STL [R1+0xa4], R18 ;  /* 0x0000a41201007387 */ /* 0x0041e20000100800 */
[----:B------:R-:W-:-:S03]  /*1ebf0*/  PRMT R12, RZ, 0x7610, R12 ;  /* 0x00007610ff0c7816 */ /* 0x000fc6000000000c */
[----:B------:R-:W2:Y:S04]  /*1ec00*/  LDL R16, [R1+0x314] ;  /* 0x0003140001107983 */ /* 0x000ea80000100800 */
[----:B----4-:R1:W3:Y:S04]  /*1ec10*/  @!P3 LDG.E.U16 R15, desc[UR10][R2.64] ;  /* 0x0000000a020fb981 */ /* 0x0102e8000c1e1500 */
[----:B0-----:R-:W4:Y:S04]  /*1ec20*/  LDL R18, [R1+0xae8] ;  /* 0x000ae80001127983 */ /* 0x001f280000100800 */
[----:B------:R-:W1:Y:S04]  /*1ec30*/  LDL R2, [R1+0x320] ;  /* 0x0003200001027983 */ /* 0x000e680000100800 */
[----:B------:R-:W1:Y:S02]  /*1ec40*/  LDL R3, [R1+0xac4] ;  /* 0x000ac40001037983 */ /* 0x000e640000100800 */
[----:B-1----:R-:W-:-:S04]  /*1ec50*/  @!P3 LOP3.LUT R3, R3, R2, RZ, 0x3c, !PT ;  /* 0x000000020303b212 */ /* 0x002fc800078e3cff */
        /* <DEDUP_REMOVED lines=18> */
[----:B----4-:R-:W-:-:S03]  /*1ed80*/  @!P3 IMAD.MOV.U32 R2, RZ, RZ, R18 ;  /* 0x000000ffff02b224 */ /* 0x010fc600078e0012 */
[----:B------:R0:W-:Y:S04]  /*1ed90*/  STS.U16 [R0+UR5+0xc400], R4 ;  /* 0x00c4000400007988 */ /* 0x0001e80008000405 */
[----:B------:R-:W4:Y:S04]  /*1eda0*/  LDL R18, [R1+0xa64] ;  /* 0x000a640001127983 */ /* 0x000f280000100800 */
[----:B--2---:R3:W2:Y:S01]  /*1edb0*/  @!P3 LDG.E.U16 R24, desc[UR10][R2.64] ;  /* 0x0000000a0218b981 */ /* 0x0046a2000c1e1500 */
[----:B0-----:R-:W-:Y:S01]  /*1edc0*/  PRMT R4, RZ, 0x7610, R4 ;  /* 0x00007610ff047816 */ /* 0x001fe20000000004 */
[----:B---3--:R-:W-:-:S02]  /*1edd0*/  @!P3 IMAD.MOV.U32 R2, RZ, RZ, R15 ;  /* 0x000000ffff02b224 */ /* 0x008fc400078e000f */
[----:B------:R-:W-:-:S05]  /*1ede0*/  @!P3 IMAD.MOV.U32 R3, RZ, RZ, R16 ;  /* 0x000000ffff03b224 */ /* 0x000fca00078e0010 */
[----:B------:R-:W3:Y:S04]  /*1edf0*/  @!P3 LDG.E.U16 R4, desc[UR10][R2.64] ;  /* 0x0000000a0204b981 */ /* 0x000ee8000c1e1500 */
[----:B--2---:R0:W-:Y:S04]  /*1ee00*/  STL [R1+0x94], R24 ;  /* 0x0000941801007387 */ /* 0x0041e80000100800 */
[----:B0-----:R-:W2:Y:S04]  /*1ee10*/  LDL.LU R24, [R1+0xbc] ;  /* 0x0000bc0001187983 */ /* 0x001ea80000300800 */
[----:B------:R-:W2:Y:S04]  /*1ee20*/  LDL R2, [R1+0x304] ;  /* 0x0003040001027983 */ /* 0x000ea80000100800 */
[----:B------:R-:W2:Y:S01]  /*1ee30*/  LDL R3, [R1+0xa7c] ;  /* 0x000a7c0001037983 */ /* 0x000ea20000100800 */
[----:B------:R-:W-:-:S03]  /*1ee40*/  PRMT R22, RZ, 0x7610, R22 ;  /* 0x00007610ff167816 */ /* 0x000fc60000000016 */
[----:B------:R-:W4:Y:S04]  /*1ee50*/  LDL R16, [R1+0xa44] ;  /* 0x000a440001107983 */ /* 0x000f280000100800 */
[----:B---3--:R0:W-:Y:S04]  /*1ee60*/  STL [R1+0x90], R4 ;  /* 0x0000900401007387 */ /* 0x0081e80000100800 */
[----:B0-----:R-:W3:Y:S04]  /*1ee70*/  LDL R4, [R1+0xa24] ;  /* 0x000a240001047983 */ /* 0x001ee80000100800 */
[----:B------:R-:W3:Y:S01]  /*1ee80*/  LDL.LU R15, [R1+0xc0] ;  /* 0x0000c000010f7983 */ /* 0x000ee20000300800 */
[----:B--2---:R-:W-:-:S04]  /*1ee90*/  @!P3 LOP3.LUT R3, R3, R2, RZ, 0x3c, !PT ;  /* 0x000000020303b212 */ /* 0x004fc800078e3cff */
[----:B------:R-:W-:-:S04]  /*1eea0*/  @!P3 LOP3.LUT R2, R3, R2, RZ, 0x3c, !PT ;  /* 0x000000020302b212 */ /* 0x000fc800078e3cff */
[----:B------:R-:W-:-:S05]  /*1eeb0*/  @!P3 LOP3.LUT R3, R3, R2, RZ, 0x3c, !PT ;  /* 0x000000020303b212 */ /* 0x000fca00078e3cff */
[----:B------:R4:W2:Y:S04]  /*1eec0*/  @!P3 LDG.E.U16 R22, desc[UR10][R2.64] ;  /* 0x0000000a0216b981 */ /* 0x0008a8000c1e1500 */
[----:B------:R-:W3:Y:S01]  /*1eed0*/  LDL R3, [R1+0xa60] ;  /* 0x000a600001037983 */ /* 0x000ee20000100800 */
[----:B----4-:R-:W-:-:S03]  /*1eee0*/  @!P3 IMAD.MOV.U32 R2, RZ, RZ, R18 ;  /* 0x000000ffff02b224 */ /* 0x010fc600078e0012 */
[----:B------:R0:W-:Y:S02]  /*1eef0*/  STS.U16 [R0+UR5+0xe000], R10 ;  /* 0x00e0000a00007988 */ /* 0x0001e40008000405 */
[----:B0-----:R-:W-:Y:S02]  /*1ef00*/  PRMT R10, RZ, 0x7610, R10 ;  /* 0x00007610ff0a7816 */ /* 0x001fe4000000000a */
[----:B--2---:R0:W-:Y:S01]  /*1ef10*/  STL [R1+0x8c], R22 ;  /* 0x00008c1601007387 */ /* 0x0041e20000100800 */
[----:B------:R-:W-:-:S03]  /*1ef20*/  PRMT R20, RZ, 0x7610, R20 ;  /* 0x00007610ff147816 */ /* 0x000fc60000000014 */
[----:B------:R-:W2:Y:S04]  /*1ef30*/  LDL R18, [R1+0x9e0] ;  /* 0x0009e00001127983 */ /* 0x000ea80000100800 */
[----:B---3--:R1:W3:Y:S04]  /*1ef40*/  @!P3 LDG.E.U16 R10, desc[UR10][R2.64] ;  /* 0x0000000a020ab981 */ /* 0x0082e8000c1e1500 */
[----:B0-----:R-:W4:Y:S04]  /*1ef50*/  LDL R22, [R1+0xa04] ;  /* 0x000a040001167983 */ /* 0x001f280000100800 */
[----:B------:R-:W2:Y:S01]  /*1ef60*/  LDL R3, [R1+0xa40] ;  /* 0x000a400001037983 */ /* 0x000ea20000100800 */
[----:B-1----:R-:W-:-:S05]  /*1ef70*/  @!P3 IMAD.MOV.U32 R2, RZ, RZ, R16 ;  /* 0x000000ffff02b224 */ /* 0x002fca00078e0010 */
[----:B--2---:R-:W2:Y:S04]  /*1ef80*/  @!P3 LDG.E.U16 R20, desc[UR10][R2.64] ;  /* 0x0000000a0214b981 */ /* 0x004ea8000c1e1500 */
[----:B---3--:R0:W-:Y:S04]  /*1ef90*/  STL [R1+0x88], R10 ;  /* 0x0000880a01007387 */ /* 0x0081e80000100800 */
[----:B0-----:R-:W3:Y:S04]  /*1efa0*/  LDL R10, [R1+0x9e4] ;  /* 0x0009e400010a7983 */ /* 0x001ee80000100800 */
[----:B------:R-:W3:Y:S04]  /*1efb0*/  LDL.LU R16, [R1+0x170] ;  /* 0x0001700001107983 */ /* 0x000ee80000300800 */
[----:B--2---:R0:W-:Y:S04]  /*1efc0*/  STL [R1+0x84], R20 ;  /* 0x0000841401007387 */ /* 0x0041e80000100800 */
[----:B0-----:R-:W2:Y:S04]  /*1efd0*/  LDL.LU R20, [R1+0x1244] ;  /* 0x0012440001147983 */ /* 0x001ea80000300800 */
[----:B------:R-:W3:Y:S04]  /*1efe0*/  LDL.LU R2, [R1+0xb0] ;  /* 0x0000b00001027983 */ /* 0x000ee80000300800 */
[----:B------:R-:W4:Y:S01]  /*1eff0*/  LDL R3, [R1+0xa20] ;  /* 0x000a200001037983 */ /* 0x000f220000100800 */
[----:B--2---:R-:W-:-:S03]  /*1f000*/  PRMT R20, RZ, 0x7610, R20 ;  /* 0x00007610ff147816 */ /* 0x004fc60000000014 */
[----:B---3--:R0:W-:Y:S02]  /*1f010*/  STS.U16 [R0+UR5+0xf000], R2 ;  /* 0x00f0000200007988 */ /* 0x0081e40008000405 */
[----:B0-----:R-:W-:Y:S02]  /*1f020*/  @!P3 IMAD.MOV.U32 R2, RZ, RZ, R4 ;  /* 0x000000ffff02b224 */ /* 0x001fe400078e0004 */
[----:B------:R-:W2:Y:S04]  /*1f030*/  LDL.LU R4, [R1+0x16c] ;  /* 0x00016c0001047983 */ /* 0x000ea80000300800 */
[----:B----4-:R-:W3:Y:S04]  /*1f040*/  @!P3 LDG.E.U16 R20, desc[UR10][R2.64] ;  /* 0x0000000a0214b981 */ /* 0x010ee8000c1e1500 */
[----:B---3--:R0:W-:Y:S04]  /*1f050*/  STL [R1+0x80], R20 ;  /* 0x0000801401007387 */ /* 0x0081e80000100800 */
[----:B0-----:R-:W3:Y:S04]  /*1f060*/  LDL.LU R20, [R1+0x1240] ;  /* 0x0012400001147983 */ /* 0x001ee80000300800 */
[----:B------:R-:W4:Y:S04]  /*1f070*/  LDL.LU R2, [R1+0xb8] ;  /* 0x0000b80001027983 */ /* 0x000f280000300800 */
[----:B------:R-:W2:Y:S01]  /*1f080*/  LDL R3, [R1+0xa00] ;  /* 0x000a000001037983 */ /* 0x000ea20000100800 */
[----:B---3--:R-:W-:-:S03]  /*1f090*/  PRMT R20, RZ, 0x7610, R20 ;  /* 0x00007610ff147816 */ /* 0x008fc60000000014 */
[----:B----4-:R0:W-:Y:S02]  /*1f0a0*/  STS.U16 [R0+UR5+0xf400], R2 ;  /* 0x00f4000200007988 */ /* 0x0101e40008000405 */
[----:B0-----:R-:W-:Y:S02]  /*1f0b0*/  @!P3 IMAD.MOV.U32 R2, RZ, RZ, R22 ;  /* 0x000000ffff02b224 */ /* 0x001fe400078e0016 */
[----:B------:R0:W-:Y:S04]  /*1f0c0*/  STS.U16 [R0+UR5+0xd400], R8 ;  /* 0x00d4000800007988 */ /* 0x0001e80008000405 */
[----:B--2---:R1:W2:Y:S04]  /*1f0d0*/  @!P3 LDG.E.U16 R20, desc[UR10][R2.64] ;  /* 0x0000000a0214b981 */ /* 0x0042a8000c1e1500 */
[----:B------:R-:W3:Y:S01]  /*1f0e0*/  LDL.LU R22, [R1+0x168] ;  /* 0x0001680001167983 */ /* 0x000ee20000300800 */
[----:B0-----:R-:W-:Y:S01]  /*1f0f0*/  PRMT R8, RZ, 0x7610, R8 ;  /* 0x00007610ff087816 */ /* 0x001fe20000000008 */
[----:B-1----:R-:W-:-:S02]  /*1f100*/  @!P3 IMAD.MOV.U32 R2, RZ, RZ, R10 ;  /* 0x000000ffff02b224 */ /* 0x002fc400078e000a */
[----:B------:R-:W-:Y:S01]  /*1f110*/  @!P3 IMAD.MOV.U32 R3, RZ, RZ, R18 ;  /* 0x000000ffff03b224 */ /* 0x000fe200078e0012 */
[----:B------:R-:W-:Y:S04]  /*1f120*/  STS.U16 [R0+UR5+0xf800], R24 ;  /* 0x00f8001800007988 */ /* 0x000fe80008000405 */
[----:B------:R0:W4:Y:S04]  /*1f130*/  @!P3 LDG.E.U16 R8, desc[UR10][R2.64] ;  /* 0x0000000a0208b981 */ /* 0x000128000c1e1500 */
[----:B--2---:R1:W-:Y:S04]  /*1f140*/  STL [R1+0x7c], R20 ;  /* 0x00007c1401007387 */ /* 0x0043e80000100800 */
[----:B-1----:R-:W2:Y:S04]  /*1f150*/  LDL.LU R20, [R1+0x123c] ;  /* 0x00123c0001147983 */ /* 0x002ea80000300800 */
[----:B------:R-:W3:Y:S04]  /*1f160*/  LDL.LU R24, [R1+0x164] ;  /* 0x0001640001187983 */ /* 0x000ee80000300800 */
[----:B------:R-:W0:Y:S04]  /*1f170*/  LDL R2, [R1+0x9c0] ;  /* 0x0009c00001027983 */ /* 0x000e280000100800 */
[----:B------:R-:W0:Y:S01]  /*1f180*/  LDL R3, [R1+0x9c4] ;  /* 0x0009c40001037983 */ /* 0x000e220000100800 */
[----:B------:R-:W1:Y:S01]  /*1f190*/  S2R R18, SR_TID.X ;  /* 0x0000000000127919 */ /* 0x000e620000002100 */
[----:B--2---:R-:W-:-:S02]  /*1f1a0*/  PRMT R20, RZ, 0x7610, R20 ;  /* 0x00007610ff147816 */ /* 0x004fc40000000014 */
[----:B0-----:R-:W-:-:S04]  /*1f1b0*/  @!P3 LOP3.LUT R3, R3, R2, RZ, 0x3c, !PT ;  /* 0x000000020303b212 */ /* 0x001fc800078e3cff */
[----:B------:R-:W-:-:S04]  /*1f1c0*/  @!P3 LOP3.LUT R2, R3, R2, RZ, 0x3c, !PT ;  /* 0x000000020302b212 */ /* 0x000fc800078e3cff */
[----:B------:R-:W-:-:S05]  /*1f1d0*/  @!P3 LOP3.LUT R3, R3, R2, RZ, 0x3c, !PT ;  /* 0x000000020303b212 */ /* 0x000fca00078e3cff */
[----:B------:R-:W2:Y:S01]  /*1f1e0*/  @!P3 LDG.E.U16 R20, desc[UR10][R2.64] ;  /* 0x0000000a0214b981 */ /* 0x000ea2000c1e1500 */
[----:B-1----:R-:W-:-:S03]  /*1f1f0*/  SHF.R.S32.HI R10, RZ, 0x6, R18 ;  /* 0x00000006ff0a7819 */ /* 0x002fc60000011412 */
[----:B------:R0:W-:Y:S04]  /*1f200*/  STS.U16 [R0+UR5+0xfc00], R15 ;  /* 0x00fc000f00007988 */ /* 0x0001e80008000405 */
[----:B------:R-:W-:Y:S01]  /*1f210*/  STL [R1+0xb30], R0 ;  /* 0x000b300001007387 */ /* 0x000fe20000100800 */
[----:B0-----:R-:W-:-:S03]  /*1f220*/  LOP3.LUT R15, R18, 0x3f, RZ, 0xc0, !PT ;  /* 0x0000003f120f7812 */ /* 0x001fc600078ec0ff */
[----:B------:R-:W3:Y:S04]  /*1f230*/  LDL.LU R18, [R1+0x160] ;  /* 0x0001600001127983 */ /* 0x000ee80000300800 */
[----:B----4-:R0:W-:Y:S02]  /*1f240*/  STL [R1+0x78], R8 ;  /* 0x0000780801007387 */ /* 0x0101e40000100800 */
[----:B0-----:R-:W-:Y:S02]  /*1f250*/  IMAD.SHL.U32 R8, R15, 0x2, RZ ;  /* 0x000000020f087824 */ /* 0x001fe400078e00ff */
[----:B------:R-:W4:Y:S04]  /*1f260*/  LDL.LU R15, [R1+0x15c] ;  /* 0x00015c00010f7983 */ /* 0x000f280000300800 */
[----:B--2---:R0:W-:Y:S04]  /*1f270*/  STL [R1+0x74], R20 ;  /* 0x0000741401007387 */ /* 0x0041e80000100800 */
[----:B0-----:R-:W2:Y:S04]  /*1f280*/  LDL.LU R20, [R1+0x1238] ;  /* 0x0012380001147983 */ /* 0x001ea80000300800 */
[----:B------:R-:W3:Y:S04]  /*1f290*/  LDL R2, [R1+0x9a0] ;  /* 0x0009a00001027983 */ /* 0x000ee80000100800 */
[----:B------:R-:W3:Y:S01]  /*1f2a0*/  LDL R3, [R1+0x9a4] ;  /* 0x0009a40001037983 */ /* 0x000ee20000100800 */
[----:B------:R-:W-:-:S02]  /*1f2b0*/  SGXT R10, R10, 0x1 ;  /* 0x000000010a0a781a */ /* 0x000fc40000000200 */
[----:B--2---:R-:W-:Y:S02]  /*1f2c0*/  PRMT R20, RZ, 0x7610, R20 ;  /* 0x00007610ff147816 */ /* 0x004fe40000000014 */
[----:B---3--:R-:W-:-:S04]  /*1f2d0*/  @!P3 LOP3.LUT R3, R3, R2, RZ, 0x3c, !PT ;  /* 0x000000020303b212 */ /* 0x008fc800078e3cff */
[----:B------:R-:W-:-:S04]  /*1f2e0*/  @!P3 LOP3.LUT R2, R3, R2, RZ, 0x3c, !PT ;  /* 0x000000020302b212 */ /* 0x000fc800078e3cff */
[----:B------:R-:W-:-:S05]  /*1f2f0*/  @!P3 LOP3.LUT R3, R3, R2, RZ, 0x3c, !PT ;  /* 0x000000020303b212 */ /* 0x000fca00078e3cff */
[----:B------:R-:W2:Y:S01]  /*1f300*/  @!P3 LDG.E.U16 R20, desc[UR10][R2.64] ;  /* 0x0000000a0214b981 */ /* 0x000ea2000c1e1500 */
[----:B------:R-:W-:-:S04]  /*1f310*/  LOP3.LUT R8, R8, 0x90, R10, 0x78, !PT ;  /* 0x0000009008087812 */ /* 0x000fc800078e780a */
[----:B------:R-:W-:Y:S01]  /*1f320*/  LOP3.LUT R8, R8, 0x20, RZ, 0x3c, !PT ;  /* 0x0000002008087812 */ /* 0x000fe200078e3cff */
[----:B------:R-:W-:Y:S04]  /*1f330*/  STS.U16 [R0+UR5+0xb800], R28 ;  /* 0x00b8001c00007988 */ /* 0x000fe80008000405 */
        /* <DEDUP_REMOVED lines=64> */
[----:B----4-:R1:W-:Y:S04]  /*1f740*/  STS.U16 [R8+UR5+0x1500], R15 ;  /* 0x0015000f08007988 */ /* 0x0103e80008000405 */
[----:B0-----:R-:W2:Y:S04]  /*1f750*/  LDL.LU R20, [R1+0x144] ;  /* 0x0001440001147983 */ /* 0x001ea80000300800 */
[----:B-1----:R-:W4:Y:S04]  /*1f760*/  LDL.LU R15, [R1+0x1224] ;  /* 0x00122400010f7983 */ /* 0x002f280000300800 */
[----:B------:R-:W2:Y:S04]  /*1f770*/  LDL R2, [R1+0x8e0] ;  /* 0x0008e00001027983 */ /* 0x000ea80000100800 */
[----:B------:R-:W2:Y:S04]  /*1f780*/  LDL R3, [R1+0x8e4] ;  /* 0x0008e40001037983 */ /* 0x000ea80000100800 */
[----:B------:R-:W-:Y:S04]  /*1f790*/  STS.U16 [R8+UR5+0x1900], R16 ;  /* 0x0019001008007988 */ /* 0x000fe80008000405 */
[----:B---3--:R0:W-:Y:S04]  /*1f7a0*/  STL [R1+0x5c], R7 ;  /* 0x00005c0701007387 */ /* 0x0081e80000100800 */
[----:B0-----:R-:W3:Y:S04]  /*1f7b0*/  LDL.LU R7, [R1+0x140] ;  /* 0x0001400001077983 */ /* 0x001ee80000300800 */
[----:B------:R-:W3:Y:S01]  /*1f7c0*/  LDL.LU R16, [R1+0x1220] ;  /* 0x0012200001107983 */ /* 0x000ee20000300800 */
[----:B--2---:R-:W-:-:S04]  /*1f7d0*/  @!P3 LOP3.LUT R3, R3, R2, RZ, 0x3c, !PT ;  /* 0x000000020303b212 */ /* 0x004fc800078e3cff */
[----:B------:R-:W-:-:S04]  /*1f7e0*/  @!P3 LOP3.LUT R2, R3, R2, RZ, 0x3c, !PT ;  /* 0x000000020302b212 */ /* 0x000fc800078e3cff */
[----:B------:R-:W-:Y:S02]  /*1f7f0*/  @!P3 LOP3.LUT R3, R3, R2, RZ, 0x3c, !PT ;  /* 0x000000020303b212 */ /* 0x000fe400078e3cff */
[----:B---3--:R-:W-:-:S06]  /*1f800*/  PRMT R16, RZ, 0x7610, R16 ;  /* 0x00007610ff107816 */ /* 0x008fcc0000000010 */
        /* <DEDUP_REMOVED lines=48> */
[----:B------:R-:W3:Y:S01]  /*1fb10*/  LDL R3, [R1+0x844] ;  /* 0x0008440001037983 */ /* 0x000ee20000100800 */
[----:B------:R-:W-:-:S03]  /*1fb20*/  PRMT R13, RZ, 0x7610, R13 ;  /* 0x00007610ff0d7816 */ /* 0x000fc6000000000d */
[----:B------:R0:W-:Y:S04]  /*1fb30*/  STS.U16 [R8+UR5+0x2d00], R20 ;  /* 0x002d001408007988 */ /* 0x0001e80008000405 */
        /* <DEDUP_REMOVED lines=8> */
[----:B------:R-:W-:Y:S04]  /*1fbc0*/  STS.U16 [R8+UR5+0x3100], R7 ;  /* 0x0031000708007988 */ /* 0x000fe80008000405 */
[----:B---3--:R0:W-:Y:S04]  /*1fbd0*/  STL [R1+0x44], R13 ;  /* 0x0000440d01007387 */ /* 0x0081e80000100800 */
[----:B0-----:R-:W3:Y:S01]  /*1fbe0*/  LDL R13, [R1+0x7c4] ;  /* 0x0007c400010d7983 */ /* 0x001ee20000100800 */
[----:B--2---:R-:W-:-:S03]  /*1fbf0*/  @!P3 LOP3.LUT R3, R3, R2, RZ, 0x3c, !PT ;  /* 0x000000020303b212 */ /* 0x004fc600078e3cff */
[----:B------:R-:W2:Y:S01]  /*1fc00*/  LDL.LU R7, [R1+0x128] ;  /* 0x0001280001077983 */ /* 0x000ea20000300800 */
        /* <DEDUP_REMOVED lines=11> */
[----:B------:R1:W-:Y:S04]  /*1fcc0*/  STS.U16 [R8+UR5+0x3500], R4 ;  /* 0x0035000408007988 */ /* 0x0003e80008000405 */
[----:B0-----:R-:W2:Y:S04]  /*1fcd0*/  LDL R11, [R1+0x7a4] ;  /* 0x0007a400010b7983 */ /* 0x001ea80000100800 */
[----:B-1----:R-:W2:Y:S04]  /*1fce0*/  LDL.LU R4, [R1+0x124] ;  /* 0x0001240001047983 */ /* 0x002ea80000300800 */
[----:B---3--:R0:W-:Y:S04]  /*1fcf0*/  STL [R1+0x3c], R18 ;  /* 0x00003c1201007387 */ /* 0x0081e80000100800 */
[----:B0-----:R-:W3:Y:S04]  /*1fd00*/  LDL.LU R18, [R1+0x1204] ;  /* 0x0012040001127983 */ /* 0x001ee80000300800 */
[----:B------:R-:W2:Y:S04]  /*1fd10*/  LDL R2, [R1+0x7e0] ;  /* 0x0007e00001027983 */ /* 0x000ea80000100800 */
[----:B------:R-:W2:Y:S01]  /*1fd20*/  LDL R3, [R1+0x7e4] ;  /* 0x0007e40001037983 */ /* 0x000ea20000100800 */
[----:B---3--:R-:W-:-:S02]  /*1fd30*/  PRMT R18, RZ, 0x7610, R18 ;  /* 0x00007610ff127816 */ /* 0x008fc40000000012 */
[----:B--2---:R-:W-:-:S04]  /*1fd40*/  @!P3 LOP3.LUT R3, R3, R2, RZ, 0x3c, !PT ;  /* 0x000000020303b212 */ /* 0x004fc800078e3cff */
[----:B------:R-:W-:-:S04]  /*1fd50*/  @!P3 LOP3.LUT R2, R3, R2, RZ, 0x3c, !PT ;  /* 0x000000020302b212 */ /* 0x000fc800078e3cff */
[----:B------:R-:W-:-:S05]  /*1fd60*/  @!P3 LOP3.LUT R3, R3, R2, RZ, 0x3c, !PT ;  /* 0x000000020303b212 */ /* 0x000fca00078e3cff */
[----:B------:R-:W2:Y:S04]  /*1fd70*/  @!P3 LDG.E.U16 R18, desc[UR10][R2.64] ;  /* 0x0000000a0212b981 */ /* 0x000ea8000c1e1500 */
[----:B------:R0:W-:Y:S04]  /*1fd80*/  STS.U16 [R8+UR5+0x3900], R22 ;  /* 0x0039001608007988 */ /* 0x0001e80008000405 */
[----:B0-----:R-:W3:Y:S04]  /*1fd90*/  LDL.LU R22, [R1+0x120] ;  /* 0x0001200001167983 */ /* 0x001ee80000300800 */
[----:B--2---:R0:W-:Y:S04]  /*1fda0*/  STL [R1+0x38], R18 ;  /* 0x0000381201007387 */ /* 0x0041e80000100800 */
[----:B0-----:R-:W2:Y:S04]  /*1fdb0*/  LDL.LU R18, [R1+0x1200] ;  /* 0x0012000001127983 */ /* 0x001ea80000300800 */
[----:B------:R-:W3:Y:S01]  /*1fdc0*/  LDL R3, [R1+0x7c0] ;  /* 0x0007c00001037983 */ /* 0x000ee20000100800 */
[----:B------:R-:W-:Y:S01]  /*1fdd0*/  @!P3 IMAD.MOV.U32 R2, RZ, RZ, R13 ;  /* 0x000000ffff02b224 */ /* 0x000fe200078e000d */
[----:B--2---:R-:W-:-:S06]  /*1fde0*/  PRMT R18, RZ, 0x7610, R18 ;  /* 0x00007610ff127816 */ /* 0x004fcc0000000012 */
[----:B---3--:R-:W2:Y:S04]  /*1fdf0*/  @!P3 LDG.E.U16 R18, desc[UR10][R2.64] ;  /* 0x0000000a0212b981 */ /* 0x008ea8000c1e1500 */
[----:B------:R0:W-:Y:S04]  /*1fe00*/  STS.U16 [R8+UR5+0x3d00], R24 ;  /* 0x003d001808007988 */ /* 0x0001e80008000405 */
[----:B0-----:R-:W3:Y:S04]  /*1fe10*/  LDL.LU R24, [R1+0x11c] ;  /* 0x00011c0001187983 */ /* 0x001ee80000300800 */
        /* <DEDUP_REMOVED lines=39> */
[----:B----4-:R0:W-:Y:S04]  /*20090*/  STL [R1+0x28], R10 ;  /* 0x0000280a01007387 */ /* 0x0101e80000100800 */
[----:B------:R1:W-:Y:S04]  /*200a0*/  STS.U16 [R8+UR5+0x4d00], R4 ;  /* 0x004d000408007988 */ /* 0x0003e80008000405 */
[----:B0-----:R-:W4:Y:S04]  /*200b0*/  LDL R10, [R1+0x6e4] ;  /* 0x0006e400010a7983 */ /* 0x001f280000100800 */
[----:B-1----:R-:W3:Y:S04]  /*200c0*/  LDL.LU R4, [R1+0x10c] ;  /* 0x00010c0001047983 */ /* 0x002ee80000300800 */
        /* <DEDUP_REMOVED lines=11> */
[----:B------:R-:W-:Y:S04]  /*20180*/  STS.U16 [R8+UR5+0x5500], R24 ;  /* 0x0055001808007988 */ /* 0x000fe80008000405 */
[----:B--2---:R0:W-:Y:S04]  /*20190*/  STL [R1+0x20], R22 ;  /* 0x0000201601007387 */ /* 0x0041e80000100800 */
[----:B0-----:R-:W2:Y:S04]  /*201a0*/  LDL.LU R22, [R1+0x11e4] ;  /* 0x0011e40001167983 */ /* 0x001ea80000300800 */
[----:B------:R-:W3:Y:S04]  /*201b0*/  LDL R2, [R1+0x700] ;  /* 0x0007000001027983 */ /* 0x000ee80000100800 */
[----:B------:R-:W3:Y:S04]  /*201c0*/  LDL R3, [R1+0x704] ;  /* 0x0007040001037983 */ /* 0x000ee80000100800 */
[----:B------:R-:W2:Y:S01]  /*201d0*/  LDL.LU R24, [R1+0x11e0] ;  /* 0x0011e00001187983 */ /* 0x000ea20000300800 */
[----:B---3--:R-:W-:-:S04]  /*201e0*/  @!P3 LOP3.LUT R3, R3, R2, RZ, 0x3c, !PT ;  /* 0x000000020303b212 */ /* 0x008fc800078e3cff */
[C---:B------:R-:W-:Y:S02]  /*201f0*/  @!P3 LOP3.LUT R2, R3.reuse, R2, RZ, 0x3c, !PT ;  /* 0x000000020302b212 */ /* 0x040fe400078e3cff */
[----:B--2---:R-:W-:Y:S02]  /*20200*/  PRMT R24, RZ, 0x7610, R24 ;  /* 0x00007610ff187816 */ /* 0x004fe40000000018 */
[----:B------:R-:W-:-:S05]  /*20210*/  @!P3 LOP3.LUT R3, R3, R2, RZ, 0x3c, !PT ;  /* 0x000000020303b212 */ /* 0x000fca00078e3cff */
[----:B------:R-:W2:Y:S01]  /*20220*/  @!P3 LDG.E.U16 R24, desc[UR10][R2.64] ;  /* 0x0000000a0218b981 */ /* 0x000ea2000c1e1500 */
[----:B------:R-:W-:-:S03]  /*20230*/  PRMT R9, RZ, 0x7610, R9 ;  /* 0x00007610ff097816 */ /* 0x000fc60000000009 */
[----:B--2---:R0:W-:Y:S04]  /*20240*/  STL [R1+0x1c], R24 ;  /* 0x00001c1801007387 */ /* 0x0041e80000100800 */
[----:B0-----:R-:W2:Y:S04]  /*20250*/  LDL.LU R24, [R1+0x11dc] ;  /* 0x0011dc0001187983 */ /* 0x001ea80000300800 */
[----:B------:R-:W3:Y:S01]  /*20260*/  LDL R3, [R1+0x6e0] ;  /* 0x0006e00001037983 */ /* 0x000ee20000100800 */
[----:B----4-:R-:W-:-:S03]  /*20270*/  @!P3 IMAD.MOV.U32 R2, RZ, RZ, R10 ;  /* 0x000000ffff02b224 */ /* 0x010fc600078e000a */
[----:B------:R0:W-:Y:S04]  /*20280*/  STS.U16 [R8+UR5+0x5900], R13 ;  /* 0x0059000d08007988 */ /* 0x0001e80008000405 */
[----:B0-----:R-:W4:Y:S01]  /*20290*/  LDL.LU R13, [R1+0x100] ;  /* 0x00010000010d7983 */ /* 0x001f220000300800 */
[----:B------:R-:W-:-:S03]  /*202a0*/  PRMT R12, RZ, 0x7610, R12 ;  /* 0x00007610ff0c7816 */ /* 0x000fc6000000000c */
[----:B------:R-:W2:Y:S04]  /*202b0*/  LDL R10, [R1+0x660] ;  /* 0x00066000010a7983 */ /* 0x000ea80000100800 */
[----:B---3--:R-:W3:Y:S04]  /*202c0*/  @!P3 LDG.E.U16 R9, desc[UR10][R2.64] ;  /* 0x0000000a0209b981 */ /* 0x008ee8000c1e1500 */
[----:B------:R-:W2:Y:S04]  /*202d0*/  LDL R2, [R1+0x6c0] ;  /* 0x0006c00001027983 */ /* 0x000ea80000100800 */
[----:B------:R-:W2:Y:S04]  /*202e0*/  LDL R3, [R1+0x6c4] ;  /* 0x0006c40001037983 */ /* 0x000ea80000100800 */
[----:B------:R-:W-:Y:S04]  /*202f0*/  STS.U16 [R8+UR5+0x5d00], R11 ;  /* 0x005d000b08007988 */ /* 0x000fe80008000405 */
        /* <DEDUP_REMOVED lines=10> */
[----:B------:R0:W-:Y:S04]  /*203a0*/  STS.U16 [R8+UR5+0x6100], R7 ;  /* 0x0061000708007988 */ /* 0x0001e80008000405 */
[----:B0-----:R-:W4:Y:S04]  /*203b0*/  LDL R7, [R1+0x644] ;  /* 0x0006440001077983 */ /* 0x001f280000100800 */
[----:B--2---:R0:W-:Y:S04]  /*203c0*/  STL [R1+0x14], R12 ;  /* 0x0000140c01007387 */ /* 0x0041e80000100800 */
[----:B0-----:R-:W2:Y:S01]  /*203d0*/  LDL.LU R12, [R1+0xf8] ;  /* 0x0000f800010c7983 */ /* 0x001ea20000300800 */
[----:B---3--:R-:W-:-:S04]  /*203e0*/  @!P3 LOP3.LUT R3, R3, R2, RZ, 0x3c, !PT ;  /* 0x000000020303b212 */ /* 0x008fc800078e3cff */
[----:B------:R-:W-:-:S04]  /*203f0*/  @!P3 LOP3.LUT R2, R3, R2, RZ, 0x3c, !PT ;  /* 0x000000020302b212 */ /* 0x000fc800078e3cff */
[----:B------:R-:W-:-:S05]  /*20400*/  @!P3 LOP3.LUT R3, R3, R2, RZ, 0x3c, !PT ;  /* 0x000000020303b212 */ /* 0x000fca00078e3cff */
[----:B------:R0:W3:Y:S04]  /*20410*/  @!P3 LDG.E.U16 R5, desc[UR10][R2.64] ;  /* 0x0000000a0205b981 */ /* 0x0000e8000c1e1500 */
[----:B------:R-:W0:Y:S04]  /*20420*/  LDL R2, [R1+0x680] ;  /* 0x0006800001027983 */ /* 0x000e280000100800 */
[----:B------:R-:W0:Y:S01]  /*20430*/  LDL R3, [R1+0x684] ;  /* 0x0006840001037983 */ /* 0x000e220000100800 */
[----:B------:R-:W-:Y:S02]  /*20440*/  PRMT R24, RZ, 0x7610, R24 ;  /* 0x00007610ff187816 */ /* 0x000fe40000000018 */
[----:B0-----:R-:W-:-:S04]  /*20450*/  @!P3 LOP3.LUT R3, R3, R2, RZ, 0x3c, !PT ;  /* 0x000000020303b212 */ /* 0x001fc800078e3cff */
[----:B------:R-:W-:-:S04]  /*20460*/  @!P3 LOP3.LUT R2, R3, R2, RZ, 0x3c, !PT ;  /* 0x000000020302b212 */ /* 0x000fc800078e3cff */
[----:B------:R-:W-:-:S05]  /*20470*/  @!P3 LOP3.LUT R3, R3, R2, RZ, 0x3c, !PT ;  /* 0x000000020303b212 */ /* 0x000fca00078e3cff */
[----:B------:R-:W2:Y:S04]  /*20480*/  @!P3 LDG.E.U16 R24, desc[UR10][R2.64] ;  /* 0x0000000a0218b981 */ /* 0x000ea8000c1e1500 */
[----:B------:R0:W-:Y:S04]  /*20490*/  STS.U16 [R8+UR5+0x6500], R4 ;  /* 0x0065000408007988 */ /* 0x0001e80008000405 */
[----:B---3--:R1:W-:Y:S04]  /*204a0*/  STL [R1+0x10], R5 ;  /* 0x0000100501007387 */ /* 0x0083e80000100800 */
[----:B0-----:R-:W3:Y:S04]  /*204b0*/  LDL R4, [R1+0x624] ;  /* 0x0006240001047983 */ /* 0x001ee80000100800 */
[----:B-1----:R-:W3:Y:S04]  /*204c0*/  LDL R5, [R1+0x620] ;  /* 0x0006200001057983 */ /* 0x002ee80000100800 */
[----:B--2---:R0:W-:Y:S04]  /*204d0*/  STL [R1+0xc], R24 ;  /* 0x00000c1801007387 */ /* 0x0041e80000100800 */
[----:B0-----:R-:W2:Y:S04]  /*204e0*/  LDL.LU R24, [R1+0x11d8] ;  /* 0x0011d80001187983 */ /* 0x001ea80000300800 */
[----:B------:R-:W3:Y:S01]  /*204f0*/  LDL.LU R3, [R1+0x108] ;  /* 0x0001080001037983 */ /* 0x000ee20000300800 */
[----:B------:R-:W-:-:S03]  /*20500*/  @!P3 IMAD.MOV.U32 R2, RZ, RZ, R9 ;  /* 0x000000ffff02b224 */ /* 0x000fc600078e0009 */
[----:B------:R-:W4:Y:S01]  /*20510*/  LDL R9, [R1+0x604] ;  /* 0x0006040001097983 */ /* 0x000f220000100800 */
[----:B--2---:R-:W-:-:S03]  /*20520*/  PRMT R24, RZ, 0x7610, R24 ;  /* 0x00007610ff187816 */ /* 0x004fc60000000018 */
[----:B---3--:R0:W-:Y:S02]  /*20530*/  STS.U16 [R8+UR5+0x6900], R3 ;  /* 0x0069000308007988 */ /* 0x0081e40008000405 */
[----:B0-----:R-:W-:Y:S02]  /*20540*/  @!P3 IMAD.MOV.U32 R3, RZ, RZ, R10 ;  /* 0x000000ffff03b224 */ /* 0x001fe400078e000a */
[----:B------:R-:W2:Y:S04]  /*20550*/  LDL R10, [R1+0x600] ;  /* 0x00060000010a7983 */ /* 0x000ea80000100800 */
[----:B------:R-:W3:Y:S04]  /*20560*/  @!P3 LDG.E.U16 R24, desc[UR10][R2.64] ;  /* 0x0000000a0218b981 */ /* 0x000ee8000c1e1500 */
[----:B---3--:R0:W-:Y:S04]  /*20570*/  STL [R1+0x8], R24 ;  /* 0x0000081801007387 */ /* 0x0081e80000100800 */
[----:B0-----:R-:W3:Y:S04]  /*20580*/  LDL.LU R24, [R1+0x11d4] ;  /* 0x0011d40001187983 */ /* 0x001ee80000300800 */
[----:B------:R-:W2:Y:S04]  /*20590*/  LDL.LU R2, [R1+0x104] ;  /* 0x0001040001027983 */ /* 0x000ea80000300800 */
[----:B------:R-:W3:Y:S01]  /*205a0*/  LDL R3, [R1+0x640] ;  /* 0x0006400001037983 */ /* 0x000ee20000100800 */
[----:B------:R-:W-:-:S03]  /*205b0*/  PRMT R6, RZ, 0x7610, R6 ;  /* 0x00007610ff067816 */ /* 0x000fc60000000006 */
[----:B--2---:R4:W-:Y:S02]  /*205c0*/  STS.U16 [R8+UR5+0x6d00], R2 ;  /* 0x006d000208007988 */ /* 0x0049e40008000405 */
[----:B----4-:R-:W-:Y:S02]  /*205d0*/  @!P3 IMAD.MOV.U32 R2, RZ, RZ, R7 ;  /* 0x000000ffff02b224 */ /* 0x010fe400078e0007 */
[----:B------:R-:W2:Y:S04]  /*205e0*/  LDL R7, [R1+0x5e0] ;  /* 0x0005e00001077983 */ /* 0x000ea80000100800 */
[----:B---3--:R0:W3:Y:S01]  /*205f0*/  @!P3 LDG.E.U16 R6, desc[UR10][R2.64] ;  /* 0x0000000a0206b981 */ /* 0x0080e2000c1e1500 */
[----:B------:R-:W-:Y:S02]  /*20600*/  PRMT R0, RZ, 0x7610, R0 ;  /* 0x00007610ff007816 */ /* 0x000fe40000000000 */
[----:B------:R-:W-:Y:S01]  /*20610*/  PRMT R28, RZ, 0x7610, R28 ;  /* 0x00007610ff1c7816 */ /* 0x000fe2000000001c */
[----:B0-----:R-:W-:-:S02]  /*20620*/  @!P3 IMAD.MOV.U32 R2, RZ, RZ, R4 ;  /* 0x000000ffff02b224 */ /* 0x001fc400078e0004 */
[----:B------:R-:W-:-:S05]  /*20630*/  @!P3 IMAD.MOV.U32 R3, RZ, RZ, R5 ;  /* 0x000000ffff03b224 */ /* 0x000fca00078e0005 */
[----:B------:R0:W4:Y:S04]  /*20640*/  @!P3 LDG.E.U16 R0, desc[UR10][R2.64] ;  /* 0x0000000a0200b981 */ /* 0x000128000c1e1500 */
[----:B---3--:R1:W-:Y:S01]  /*20650*/  STL [R1+0x4], R6 ;  /* 0x0000040601007387 */ /* 0x0083e20000100800 */
[----:B0-----:R-:W-:Y:S02]  /*20660*/  @!P3 IMAD.MOV.U32 R2, RZ, RZ, R9 ;  /* 0x000000ffff02b224 */ /* 0x001fe400078e0009 */
[----:B------:R-:W-:Y:S01]  /*20670*/  @!P3 IMAD.MOV.U32 R3, RZ, RZ, R10 ;  /* 0x000000ffff03b224 */ /* 0x000fe200078e000a */
[----:B------:R-:W-:Y:S01]  /*20680*/  PRMT R26, RZ, 0x7610, R26 ;  /* 0x00007610ff1a7816 */ /* 0x000fe2000000001a */
[----:B------:R-:W3:Y:S04]  /*20690*/  LDL R5, [R1+0x5c0] ;  /* 0x0005c00001057983 */ /* 0x000ee80000100800 */
[----:B------:R2:W3:Y:S04]  /*206a0*/  @!P3 LDG.E.U16 R28, desc[UR10][R2.64] ;  /* 0x0000000a021cb981 */ /* 0x0004e8000c1e1500 */
[----:B-1----:R-:W3:Y:S04]  /*206b0*/  LDL R6, [R1+0x5e4] ;  /* 0x0005e40001067983 */ /* 0x002ee80000100800 */
[----:B------:R-:W3:Y:S01]  /*206c0*/  LDL R4, [R1+0x5c4] ;  /* 0x0005c40001047983 */ /* 0x000ee20000100800 */
[----:B--2---:R-:W-:-:S03]  /*206d0*/  @!P3 IMAD.MOV.U32 R3, RZ, RZ, R7 ;  /* 0x000000ffff03b224 */ /* 0x004fc600078e0007 */
[----:B----4-:R0:W-:Y:S04]  /*206e0*/  STL [R1+0x1158], R0 ;  /* 0x0011580001007387 */ /* 0x0101e80000100800 */
[----:B------:R-:W2:Y:S01]  /*206f0*/  LDL R9, [R1+0x5a4] ;  /* 0x0005a40001097983 */ /* 0x000ea20000100800 */
[----:B---3--:R-:W-:-:S05]  /*20700*/  @!P3 IMAD.MOV.U32 R2, RZ, RZ, R6 ;  /* 0x000000ffff02b224 */ /* 0x008fca00078e0006 */
[----:B------:R1:W3:Y:S04]  /*20710*/  @!P3 LDG.E.U16 R26, desc[UR10][R2.64] ;  /* 0x0000000a021ab981 */ /* 0x0002e8000c1e1500 */
[----:B------:R-:W-:Y:S04]  /*20720*/  STL [R1+0x115c], R28 ;  /* 0x00115c1c01007387 */ /* 0x000fe80000100800 */
[----:B------:R-:W4:Y:S04]  /*20730*/  LDL R10, [R1+0x5a0] ;  /* 0x0005a000010a7983 */ /* 0x000f280000100800 */
[----:B------:R-:W2:Y:S04]  /*20740*/  LDL R7, [R1+0x580] ;  /* 0x0005800001077983 */ /* 0x000ea80000100800 */
[----:B0-----:R-:W2:Y:S01]  /*20750*/  LDL R0, [R1+0x584] ;  /* 0x0005840001007983 */ /* 0x001ea20000100800 */
[----:B-1----:R-:W-:-:S02]  /*20760*/  @!P3 IMAD.MOV.U32 R2, RZ, RZ, R4 ;  /* 0x000000ffff02b224 */ /* 0x002fc400078e0004 */
[----:B------:R-:W-:Y:S01]  /*20770*/  @!P3 IMAD.MOV.U32 R3, RZ, RZ, R5 ;  /* 0x000000ffff03b224 */ /* 0x000fe200078e0005 */
[----:B------:R-:W-:Y:S04]  /*20780*/  STS.U16 [R8+UR5+0x7100], R13 ;  /* 0x0071000d08007988 */ /* 0x000fe80008000405 */
[----:B---3--:R-:W-:Y:S04]  /*20790*/  STL [R1+0x1160], R26 ;  /* 0x0011601a01007387 */ /* 0x008fe80000100800 */
[----:B------:R-:W3:Y:S04]  /*207a0*/  LDL R5, [R1+0x560] ;  /* 0x0005600001057983 */ /* 0x000ee80000100800 */
[----:B------:R-:W3:Y:S04]  /*207b0*/  LDL R4, [R1+0x564] ;  /* 0x0005640001047983 */ /* 0x000ee80000100800 */
[----:B------:R-:W-:Y:S04]  /*207c0*/  STS.U16 [R8+UR5+0x7500], R11 ;  /* 0x0075000b08007988 */ /* 0x000fe80008000405 */
[----:B------:R-:W-:Y:S04]  /*207d0*/  STS.U16 [R8+UR5+0x7900], R12 ;  /* 0x0079000c08007988 */ /* 0x000fe80008000405 */
[----:B------:R0:W-:Y:S04]  /*207e0*/  STS.U16 [R8+UR5+0x7d00], R24 ;  /* 0x007d001808007988 */ /* 0x0001e80008000405 */
[----:B------:R1:W-:Y:S04]  /*207f0*/  STS.U16 [R8+UR5+0x8100], R22 ;  /* 0x0081001608007988 */ /* 0x0003e80008000405 */
[----:B------:R-:W3:Y:S01]  /*20800*/  LDL.LU R6, [R1+0xf4] ;  /* 0x0000f40001067983 */ /* 0x000ee20000300800 */
[----:B0-----:R-:W-:-:S02]  /*20810*/  PRMT R24, RZ, 0x7610, R24 ;  /* 0x00007610ff187816 */ /* 0x001fc40000000018 */
[----:B-1----:R-:W-:-:S04]  /*20820*/  PRMT R22, RZ, 0x7610, R22 ;  /* 0x00007610ff167816 */ /* 0x002fc80000000016 */
[----:B------:R2:W3:Y:S04]  /*20830*/  @!P3 LDG.E.U16 R24, desc[UR10][R2.64] ;  /* 0x0000000a0218b981 */ /* 0x0004e8000c1e1500 */
[----:B------:R0:W-:Y:S01]  /*20840*/  STS.U16 [R8+UR5+0x8500], R20 ;  /* 0x0085001408007988 */ /* 0x0001e20008000405 */
[----:B--2---:R-:W-:Y:S02]  /*20850*/  @!P3 IMAD.MOV.U32 R2, RZ, RZ, R9 ;  /* 0x000000ffff02b224 */ /* 0x004fe400078e0009 */
[----:B----4-:R-:W-:Y:S01]  /*20860*/  @!P3 IMAD.MOV.U32 R3, RZ, RZ, R10 ;  /* 0x000000ffff03b224 */ /* 0x010fe200078e000a */
[----:B0-----:R-:W-:-:S04]  /*20870*/  PRMT R20, RZ, 0x7610, R20 ;  /* 0x00007610ff147816 */ /* 0x001fc80000000014 */
[----:B------:R0:W2:Y:S04]  /*20880*/  @!P3 LDG.E.U16 R22, desc[UR10][R2.64] ;  /* 0x0000000a0216b981 */ /* 0x0000a8000c1e1500 */
[----:B------:R1:W-:Y:S01]  /*20890*/  STS.U16 [R8+UR5+0x8900], R18 ;  /* 0x0089001208007988 */ /* 0x0003e20008000405 */
[----:B0-----:R-:W-:Y:S02]  /*208a0*/  @!P3 IMAD.MOV.U32 R2, RZ, RZ, R0 ;  /* 0x000000ffff02b224 */ /* 0x001fe400078e0000 */
[----:B------:R-:W-:Y:S01]  /*208b0*/  @!P3 IMAD.MOV.U32 R3, RZ, RZ, R7 ;  /* 0x000000ffff03b224 */ /* 0x000fe200078e0007 */
[----:B-1----:R-:W-:-:S04]  /*208c0*/  PRMT R18, RZ, 0x7610, R18 ;  /* 0x00007610ff127816 */ /* 0x002fc80000000012 */
[----:B------:R3:W4:Y:S02]  /*208d0*/  @!P3 LDG.E.U16 R20, desc[UR10][R2.64] ;  /* 0x0000000a0214b981 */ /* 0x000724000c1e1500 */
[----:B---3--:R-:W-:Y:S02]  /*208e0*/  @!P3 IMAD.MOV.U32 R3, RZ, RZ, R5 ;  /* 0x000000ffff03b224 */ /* 0x008fe400078e0005 */
[----:B------:R-:W-:-:S05]  /*208f0*/  @!P3 IMAD.MOV.U32 R2, RZ, RZ, R4 ;  /* 0x000000ffff02b224 */ /* 0x000fca00078e0004 */
[----:B------:R-:W3:Y:S04]  /*20900*/  @!P3 LDG.E.U16 R18, desc[UR10][R2.64] ;  /* 0x0000000a0212b981 */ /* 0x000ee8000c1e1500 */
[----:B------:R-:W-:Y:S04]  /*20910*/  STL [R1+0x1164], R24 ;  /* 0x0011641801007387 */ /* 0x000fe80000100800 */
[----:B------:R-:W3:Y:S04]  /*20920*/  LDL.LU R12, [R1+0xf0] ;  /* 0x0000f000010c7983 */ /* 0x000ee80000300800 */
[----:B--2---:R-:W-:Y:S04]  /*20930*/  STL [R1+0x1168], R22 ;  /* 0x0011681601007387 */ /* 0x004fe80000100800 */
[----:B------:R-:W2:Y:S04]  /*20940*/  LDL R7, [R1+0x540] ;  /* 0x0005400001077983 */ /* 0x000ea80000100800 */
[----:B------:R-:W2:Y:S04]  /*20950*/  LDL R0, [R1+0x544] ;  /* 0x0005440001007983 */ /* 0x000ea80000100800 */
[----:B------:R-:W2:Y:S04]  /*20960*/  LDL.LU R9, [R1+0xec] ;  /* 0x0000ec0001097983 */ /* 0x000ea80000300800 */
[----:B----4-:R-:W-:Y:S04]  /*20970*/  STL [R1+0x116c], R20 ;  /* 0x00116c1401007387 */ /* 0x010fe80000100800 */
[----:B------:R-:W4:Y:S04]  /*20980*/  LDL R5, [R1+0x520] ;  /* 0x0005200001057983 */ /* 0x000f280000100800 */
[----:B------:R-:W4:Y:S04]  /*20990*/  LDL R4, [R1+0x524] ;  /* 0x0005240001047983 */ /* 0x000f280000100800 */
[----:B------:R-:W4:Y:S04]  /*209a0*/  LDL R11, [R1+0x500] ;  /* 0x00050000010b7983 */ /* 0x000f280000100800 */
[----:B------:R-:W4:Y:S04]  /*209b0*/  LDL R8, [R1+0x504] ;  /* 0x0005040001087983 */ /* 0x000f280000100800 */
[----:B------:R-:W4:Y:S04]  /*209c0*/  LDL.LU R10, [R1+0xe8] ;  /* 0x0000e800010a7983 */ /* 0x000f280000300800 */
[----:B---3--:R0:W-:Y:S04]  /*209d0*/  STL [R1+0x1170], R18 ;  /* 0x0011701201007387 */ /* 0x0081e80000100800 */
[----:B0-----:R-:W3:Y:S04]  /*209e0*/  LDL R18, [R1+0xb04] ;  /* 0x000b040001127983 */ /* 0x001ee80000100800 */
[----:B------:R-:W4:Y:S01]  /*209f0*/  LDL.LU R28, [R1+0xe4] ;  /* 0x0000e400011c7983 */ /* 0x000f220000300800 */
[----:B--2---:R-:W-:-:S02]  /*20a00*/  @!P3 IMAD.MOV.U32 R3, RZ, RZ, R7 ;  /* 0x000000ffff03b224 */ /* 0x004fc400078e0007 */
[----:B------:R-:W-:Y:S01]  /*20a10*/  @!P3 IMAD.MOV.U32 R2, RZ, RZ, R0 ;  /* 0x000000ffff02b224 */ /* 0x000fe200078e0000 */
[----:B---3--:R0:W-:Y:S02]  /*20a20*/  STS.U16 [R18+UR5+0x8d00], R16 ;  /* 0x008d001012007988 */ /* 0x0081e40008000405 */
[----:B0-----:R-:W-:-:S06]  /*20a30*/  PRMT R16, RZ, 0x7610, R16 ;  /* 0x00007610ff107816 */ /* 0x001fcc0000000010 */
[----:B------:R0:W2:Y:S02]  /*20a40*/  @!P3 LDG.E.U16 R16, desc[UR10][R2.64] ;  /* 0x0000000a0210b981 */ /* 0x0000a4000c1e1500 */
[----:B0-----:R-:W-:-:S06]  /*20a50*/  PRMT R2, RZ, 0x7610, R2 ;  /* 0x00007610ff027816 */ /* 0x001fcc0000000002 */
[----:B----4-:R0:W3:Y:S01]  /*20a60*/  @!P3 LDG.E.U16 R2, desc[UR10][R4.64] ;  /* 0x0000000a0402b981 */ /* 0x0100e2000c1e1500 */
[----:B------:R-:W-:Y:S01]  /*20a70*/  PRMT R3, RZ, 0x7610, R3 ;  /* 0x00007610ff037816 */ /* 0x000fe20000000003 */
[----:B0-----:R-:W-:Y:S02]  /*20a80*/  @!P3 IMAD.MOV.U32 R4, RZ, RZ, R8 ;  /* 0x000000ffff04b224 */ /* 0x001fe400078e0008 */
[----:B------:R-:W-:-:S05]  /*20a90*/  @!P3 IMAD.MOV.U32 R5, RZ, RZ, R11 ;  /* 0x000000ffff05b224 */ /* 0x000fca00078e000b */
[----:B------:R-:W4:Y:S04]  /*20aa0*/  @!P3 LDG.E.U16 R3, desc[UR10][R4.64] ;  /* 0x0000000a0403b981 */ /* 0x000f28000c1e1500 */
[----:B------:R0:W-:Y:S04]  /*20ab0*/  STS.U16 [R18+UR5+0x9100], R6 ;  /* 0x0091000612007988 */ /* 0x0001e80008000405 */
[----:B--2---:R1:W-:Y:S04]  /*20ac0*/  STL [R1+0x1174], R16 ;  /* 0x0011741001007387 */ /* 0x0043e80000100800 */
[----:B------:R-:W2:Y:S04]  /*20ad0*/  LDL R7, [R1+0x4e0] ;  /* 0x0004e00001077983 */ /* 0x000ea80000100800 */
[----:B0-----:R-:W2:Y:S04]  /*20ae0*/  LDL R6, [R1+0x4e4] ;  /* 0x0004e40001067983 */ /* 0x001ea80000100800 */
[----:B------:R-:W2:Y:S04]  /*20af0*/  LDL.LU R0, [R1+0xe0] ;  /* 0x0000e00001007983 */ /* 0x000ea80000300800 */
[----:B---3--:R-:W-:Y:S04]  /*20b00*/  STL [R1+0x1178], R2 ;  /* 0x0011780201007387 */ /* 0x008fe80000100800 */
[----:B------:R0:W-:Y:S04]  /*20b10*/  STS.U16 [R18+UR5+0x9500], R12 ;  /* 0x0095000c12007988 */ /* 0x0001e80008000405 */
[----:B-1----:R-:W3:Y:S04]  /*20b20*/  LDL R16, [R1+0x4c0] ;  /* 0x0004c00001107983 */ /* 0x002ee80000100800 */
[----:B------:R-:W3:Y:S04]  /*20b30*/  LDL R8, [R1+0x4a4] ;  /* 0x0004a40001087983 */ /* 0x000ee80000100800 */
[----:B0-----:R-:W3:Y:S04]  /*20b40*/  LDL R12, [R1+0x4c4] ;  /* 0x0004c400010c7983 */ /* 0x001ee80000100800 */
[----:B------:R-:W3:Y:S04]  /*20b50*/  LDL.LU R11, [R1+0xdc] ;  /* 0x0000dc00010b7983 */ /* 0x000ee80000300800 */
[----:B----4-:R-:W-:Y:S04]  /*20b60*/  STL [R1+0x117c], R3 ;  /* 0x00117c0301007387 */ /* 0x010fe80000100800 */
[----:B------:R0:W-:Y:S01]  /*20b70*/  STS.U16 [R18+UR5+0x9900], R9 ;  /* 0x0099000912007988 */ /* 0x0001e20008000405 */
[----:B------:R-:W-:-:S02]  /*20b80*/  PRMT R4, RZ, 0x7610, R4 ;  /* 0x00007610ff047816 */ /* 0x000fc40000000004 */
[----:B------:R-:W-:Y:S01]  /*20b90*/  PRMT R5, RZ, 0x7610, R5 ;  /* 0x00007610ff057816 */ /* 0x000fe20000000005 */
[----:B------:R-:W4:Y:S04]  /*20ba0*/  LDL R2, [R1+0x484] ;  /* 0x0004840001027983 */ /* 0x000f280000100800 */
[----:B0-----:R-:W4:Y:S04]  /*20bb0*/  LDL R9, [R1+0x4a0] ;  /* 0x0004a00001097983 */ /* 0x001f280000100800 */
[----:B------:R-:W4:Y:S04]  /*20bc0*/  LDL.LU R13, [R1+0xd8] ;  /* 0x0000d800010d7983 */ /* 0x000f280000300800 */
[----:B--2---:R3:W2:Y:S02]  /*20bd0*/  @!P3 LDG.E.U16 R4, desc[UR10][R6.64] ;  /* 0x0000000a0604b981 */ /* 0x0046a4000c1e1500 */
[----:B---3--:R-:W-:-:S02]  /*20be0*/  @!P3 IMAD.MOV.U32 R7, RZ, RZ, R16 ;  /* 0x000000ffff07b224 */ /* 0x008fc400078e0010 */
[----:B------:R-:W-:-:S05]  /*20bf0*/  @!P3 IMAD.MOV.U32 R6, RZ, RZ, R12 ;  /* 0x000000ffff06b224 */ /* 0x000fca00078e000c */
[----:B------:R0:W3:Y:S02]  /*20c00*/  @!P3 LDG.E.U16 R5, desc[UR10][R6.64] ;  /* 0x0000000a0605b981 */ /* 0x0000e4000c1e1500 */
[----:B0-----:R-:W-:-:S06]  /*20c10*/  PRMT R6, RZ, 0x7610, R6 ;  /* 0x00007610ff067816 */ /* 0x001fcc0000000006 */
[----:B----4-:R0:W4:Y:S04]  /*20c20*/  @!P3 LDG.E.U16 R6, desc[UR10][R8.64] ;  /* 0x0000000a0806b981 */ /* 0x010128000c1e1500 */
[----:B------:R1:W-:Y:S04]  /*20c30*/  STS.U16 [R18+UR5+0x9d00], R10 ;  /* 0x009d000a12007988 */ /* 0x0003e80008000405 */
[----:B--2---:R2:W-:Y:S04]  /*20c40*/  STL [R1+0x1180], R4 ;  /* 0x0011800401007387 */ /* 0x0045e80000100800 */
[----:B-1----:R-:W4:Y:S04]  /*20c50*/  LDL R10, [R1+0x480] ;  /* 0x00048000010a7983 */ /* 0x002f280000100800 */
[----:B------:R-:W4:Y:S04]  /*20c60*/  LDL R3, [R1+0x464] ;  /* 0x0004640001037983 */ /* 0x000f280000100800 */
[----:B--2---:R-:W2:Y:S04]  /*20c70*/  LDL R4, [R1+0x460] ;  /* 0x0004600001047983 */ /* 0x004ea80000100800 */
[----:B------:R-:W2:Y:S04]  /*20c80*/  LDL.LU R12, [R1+0xd4] ;  /* 0x0000d400010c7983 */ /* 0x000ea80000300800 */
[----:B------:R-:W-:Y:S04]  /*20c90*/  STS.U16 [R18+UR5+0xa100], R28 ;  /* 0x00a1001c12007988 */ /* 0x000fe80008000405 */
[----:B------:R1:W-:Y:S04]  /*20ca0*/  STS.U16 [R18+UR5+0xa500], R0 ;  /* 0x00a5000012007988 */ /* 0x0003e80008000405 */
[----:B---3--:R3:W-:Y:S01]  /*20cb0*/  STL [R1+0x1184], R5 ;  /* 0x0011840501007387 */ /* 0x0087e20000100800 */
[----:B------:R-:W-:Y:S01]  /*20cc0*/  PRMT R7, RZ, 0x7610, R7 ;  /* 0x00007610ff077816 */ /* 0x000fe20000000007 */
[----:B0-----:R-:W-:-:S02]  /*20cd0*/  @!P3 IMAD.MOV.U32 R8, RZ, RZ, R2 ;  /* 0x000000ffff08b224 */ /* 0x001fc400078e0002 */
[----:B----4-:R0:W-:Y:S04]  /*20ce0*/  STL [R1+0x1188], R6 ;  /* 0x0011880601007387 */ /* 0x0101e80000100800 */
[----:B-1----:R-:W4:Y:S04]  /*20cf0*/  LDL R0, [R1+0x444] ;  /* 0x0004440001007983 */ /* 0x002f280000100800 */
[----:B---3--:R-:W3:Y:S04]  /*20d00*/  LDL R5, [R1+0x420] ;  /* 0x0004200001057983 */ /* 0x008ee80000100800 */
[----:B0-----:R-:W3:Y:S04]  /*20d10*/  LDL R6, [R1+0x440] ;  /* 0x0004400001067983 */ /* 0x001ee80000100800 */
[----:B------:R-:W3:Y:S04]  /*20d20*/  LDL R2, [R1+0x424] ;  /* 0x0004240001027983 */ /* 0x000ee80000100800 */
[----:B------:R2:W-:Y:S01]  /*20d30*/  STS.U16 [R18+UR5+0xa900], R11 ;  /* 0x00a9000b12007988 */ /* 0x0005e20008000405 */
[----:B------:R-:W-:-:S05]  /*20d40*/  @!P3 IMAD.MOV.U32 R9, RZ, RZ, R10 ;  /* 0x000000ffff09b224 */ /* 0x000fca00078e000a */
[----:B------:R0:W3:Y:S01]  /*20d50*/  @!P3 LDG.E.U16 R7, desc[UR10][R8.64] ;  /* 0x0000000a0807b981 */ /* 0x0000e2000c1e1500 */
[----:B------:R-:W-:Y:S02]  /*20d60*/  @!P3 IMAD.MOV.U32 R10, RZ, RZ, R3 ;  /* 0x000000ffff0ab224 */ /* 0x000fe400078e0003 */
[----:B--2---:R-:W-:Y:S01]  /*20d70*/  @!P3 IMAD.MOV.U32 R11, RZ, RZ, R4 ;  /* 0x000000ffff0bb224 */ /* 0x004fe200078e0004 */
[----:B0-----:R-:W-:-:S06]  /*20d80*/  PRMT R8, RZ, 0x7610, R8 ;  /* 0x00007610ff087816 */ /* 0x001fcc0000000008 */
[----:B------:R4:W2:Y:S01]  /*20d90*/  @!P3 LDG.E.U16 R8, desc[UR10][R10.64] ;  /* 0x0000000a0a08b981 */ /* 0x0008a2000c1e1500 */
[----:B------:R-:W-:-:S03]  /*20da0*/  PRMT R9, RZ, 0x7610, R9 ;  /* 0x00007610ff097816 */ /* 0x000fc60000000009 */
[----:B------:R-:W-:Y:S04]  /*20db0*/  STS.U16 [R18+UR5+0xad00], R13 ;  /* 0x00ad000d12007988 */ /* 0x000fe80008000405 */
[----:B------:R0:W-:Y:S01]  /*20dc0*/  STS.U16 [R18+UR5+0xb100], R12 ;  /* 0x00b1000c12007988 */ /* 0x0001e20008000405 */
[----:B----4-:R-:W-:Y:S02]  /*20dd0*/  @!P3 IMAD.MOV.U32 R10, RZ, RZ, R0 ;  /* 0x000000ffff0ab224 */ /* 0x010fe400078e0000 */
[----:B---3--:R-:W-:-:S05]  /*20de0*/  @!P3 IMAD.MOV.U32 R11, RZ, RZ, R6 ;  /* 0x000000ffff0bb224 */ /* 0x008fca00078e0006 */
[----:B------:R1:W3:Y:S01]  /*20df0*/  @!P3 LDG.E.U16 R9, desc[UR10][R10.64] ;  /* 0x0000000a0a09b981 */ /* 0x0002e2000c1e1500 */
[----:B0-----:R-:W-:Y:S02]  /*20e00*/  @!P3 IMAD.MOV.U32 R12, RZ, RZ, R2 ;  /* 0x000000ffff0cb224 */ /* 0x001fe400078e0002 */
[----:B------:R-:W-:Y:S01]  /*20e10*/  @!P3 IMAD.MOV.U32 R13, RZ, RZ, R5 ;  /* 0x000000ffff0db224 */ /* 0x000fe200078e0005 */
[----:B-1----:R-:W-:-:S06]  /*20e20*/  PRMT R10, RZ, 0x7610, R10 ;  /* 0x00007610ff0a7816 */ /* 0x002fcc000000000a */
[----:B------:R-:W4:Y:S04]  /*20e30*/  @!P3 LDG.E.U16 R10, desc[UR10][R12.64] ;  /* 0x0000000a0c0ab981 */ /* 0x000f28000c1e1500 */
[----:B------:R-:W-:Y:S04]  /*20e40*/  STL [R1+0x118c], R7 ;  /* 0x00118c0701007387 */ /* 0x000fe80000100800 */
[----:B------:R-:W4:Y:S04]  /*20e50*/  LDL.LU R28, [R1+0xd0] ;  /* 0x0000d000011c7983 */ /* 0x000f280000300800 */
[----:B------:R-:W4:Y:S04]  /*20e60*/  LDL R4, [R1+0x400] ;  /* 0x0004000001047983 */ /* 0x000f280000100800 */
[----:B------:R-:W4:Y:S04]  /*20e70*/  LDL R3, [R1+0x404] ;  /* 0x0004040001037983 */ /* 0x000f280000100800 */
[----:B--2---:R-:W-:Y:S04]  /*20e80*/  STL [R1+0x1190], R8 ;  /* 0x0011900801007387 */ /* 0x004fe80000100800 */
[----:B------:R-:W2:Y:S04]  /*20e90*/  LDL.LU R26, [R1+0xcc] ;  /* 0x0000cc00011a7983 */ /* 0x000ea80000300800 */
[----:B------:R-:W2:Y:S04]  /*20ea0*/  LDL R6, [R1+0x3e0] ;  /* 0x0003e00001067983 */ /* 0x000ea80000100800 */
[----:B------:R-:W2:Y:S01]  /*20eb0*/  LDL R0, [R1+0x3e4] ;  /* 0x0003e40001007983 */ /* 0x000ea20000100800 */
[----:B------:R-:W-:-:S03]  /*20ec0*/  PRMT R11, RZ, 0x7610, R11 ;  /* 0x00007610ff0b7816 */ /* 0x000fc6000000000b */
[----:B---3--:R-:W-:Y:S04]  /*20ed0*/  STL [R1+0x1194], R9 ;  /* 0x0011940901007387 */ /* 0x008fe80000100800 */
[----:B------:R-:W3:Y:S04]  /*20ee0*/  LDL R5, [R1+0x3c0] ;  /* 0x0003c00001057983 */ /* 0x000ee80000100800 */
[----:B------:R-:W3:Y:S04]  /*20ef0*/  LDL R2, [R1+0x3c4] ;  /* 0x0003c40001027983 */ /* 0x000ee80000100800 */
[----:B----4-:R-:W-:Y:S04]  /*20f00*/  STL [R1+0x1198], R10 ;  /* 0x0011980a01007387 */ /* 0x010fe80000100800 */
[----:B------:R2:W-:Y:S04]  /*20f10*/  STS.U16 [R18+UR5+0xb500], R15 ;  /* 0x00b5000f12007988 */ /* 0x0005e80008000405 */
[----:B------:R0:W-:Y:S01]  /*20f20*/  STS.U16 [R18+UR5+0xb900], R14 ;  /* 0x00b9000e12007988 */ /* 0x0001e20008000405 */
[----:B------:R-:W-:-:S03]  /*20f30*/  @!P3 IMAD.MOV.U32 R13, RZ, RZ, R4 ;  /* 0x000000ffff0db224 */ /* 0x000fc600078e0004 */
[----:B------:R-:W4:Y:S01]  /*20f40*/  LDL R4, [R1+0x3a0] ;  /* 0x0003a00001047983 */ /* 0x000f220000100800 */
[----:B------:R-:W-:-:S03]  /*20f50*/  @!P3 IMAD.MOV.U32 R12, RZ, RZ, R3 ;  /* 0x000000ffff0cb224 */ /* 0x000fc600078e0003 */
[----:B------:R-:W4:Y:S04]  /*20f60*/  LDL R3, [R1+0x3a4] ;  /* 0x0003a40001037983 */ /* 0x000f280000100800 */
[----:B------:R1:W4:Y:S01]  /*20f70*/  @!P3 LDG.E.U16 R11, desc[UR10][R12.64] ;  /* 0x0000000a0c0bb981 */ /* 0x000322000c1e1500 */
[----:B--2---:R-:W-:Y:S01]  /*20f80*/  @!P3 IMAD.MOV.U32 R15, RZ, RZ, R6 ;  /* 0x000000ffff0fb224 */ /* 0x004fe200078e0006 */
[----:B-1----:R-:W-:Y:S01]  /*20f90*/  PRMT R12, RZ, 0x7610, R12 ;  /* 0x00007610ff0c7816 */ /* 0x002fe2000000000c */
[----:B0-----:R-:W-:-:S05]  /*20fa0*/  @!P3 IMAD.MOV.U32 R14, RZ, RZ, R0 ;  /* 0x000000ffff0eb224 */ /* 0x001fca00078e0000 */
[----:B------:R3:W2:Y:S01]  /*20fb0*/  @!P3 LDG.E.U16 R12, desc[UR10][R14.64] ;  /* 0x0000000a0e0cb981 */ /* 0x0006a2000c1e1500 */
[----:B------:R-:W-:Y:S02]  /*20fc0*/  PRMT R13, RZ, 0x7610, R13 ;  /* 0x00007610ff0d7816 */ /* 0x000fe4000000000d */
[----:B------:R-:W-:Y:S01]  /*20fd0*/  PRMT R17, RZ, 0x7610, R17 ;  /* 0x00007610ff117816 */ /* 0x000fe20000000011 */
[----:B---3--:R-:W-:Y:S02]  /*20fe0*/  @!P3 IMAD.MOV.U32 R15, RZ, RZ, R5 ;  /* 0x000000ffff0fb224 */ /* 0x008fe400078e0005 */
[----:B------:R-:W-:-:S05]  /*20ff0*/  @!P3 IMAD.MOV.U32 R14, RZ, RZ, R2 ;  /* 0x000000ffff0eb224 */ /* 0x000fca00078e0002 */
[----:B------:R4:W3:Y:S02]  /*21000*/  @!P3 LDG.E.U16 R13, desc[UR10][R14.64] ;  /* 0x0000000a0e0db981 */ /* 0x0008e4000c1e1500 */
[----:B----4-:R-:W-:Y:S02]  /*21010*/  @!P3 IMAD.MOV.U32 R15, RZ, RZ, R4 ;  /* 0x000000ffff0fb224 */ /* 0x010fe400078e0004 */
[----:B------:R-:W-:-:S05]  /*21020*/  @!P3 IMAD.MOV.U32 R14, RZ, RZ, R3 ;  /* 0x000000ffff0eb224 */ /* 0x000fca00078e0003 */
[----:B------:R-:W4:Y:S04]  /*21030*/  @!P3 LDG.E.U16 R17, desc[UR10][R14.64] ;  /* 0x0000000a0e11b981 */ /* 0x000f28000c1e1500 */
[----:B------:R-:W-:Y:S04]  /*21040*/  STL [R1+0x119c], R11 ;  /* 0x00119c0b01007387 */ /* 0x000fe80000100800 */
[----:B------:R-:W4:Y:S04]  /*21050*/  LDL R0, [R1+0x384] ;  /* 0x0003840001007983 */ /* 0x000f280000100800 */
[----:B--2---:R-:W-:Y:S04]  /*21060*/  STL [R1+0x11a0], R12 ;  /* 0x0011a00c01007387 */ /* 0x004fe80000100800 */
[----:B------:R-:W2:Y:S04]  /*21070*/  LDL R2, [R1+0x380] ;  /* 0x0003800001027983 */ /* 0x000ea80000100800 */
[----:B------:R-:W2:Y:S04]  /*21080*/  LDL R10, [R1+0x360] ;  /* 0x00036000010a7983 */ /* 0x000ea80000100800 */
[----:B------:R-:W2:Y:S04]  /*21090*/  LDL R9, [R1+0x364] ;  /* 0x0003640001097983 */ /* 0x000ea80000100800 */
[----:B------:R0:W-:Y:S04]  /*210a0*/  STS.U16 [R18+UR5+0xbd00], R28 ;  /* 0x00bd001c12007988 */ /* 0x0001e80008000405 */
[----:B0-----:R-:W2:Y:S04]  /*210b0*/  LDL.LU R28, [R1+0xc8] ;  /* 0x0000c800011c7983 */ /* 0x001ea80000300800 */
[----:B---3--:R-:W-:Y:S04]  /*210c0*/  STL [R1+0x11a4], R13 ;  /* 0x0011a40d01007387 */ /* 0x008fe80000100800 */
[----:B------:R-:W3:Y:S04]  /*210d0*/  LDL R8, [R1+0x340] ;  /* 0x0003400001087983 */ /* 0x000ee80000100800 */
[----:B------:R-:W3:Y:S04]  /*210e0*/  LDL R7, [R1+0x344] ;  /* 0x0003440001077983 */ /* 0x000ee80000100800 */
[----:B------:R-:W3:Y:S04]  /*210f0*/  LDL R6, [R1+0x32c] ;  /* 0x00032c0001067983 */ /* 0x000ee80000100800 */
[----:B------:R-:W3:Y:S04]  /*21100*/  LDL R5, [R1+0xaac] ;  /* 0x000aac0001057983 */ /* 0x000ee80000100800 */
[----:B----4-:R-:W-:Y:S04]  /*21110*/  STL [R1+0x11a8], R17 ;  /* 0x0011a81101007387 */ /* 0x010fe80000100800 */
[----:B------:R-:W4:Y:S04]  /*21120*/  LDL R4, [R1+0x31c] ;  /* 0x00031c0001047983 */ /* 0x000f280000100800 */
[----:B------:R-:W4:Y:S01]  /*21130*/  LDL R3, [R1+0xacc] ;  /* 0x000acc0001037983 */ /* 0x000f220000100800 */
[----:B------:R-:W-:-:S03]  /*21140*/  @!P3 IMAD.MOV.U32 R14, RZ, RZ, R0 ;  /* 0x000000ffff0eb224 */ /* 0x000fc600078e0000 */
[----:B------:R-:W4:Y:S01]  /*21150*/  LDL R0, [R1+0xaf4] ;  /* 0x000af40001007983 */ /* 0x000f220000100800 */
[----:B--2---:R-:W-:-:S03]  /*21160*/  @!P3 IMAD.MOV.U32 R15, RZ, RZ, R2 ;  /* 0x000000ffff0fb224 */ /* 0x004fc600078e0002 */
[----:B------:R-:W2:Y:S04]  /*21170*/  LDL R2, [R1+0xab0] ;  /* 0x000ab00001027983 */ /* 0x000ea80000100800 */
[----:B------:R-:W-:Y:S04]  /*21180*/  STS.U16 [R18+UR5+0xc100], R26 ;  /* 0x00c1001a12007988 */ /* 0x000fe80008000405 */
[----:B------:R0:W-:Y:S04]  /*21190*/  STS.U16 [R18+UR5+0xc500], R19 ;  /* 0x00c5001312007988 */ /* 0x0001e80008000405 */
[----:B------:R1:W-:Y:S01]  /*211a0*/  STS.U16 [R18+UR5+0xc900], R21 ;  /* 0x00c9001512007988 */ /* 0x0003e20008000405 */
[----:B0-----:R-:W-:-:S02]  /*211b0*/  PRMT R19, RZ, 0x7610, R19 ;  /* 0x00007610ff137816 */ /* 0x001fc40000000013 */
[----:B-1----:R-:W-:-:S04]  /*211c0*/  PRMT R21, RZ, 0x7610, R21 ;  /* 0x00007610ff157816 */ /* 0x002fc80000000015 */
[----:B------:R0:W2:Y:S04]  /*211d0*/  @!P3 LDG.E.U16 R19, desc[UR10][R14.64] ;  /* 0x0000000a0e13b981 */ /* 0x0000a8000c1e1500 */
[----:B------:R1:W-:Y:S01]  /*211e0*/  STS.U16 [R18+UR5+0xcd00], R23 ;  /* 0x00cd001712007988 */ /* 0x0003e20008000405 */
[----:B0-----:R-:W-:Y:S02]  /*211f0*/  @!P3 IMAD.MOV.U32 R14, RZ, RZ, R9 ;  /* 0x000000ffff0eb224 */ /* 0x001fe400078e0009 */
[----:B------:R-:W-:Y:S01]  /*21200*/  @!P3 IMAD.MOV.U32 R15, RZ, RZ, R10 ;  /* 0x000000ffff0fb224 */ /* 0x000fe200078e000a */
[----:B-1----:R-:W-:-:S04]  /*21210*/  PRMT R23, RZ, 0x7610, R23 ;  /* 0x00007610ff177816 */ /* 0x002fc80000000017 */
[----:B------:R3:W2:Y:S04]  /*21220*/  @!P3 LDG.E.U16 R21, desc[UR10][R14.64] ;  /* 0x0000000a0e15b981 */ /* 0x0006a8000c1e1500 */
[----:B------:R0:W-:Y:S01]  /*21230*/  STS.U16 [R18+UR5+0xd100], R25 ;  /* 0x00d1001912007988 */ /* 0x0001e20008000405 */
[----:B---3--:R-:W-:Y:S02]  /*21240*/  @!P3 IMAD.MOV.U32 R14, RZ, RZ, R7 ;  /* 0x000000ffff0eb224 */ /* 0x008fe400078e0007 */
[----:B------:R-:W-:Y:S01]  /*21250*/  @!P3 IMAD.MOV.U32 R15, RZ, RZ, R8 ;  /* 0x000000ffff0fb224 */ /* 0x000fe200078e0008 */
[----:B0-----:R-:W-:-:S04]  /*21260*/  PRMT R25, RZ, 0x7610, R25 ;  /* 0x00007610ff197816 */ /* 0x001fc80000000019 */
[----:B------:R0:W3:Y:S01]  /*21270*/  @!P3 LDG.E.U16 R23, desc[UR10][R14.64] ;  /* 0x0000000a0e17b981 */ /* 0x0000e2000c1e1500 */
[----:B------:R-:W-:Y:S01]  /*21280*/  PRMT R27, RZ, 0x7610, R27 ;  /* 0x00007610ff1b7816 */ /* 0x000fe2000000001b */
[----:B0-----:R-:W-:Y:S02]  /*21290*/  @!P3 IMAD.MOV.U32 R14, RZ, RZ, R5 ;  /* 0x000000ffff0eb224 */ /* 0x001fe400078e0005 */
[----:B------:R-:W-:-:S05]  /*212a0*/  @!P3 IMAD.MOV.U32 R15, RZ, RZ, R6 ;  /* 0x000000ffff0fb224 */ /* 0x000fca00078e0006 */
[----:B------:R4:W3:Y:S04]  /*212b0*/  @!P3 LDG.E.U16 R25, desc[UR10][R14.64] ;  /* 0x0000000a0e19b981 */ /* 0x0008e8000c1e1500 */
[----:B------:R-:W-:Y:S04]  /*212c0*/  STS.U16 [R18+UR5+0xd500], R28 ;  /* 0x00d5001c12007988 */ /* 0x000fe80008000405 */
[----:B------:R0:W-:Y:S02]  /*212d0*/  STS.U16 [R18+UR5+0xd900], R29 ;  /* 0x00d9001d12007988 */ /* 0x0001e40008000405 */
[----:B0-----:R-:W-:Y:S01]  /*212e0*/  PRMT R29, RZ, 0x7610, R29 ;  /* 0x00007610ff1d7816 */ /* 0x001fe2000000001d */
[----:B----4-:R-:W-:-:S02]  /*212f0*/  @!P3 IMAD.MOV.U32 R15, RZ, RZ, R4 ;  /* 0x000000ffff0fb224 */ /* 0x010fc400078e0004 */
[----:B------:R-:W-:-:S05]  /*21300*/  @!P3 IMAD.MOV.U32 R14, RZ, RZ, R3 ;  /* 0x000000ffff0eb224 */ /* 0x000fca00078e0003 */
[----:B------:R0:W4:Y:S02]  /*21310*/  @!P3 LDG.E.U16 R27, desc[UR10][R14.64] ;  /* 0x0000000a0e1bb981 */ /* 0x000124000c1e1500 */
[----:B0-----:R-:W-:Y:S02]  /*21320*/  @!P3 IMAD.MOV.U32 R14, RZ, RZ, R0 ;  /* 0x000000ffff0eb224 */ /* 0x001fe400078e0000 */
[----:B--2---:R-:W-:-:S05]  /*21330*/  @!P3 IMAD.MOV.U32 R15, RZ, RZ, R2 ;  /* 0x000000ffff0fb224 */ /* 0x004fca00078e0002 */
[----:B------:R-:W2:Y:S04]  /*21340*/  @!P3 LDG.E.U16 R29, desc[UR10][R14.64] ;  /* 0x0000000a0e1db981 */ /* 0x000ea8000c1e1500 */
[----:B------:R-:W-:Y:S04]  /*21350*/  STL [R1+0x11ac], R19 ;  /* 0x0011ac1301007387 */ /* 0x000fe80000100800 */
[----:B------:R-:W-:Y:S04]  /*21360*/  STL [R1+0x11b0], R21 ;  /* 0x0011b01501007387 */ /* 0x000fe80000100800 */
[----:B---3--:R-:W-:Y:S04]  /*21370*/  STL [R1+0x11b4], R23 ;  /* 0x0011b41701007387 */ /* 0x008fe80000100800 */
[----:B------:R-:W-:Y:S04]  /*21380*/  STL [R1+0x11b8], R25 ;  /* 0x0011b81901007387 */ /* 0x000fe80000100800 */
[----:B----4-:R-:W-:Y:S04]  /*21390*/  STL [R1+0x11bc], R27 ;  /* 0x0011bc1b01007387 */ /* 0x010fe80000100800 */
[----:B------:R-:W3:Y:S04]  /*213a0*/  LDL.LU R8, [R1+0xc4] ;  /* 0x0000c40001087983 */ /* 0x000ee80000300800 */
[----:B------:R-:W4:Y:S04]  /*213b0*/  LDL.LU R7, [R1+0xb4] ;  /* 0x0000b40001077983 */ /* 0x000f280000300800 */
        /* <DEDUP_REMOVED lines=27> */
[----:B0-----:R-:W2:Y:S04]  /*21570*/  LDL R14, [R1+0xb00] ;  /* 0x000b0000010e7983 */ /* 0x001ea80000100800 */
        /* <DEDUP_REMOVED lines=14> */
[----:B0-----:R-:W2:Y:S04]  /*21660*/  LDL.LU R15, [R1+0x70] ;  /* 0x00007000010f7983 */ /* 0x001ea80000300800 */
[----:B--2---:R0:W-:Y:S04]  /*21670*/  STL [R1+0x11c8], R15 ;  /* 0x0011c80f01007387 */ /* 0x0041e80000100800 */
[----:B0-----:R-:W2:Y:S04]  /*21680*/  LDL.LU R15, [R1+0x74] ;  /* 0x00007400010f7983 */ /* 0x001ea80000300800 */
[----:B--2---:R0:W-:Y:S04]  /*21690*/  STL [R1+0x11cc], R15 ;  /* 0x0011cc0f01007387 */ /* 0x0041e80000100800 */
[----:B0-----:R-:W2:Y:S04]  /*216a0*/  LDL.LU R15, [R1+0x78] ;  /* 0x00007800010f7983 */ /* 0x001ea80000300800 */
[----:B---3--:R-:W-:Y:S04]  /*216b0*/  STS.U16 [R18+UR5+0xdd00], R8 ;  /* 0x00dd000812007988 */ /* 0x008fe80008000405 */
[----:B----4-:R-:W-:Y:S04]  /*216c0*/  STS.U16 [R18+UR5+0xe100], R7 ;  /* 0x00e1000712007988 */ /* 0x010fe80008000405 */
[----:B------:R-:W-:Y:S04]  /*216d0*/  STS.U16 [R18+UR5+0xe500], R6 ;  /* 0x00e5000612007988 */ /* 0x000fe80008000405 */
[----:B--2---:R0:W-:Y:S04]  /*216e0*/  STL [R1+0x11d0], R15 ;  /* 0x0011d00f01007387 */ /* 0x0041e80000100800 */
[----:B0-----:R-:W2:Y:S04]  /*216f0*/  LDL.LU R15, [R1+0x7c] ;  /* 0x00007c00010f7983 */ /* 0x001ea80000300800 */
        /* <DEDUP_REMOVED lines=14> */
[----:B------:R0:W-:Y:S04]  /*217e0*/  STS.U16 [R18+UR5+0xe900], R5 ;  /* 0x00e9000512007988 */ /* 0x0001e80008000405 */
[----:B------:R-:W3:Y:S04]  /*217f0*/  LDL.LU R6, [R1+0x34] ;  /* 0x0000340001067983 */ /* 0x000ee80000300800 */
[----:B------:R1:W-:Y:S04]  /*21800*/  STS.U16 [R18+UR5+0xed00], R4 ;  /* 0x00ed000412007988 */ /* 0x0003e80008000405 */
[----:B0-----:R-:W3:Y:S04]  /*21810*/  LDL.LU R5, [R1+0x30] ;  /* 0x0000300001057983 */ /* 0x001ee80000300800 */
[----:B------:R0:W-:Y:S04]  /*21820*/  STS.U16 [R18+UR5+0xf100], R3 ;  /* 0x00f1000312007988 */ /* 0x0001e80008000405 */
[----:B-1----:R-:W3:Y:S04]  /*21830*/  LDL.LU R4, [R1+0x2c] ;  /* 0x00002c0001047983 */ /* 0x002ee80000300800 */
        /* <DEDUP_REMOVED lines=17> */
[----:B0-----:R-:W3:Y:S04]  /*21950*/  LDL.LU R0, [R1+0x4] ;  /* 0x0000040001007983 */ /* 0x001ee80000300800 */
[----:B--2---:R0:W-:Y:S04]  /*21960*/  STS.U16 [R14+UR5+0x1600], R15 ;  /* 0x0016000f0e007988 */ /* 0x0041e80008000405 */
[----:B0-----:R-:W2:Y:S04]  /*21970*/  LDL.LU R15, [R1+0x11d0] ;  /* 0x0011d000010f7983 */ /* 0x001ea80000300800 */
[----:B--2---:R0:W-:Y:S04]  /*21980*/  STS.U16 [R14+UR5+0x1a00], R15 ;  /* 0x001a000f0e007988 */ /* 0x0041e80008000405 */
[----:B0-----:R-:W2:Y:S04]  /*21990*/  LDL.LU R15, [R1+0x11cc] ;  /* 0x0011cc00010f7983 */ /* 0x001ea80000300800 */
[----:B--2---:R0:W-:Y:S04]  /*219a0*/  STS.U16 [R14+UR5+0x1e00], R15 ;  /* 0x001e000f0e007988 */ /* 0x0041e80008000405 */
[----:B0-----:R-:W2:Y:S04]  /*219b0*/  LDL.LU R15, [R1+0x11c8] ;  /* 0x0011c800010f7983 */ /* 0x001ea80000300800 */
[----:B--2---:R0:W-:Y:S04]  /*219c0*/  STS.U16 [R14+UR5+0x2200], R15 ;  /* 0x0022000f0e007988 */ /* 0x0041e80008000405 */
[----:B---3--:R1:W-:Y:S04]  /*219d0*/  STS.U16 [R14+UR5+0x2600], R29 ;  /* 0x0026001d0e007988 */ /* 0x0083e80008000405 */
[----:B----4-:R2:W-:Y:S04]  /*219e0*/  STS.U16 [R14+UR5+0x2a00], R27 ;  /* 0x002a001b0e007988 */ /* 0x0105e80008000405 */
[----:B0-----:R-:W3:Y:S04]  /*219f0*/  LDL.LU R15, [R1+0x11c4] ;  /* 0x0011c400010f7983 */ /* 0x001ee80000300800 */
[----:B-1----:R-:W4:Y:S04]  /*21a00*/  LDL.LU R29, [R1+0x11c0] ;  /* 0x0011c000011d7983 */ /* 0x002f280000300800 */
[----:B--2---:R-:W2:Y:S04]  /*21a10*/  LDL.LU R27, [R1+0x11bc] ;  /* 0x0011bc00011b7983 */ /* 0x004ea80000300800 */
[----:B------:R0:W-:Y:S04]  /*21a20*/  STS.U16 [R14+UR5+0x2e00], R25 ;  /* 0x002e00190e007988 */ /* 0x0001e80008000405 */
[----:B------:R1:W-:Y:S04]  /*21a30*/  STS.U16 [R14+UR5+0x3200], R23 ;  /* 0x003200170e007988 */ /* 0x0003e80008000405 */
[----:B------:R1:W-:Y:S04]  /*21a40*/  STS.U16 [R14+UR5+0x3600], R21 ;  /* 0x003600150e007988 */ /* 0x0003e80008000405 */
[----:B0-----:R-:W2:Y:S04]  /*21a50*/  LDL.LU R25, [R1+0x11b8] ;  /* 0x0011b80001197983 */ /* 0x001ea80000300800 */
[----:B-1----:R-:W2:Y:S04]  /*21a60*/  LDL.LU R23, [R1+0x11b4] ;  /* 0x0011b40001177983 */ /* 0x002ea80000300800 */
[----:B------:R-:W2:Y:S04]  /*21a70*/  LDL.LU R21, [R1+0x11b0] ;  /* 0x0011b00001157983 */ /* 0x000ea80000300800 */
        /* <DEDUP_REMOVED lines=43> */
[----:B0-----:R-:W2:Y:S04]  /*21d30*/  LDL.LU R0, [R1+0x1158] ;  /* 0x0011580001007983 */ /* 0x001ea80000300800 */
[----:B--2---:R0:W-:Y:S04]  /*21d40*/  STS.U16 [R14+UR5+0x9200], R0 ;  /* 0x009200000e007988 */ /* 0x0041e80008000405 */
[----:B0-----:R-:W2:Y:S04]  /*21d50*/  LDL.LU R0, [R1+0xad8] ;  /* 0x000ad80001007983 */ /* 0x001ea80000300800 */
        /* <DEDUP_REMOVED lines=8> */
[----:B------:R1:W-:Y:S04]  /*21de0*/  STS.U16 [R14+UR5+0xb600], R3 ;  /* 0x00b600030e007988 */ /* 0x0003e80008000405 */
[----:B--2---:R2:W-:Y:S04]  /*21df0*/  STL [R1+0x1150], R0 ;  /* 0x0011500001007387 */ /* 0x0045e80000100800 */
[----:B0-----:R-:W3:Y:S04]  /*21e00*/  LDL R2, [R1+0xa88] ;  /* 0x000a880001027983 */ /* 0x001ee80000100800 */
[----:B-1----:R-:W3:Y:S01]  /*21e10*/  LDL R3, [R1+0x310] ;  /* 0x0003100001037983 */ /* 0x002ee20000100800 */
[----:B--2---:R-:W-:-:S03]  /*21e20*/  PRMT R0, RZ, 0x7610, R0 ;  /* 0x00007610ff007816 */ /* 0x004fc60000000000 */
[----:B------:R-:W-:Y:S04]  /*21e30*/  STS.U16 [R14+UR5+0xba00], R4 ;  /* 0x00ba00040e007988 */ /* 0x000fe80008000405 */
[----:B------:R-:W-:Y:S04]  /*21e40*/  STS.U16 [R14+UR5+0xbe00], R5 ;  /* 0x00be00050e007988 */ /* 0x000fe80008000405 */
[----:B------:R-:W-:Y:S04]  /*21e50*/  STS.U16 [R14+UR5+0xc200], R6 ;  /* 0x00c200060e007988 */ /* 0x000fe80008000405 */
[----:B---3--:R-:W2:Y:S04]  /*21e60*/  @!P3 LDG.E.U16 R0, desc[UR10][R2.64] ;  /* 0x0000000a0200b981 */ /* 0x008ea8000c1e1500 */
        /* <DEDUP_REMOVED lines=13> */
[----:B----4-:R0:W-:Y:S04]  /*21f40*/  STS.U16 [R14+UR5+0xfa00], R29 ;  /* 0x00fa001d0e007988 */ /* 0x0101e80008000405 */
[----:B0-----:R-:W3:Y:S04]  /*21f50*/  LDL.LU R14, [R1+0x1154] ;  /* 0x00115400010e7983 */ /* 0x001ee80000300800 */
[----:B--2---:R0:W-:Y:S04]  /*21f60*/  STL [R1+0x98], R0 ;  /* 0x0000980001007387 */ /* 0x0041e80000100800 */
[----:B0-----:R-:W2:Y:S04]  /*21f70*/  LDL.LU R0, [R1+0x1150] ;  /* 0x0011500001007983 */ /* 0x001ea80000300800 */
[----:B------:R-:W4:Y:S04]  /*21f80*/  LDL R2, [R1+0x300] ;  /* 0x0003000001027983 */ /* 0x000f280000100800 */
[----:B------:R-:W4:Y:S01]  /*21f90*/  LDL R3, [R1+0xa78] ;  /* 0x000a780001037983 */ /* 0x000f220000100800 */
[----:B------:R-:W-:-:S02]  /*21fa0*/  PRMT R15, RZ, 0x7610, R15 ;  /* 0x00007610ff0f7816 */ /* 0x000fc4000000000f */
[----:B----4-:R-:W-:-:S04]  /*21fb0*/  @!P3 LOP3.LUT R3, R3, R2, RZ, 0x3c, !PT ;  /* 0x000000020303b212 */ /* 0x010fc800078e3cff */
[----:B------:R-:W-:-:S04]  /*21fc0*/  @!P3 LOP3.LUT R2, R3, R2, RZ, 0x3c, !PT ;  /* 0x000000020302b212 */ /* 0x000fc800078e3cff */
[----:B------:R-:W-:-:S05]  /*21fd0*/  @!P3 LOP3.LUT R3, R3, R2, RZ, 0x3c, !PT ;  /* 0x000000020303b212 */ /* 0x000fca00078e3cff */
[----:B------:R-:W4:Y:S04]  /*21fe0*/  @!P3 LDG.E.U16 R15, desc[UR10][R2.64] ;  /* 0x0000000a020fb981 */ /* 0x000f28000c1e1500 */
[----:B----4-:R0:W-:Y:S04]  /*21ff0*/  STL [R1+0x94], R15 ;  /* 0x0000940f01007387 */ /* 0x0101e80000100800 */
[----:B0-----:R-:W4:Y:S04]  /*22000*/  LDL.LU R15, [R1+0x114c] ;  /* 0x00114c00010f7983 */ /* 0x001f280000300800 */
[----:B------:R-:W2:Y:S04]  /*22010*/  LDL R2, [R1+0xa58] ;  /* 0x000a580001027983 */ /* 0x000ea80000100800 */
[----:B------:R-:W2:Y:S01]  /*22020*/  LDL R3, [R1+0xa5c] ;  /* 0x000a5c0001037983 */ /* 0x000ea20000100800 */
[----:B---3--:R-:W-:-:S02]  /*22030*/  PRMT R14, RZ, 0x7610, R14 ;  /* 0x00007610ff0e7816 */ /* 0x008fc4000000000e */
        /* <DEDUP_REMOVED lines=8> */
[----:B----4-:R-:W-:-:S02]  /*220c0*/  PRMT R15, RZ, 0x7610, R15 ;  /* 0x00007610ff0f7816 */ /* 0x010fc4000000000f */
[----:B---3--:R-:W-:-:S04]  /*220d0*/  @!P3 LOP3.LUT R3, R3, R2, RZ, 0x3c, !PT ;  /* 0x000000020303b212 */ /* 0x008fc800078e3cff */
[----:B------:R-:W-:-:S04]  /*220e0*/  @!P3 LOP3.LUT R2, R3, R2, RZ, 0x3c, !PT ;  /* 0x000000020302b212 */ /* 0x000fc800078e3cff */
[----:B------:R-:W-:-:S05]  /*220f0*/  @!P3 LOP3.LUT R3, R3, R2, RZ, 0x3c, !PT ;  /* 0x000000020303b212 */ /* 0x000fca00078e3cff */
[----:B------:R-:W3:Y:S04]  /*22100*/  @!P3 LDG.E.U16 R15, desc[UR10][R2.64] ;  /* 0x0000000a020fb981 */ /* 0x000ee8000c1e1500 */
[----:B---3--:R0:W-:Y:S04]  /*22110*/  STL [R1+0x8c], R15 ;  /* 0x00008c0f01007387 */ /* 0x0081e80000100800 */
[----:B0-----:R-:W3:Y:S04]  /*22120*/  LDL.LU R15, [R1+0x1144] ;  /* 0x00114400010f7983 */ /* 0x001ee80000300800 */
[----:B------:R-:W4:Y:S04]  /*22130*/  LDL R2, [R1+0xa18] ;  /* 0x000a180001027983 */ /* 0x000f280000100800 */
[----:B------:R-:W4:Y:S01]  /*22140*/  LDL R3, [R1+0xa1c] ;  /* 0x000a1c0001037983 */ /* 0x000f220000100800 */
[----:B--2---:R-:W-:-:S02]  /*22150*/  PRMT R14, RZ, 0x7610, R14 ;  /* 0x00007610ff0e7816 */ /* 0x004fc4000000000e */
[----:B----4-:R-:W-:-:S04]  /*22160*/  @!P3 LOP3.LUT R3, R3, R2, RZ, 0x3c, !PT ;  /* 0x000000020303b212 */ /* 0x010fc800078e3cff */
[----:B------:R-:W-:-:S04]  /*22170*/  @!P3 LOP3.LUT R2, R3, R2, RZ, 0x3c, !PT ;  /* 0x000000020302b212 */ /* 0x000fc800078e3cff */
[----:B------:R-:W-:-:S05]  /*22180*/  @!P3 LOP3.LUT R3, R3, R2, RZ, 0x3c, !PT ;  /* 0x000000020303b212 */ /* 0x000fca00078e3cff */
[----:B------:R-:W2:Y:S04]  /*22190*/  @!P3 LDG.E.U16 R14, desc[UR10][R2.64] ;  /* 0x0000000a020eb981 */ /* 0x000ea8000c1e1500 */
[----:B--2---:R0:W-:Y:S04]  /*221a0*/  STL [R1+0x88], R14 ;  /* 0x0000880e01007387 */ /* 0x0041e80000100800 */
[----:B0-----:R-:W2:Y:S04]  /*221b0*/  LDL.LU R14, [R1+0x1140] ;  /* 0x00114000010e7983 */ /* 0x001ea80000300800 */
[----:B------:R-:W4:Y:S04]  /*221c0*/  LDL R2, [R1+0x9f8] ;  /* 0x0009f80001027983 */ /* 0x000f280000100800 */
[----:B------:R-:W4:Y:S01]  /*221d0*/  LDL R3, [R1+0x9fc] ;  /* 0x0009fc0001037983 */ /* 0x000f220000100800 */
[----:B---3--:R-:W-:-:S02]  /*221e0*/  PRMT R15, RZ, 0x7610, R15 ;  /* 0x00007610ff0f7816 */ /* 0x008fc4000000000f */
[----:B----4-:R-:W-:-:S04]  /*221f0*/  @!P3 LOP3.LUT R3, R3, R2, RZ, 0x3c, !PT ;  /* 0x000000020303b212 */ /* 0x010fc800078e3cff */
        /* <DEDUP_REMOVED lines=110> */
[----:B------:R0:W4:Y:S04]  /*228e0*/  @!P3 LDG.E.U16 R13, desc[UR10][R2.64] ;  /* 0x0000000a020db981 */ /* 0x000128000c1e1500 */
[----:B------:R-:W0:Y:S04]  /*228f0*/  LDL R2, [R1+0x858] ;  /* 0x0008580001027983 */ /* 0x000e280000100800 */
[----:B------:R-:W0:Y:S01]  /*22900*/  LDL R3, [R1+0x85c] ;  /* 0x00085c0001037983 */ /* 0x000e220000100800 */
[----:B------:R-:W-:Y:S02]  /*22910*/  PRMT R11, RZ, 0x7610, R11 ;  /* 0x00007610ff0b7816 */ /* 0x000fe4000000000b */
[----:B0-----:R-:W-:-:S04]  /*22920*/  @!P3 LOP3.LUT R3, R3, R2, RZ, 0x3c, !PT ;  /* 0x000000020303b212 */ /* 0x001fc800078e3cff */
[----:B------:R-:W-:-:S04]  /*22930*/  @!P3 LOP3.LUT R2, R3, R2, RZ, 0x3c, !PT ;  /* 0x000000020302b212 */ /* 0x000fc800078e3cff */
[----:B------:R-:W-:Y:S01]  /*22940*/  @!P3 LOP3.LUT R3, R3, R2, RZ, 0x3c, !PT ;  /* 0x000000020303b212 */ /* 0x000fe200078e3cff */
[----:B----4-:R0:W-:Y:S04]  /*22950*/  STL [R1+0x54], R13 ;  /* 0x0000540d01007387 */ /* 0x0101e80000100800 */
[----:B------:R1:W4:Y:S01]  /*22960*/  @!P3 LDG.E.U16 R11, desc[UR10][R2.64] ;  /* 0x0000000a020bb981 */ /* 0x000322000c1e1500 */
[----:B---3--:R-:W-:-:S03]  /*22970*/  PRMT R15, RZ, 0x7610, R15 ;  /* 0x00007610ff0f7816 */ /* 0x008fc6000000000f */
[----:B0-----:R-:W3:Y:S04]  /*22980*/  LDL R13, [R1+0x7bc] ;  /* 0x0007bc00010d7983 */ /* 0x001ee80000100800 */
[----:B------:R-:W1:Y:S04]  /*22990*/  LDL R2, [R1+0x838] ;  /* 0x0008380001027983 */ /* 0x000e680000100800 */
[----:B------:R-:W1:Y:S02]  /*229a0*/  LDL R3, [R1+0x83c] ;  /* 0x00083c0001037983 */ /* 0x000e640000100800 */
[----:B-1----:R-:W-:-:S04]  /*229b0*/  @!P3 LOP3.LUT R3, R3, R2, RZ, 0x3c, !PT ;  /* 0x000000020303b212 */ /* 0x002fc800078e3cff */
[----:B------:R-:W-:-:S04]  /*229c0*/  @!P3 LOP3.LUT R2, R3, R2, RZ, 0x3c, !PT ;  /* 0x000000020302b212 */ /* 0x000fc800078e3cff */
[----:B------:R-:W-:-:S05]  /*229d0*/  @!P3 LOP3.LUT R3, R3, R2, RZ, 0x3c, !PT ;  /* 0x000000020303b212 */ /* 0x000fca00078e3cff */
[----:B------:R-:W2:Y:S04]  /*229e0*/  @!P3 LDG.E.U16 R15, desc[UR10][R2.64] ;  /* 0x0000000a020fb981 */ /* 0x000ea8000c1e1500 */
[----:B----4-:R0:W-:Y:S04]  /*229f0*/  STL [R1+0x50], R11 ;  /* 0x0000500b01007387 */ /* 0x0101e80000100800 */
[----:B0-----:R-:W4:Y:S04]  /*22a00*/  LDL R11, [R1+0x79c] ;  /* 0x00079c00010b7983 */ /* 0x001f280000100800 */
        /* <DEDUP_REMOVED lines=31> */
[----:B---3--:R-:W-:-:S03]  /*22c00*/  @!P3 IMAD.MOV.U32 R2, RZ, RZ, R13 ;  /* 0x000000ffff02b224 */ /* 0x008fc600078e000d */
[----:B------:R-:W3:Y:S04]  /*22c10*/  LDL R13, [R1+0x71c] ;  /* 0x00071c00010d7983 */ /* 0x000ee80000100800 */
[----:B--2---:R-:W2:Y:S01]  /*22c20*/  @!P3 LDG.E.U16 R15, desc[UR10][R2.64] ;  /* 0x0000000a020fb981 */ /* 0x004ea2000c1e1500 */
[----:B------:R-:W-:-:S03]  /*22c30*/  PRMT R14, RZ, 0x7610, R14 ;  /* 0x00007610ff0e7816 */ /* 0x000fc6000000000e */
[----:B--2---:R0:W-:Y:S04]  /*22c40*/  STL [R1+0x3c], R15 ;  /* 0x00003c0f01007387 */ /* 0x0041e80000100800 */
[----:B0-----:R-:W2:Y:S04]  /*22c50*/  LDL.LU R15, [R1+0x10fc] ;  /* 0x0010fc00010f7983 */ /* 0x001ea80000300800 */
[----:B------:R-:W2:Y:S01]  /*22c60*/  LDL R3, [R1+0x798] ;  /* 0x0007980001037983 */ /* 0x000ea20000100800 */
[----:B----4-:R-:W-:-:S03]  /*22c70*/  @!P3 IMAD.MOV.U32 R2, RZ, RZ, R11 ;  /* 0x000000ffff02b224 */ /* 0x010fc600078e000b */
[----:B------:R-:W4:Y:S04]  /*22c80*/  LDL R11, [R1+0x6fc] ;  /* 0x0006fc00010b7983 */ /* 0x000f280000100800 */
        /* <DEDUP_REMOVED lines=36> */
[----:B------:R-:W2:Y:S01]  /*22ed0*/  LDL R3, [R1+0x6f8] ;  /* 0x0006f80001037983 */ /* 0x000ea20000100800 */
[----:B-1----:R-:W-:-:S03]  /*22ee0*/  @!P3 IMAD.MOV.U32 R2, RZ, RZ, R11 ;  /* 0x000000ffff02b224 */ /* 0x002fc600078e000b */
[----:B---3--:R0:W-:Y:S01]  /*22ef0*/  STL [R1+0x28], R12 ;  /* 0x0000280c01007387 */ /* 0x0081e20000100800 */
[----:B------:R-:W-:-:S03]  /*22f00*/  PRMT R14, RZ, 0x7610, R14 ;  /* 0x00007610ff0e7816 */ /* 0x000fc6000000000e */
[----:B------:R-:W3:Y:S04]  /*22f10*/  LDL R11, [R1+0x658] ;  /* 0x00065800010b7983 */ /* 0x000ee80000100800 */
[----:B--2---:R1:W2:Y:S04]  /*22f20*/  @!P3 LDG.E.U16 R5, desc[UR10][R2.64] ;  /* 0x0000000a0205b981 */ /* 0x0042a8000c1e1500 */
[----:B0-----:R-:W2:Y:S04]  /*22f30*/  LDL R12, [R1+0x67c] ;  /* 0x00067c00010c7983 */ /* 0x001ea80000100800 */
[----:B------:R-:W1:Y:S04]  /*22f40*/  LDL R2, [R1+0x6d8] ;  /* 0x0006d80001027983 */ /* 0x000e680000100800 */
[----:B------:R-:W1:Y:S02]  /*22f50*/  LDL R3, [R1+0x6dc] ;  /* 0x0006dc0001037983 */ /* 0x000e640000100800 */
[----:B-1----:R-:W-:-:S04]  /*22f60*/  @!P3 LOP3.LUT R3, R3, R2, RZ, 0x3c, !PT ;  /* 0x000000020303b212 */ /* 0x002fc800078e3cff */
        /* <DEDUP_REMOVED lines=18> */
[----:B----4-:R-:W-:Y:S01]  /*23090*/  @!P3 IMAD.MOV.U32 R2, RZ, RZ, R9 ;  /* 0x000000ffff02b224 */ /* 0x010fe200078e0009 */
[----:B------:R-:W-:-:S02]  /*230a0*/  PRMT R7, RZ, 0x7610, R7 ;  /* 0x00007610ff077816 */ /* 0x000fc40000000007 */
[----:B------:R-:W-:Y:S01]  /*230b0*/  PRMT R4, RZ, 0x7610, R4 ;  /* 0x00007610ff047816 */ /* 0x000fe20000000004 */
[----:B------:R-:W4:Y:S04]  /*230c0*/  LDL R9, [R1+0x618] ;  /* 0x0006180001097983 */ /* 0x000f280000100800 */
[----:B--2---:R0:W2:Y:S02]  /*230d0*/  @!P3 LDG.E.U16 R8, desc[UR10][R2.64] ;  /* 0x0000000a0208b981 */ /* 0x0040a4000c1e1500 */
[----:B0-----:R-:W-:Y:S02]  /*230e0*/  @!P3 IMAD.MOV.U32 R2, RZ, RZ, R12 ;  /* 0x000000ffff02b224 */ /* 0x001fe400078e000c */
[----:B------:R-:W-:-:S05]  /*230f0*/  @!P3 IMAD.MOV.U32 R3, RZ, RZ, R13 ;  /* 0x000000ffff03b224 */ /* 0x000fca00078e000d */
[----:B------:R0:W3:Y:S02]  /*23100*/  @!P3 LDG.E.U16 R7, desc[UR10][R2.64] ;  /* 0x0000000a0207b981 */ /* 0x0000e4000c1e1500 */
[----:B0-----:R-:W-:Y:S02]  /*23110*/  @!P3 IMAD.MOV.U32 R2, RZ, RZ, R5 ;  /* 0x000000ffff02b224 */ /* 0x001fe400078e0005 */
[----:B------:R-:W-:-:S05]  /*23120*/  @!P3 IMAD.MOV.U32 R3, RZ, RZ, R11 ;  /* 0x000000ffff03b224 */ /* 0x000fca00078e000b */
[----:B------:R-:W4:Y:S04]  /*23130*/  @!P3 LDG.E.U16 R4, desc[UR10][R2.64] ;  /* 0x0000000a0204b981 */ /* 0x000f28000c1e1500 */
[----:B--2---:R0:W-:Y:S04]  /*23140*/  STL [R1+0x18], R8 ;  /* 0x0000180801007387 */ /* 0x0041e80000100800 */
[----:B------:R-:W2:Y:S04]  /*23150*/  LDL R13, [R1+0x5f8] ;  /* 0x0005f800010d7983 */ /* 0x000ea80000100800 */
[----:B0-----:R-:W2:Y:S04]  /*23160*/  LDL R8, [R1+0x61c] ;  /* 0x00061c0001087983 */ /* 0x001ea80000100800 */
[----:B---3--:R0:W-:Y:S04]  /*23170*/  STL [R1+0x14], R7 ;  /* 0x0000140701007387 */ /* 0x0081e80000100800 */
[----:B------:R-:W3:Y:S04]  /*23180*/  LDL R2, [R1+0x638] ;  /* 0x0006380001027983 */ /* 0x000ee80000100800 */
[----:B------:R-:W3:Y:S01]  /*23190*/  LDL R3, [R1+0x63c] ;  /* 0x00063c0001037983 */ /* 0x000ee20000100800 */
[----:B------:R-:W-:-:S02]  /*231a0*/  PRMT R15, RZ, 0x7610, R15 ;  /* 0x00007610ff0f7816 */ /* 0x000fc4000000000f */
[----:B------:R-:W-:Y:S02]  /*231b0*/  PRMT R14, RZ, 0x7610, R14 ;  /* 0x00007610ff0e7816 */ /* 0x000fe4000000000e */
[----:B------:R-:W-:Y:S01]  /*231c0*/  PRMT R6, RZ, 0x7610, R6 ;  /* 0x00007610ff067816 */ /* 0x000fe20000000006 */
[----:B------:R-:W2:Y:S04]  /*231d0*/  LDL R12, [R1+0x5d8] ;  /* 0x0005d800010c7983 */ /* 0x000ea80000100800 */
[----:B------:R-:W2:Y:S04]  /*231e0*/  LDL R11, [R1+0x5dc] ;  /* 0x0005dc00010b7983 */ /* 0x000ea80000100800 */
[----:B0-----:R-:W2:Y:S04]  /*231f0*/  LDL R7, [R1+0x5fc] ;  /* 0x0005fc0001077983 */ /* 0x001ea80000100800 */
[----:B------:R-:W2:Y:S04]  /*23200*/  LDL R5, [R1+0x5b8] ;  /* 0x0005b80001057983 */ /* 0x000ea80000100800 */
[----:B----4-:R0:W-:Y:S04]  /*23210*/  STL [R1+0x10], R4 ;  /* 0x0000100401007387 */ /* 0x0101e80000100800 */
[----:B0-----:R-:W4:Y:S01]  /*23220*/  LDL R4, [R1+0x5bc] ;  /* 0x0005bc0001047983 */ /* 0x001f220000100800 */
[----:B---3--:R-:W-:-:S04]  /*23230*/  @!P3 LOP3.LUT R3, R3, R2, RZ, 0x3c, !PT ;  /* 0x000000020303b212 */ /* 0x008fc800078e3cff */
[----:B------:R-:W-:-:S04]  /*23240*/  @!P3 LOP3.LUT R2, R3, R2, RZ, 0x3c, !PT ;  /* 0x000000020302b212 */ /* 0x000fc800078e3cff */
[----:B------:R-:W-:-:S05]  /*23250*/  @!P3 LOP3.LUT R3, R3, R2, RZ, 0x3c, !PT ;  /* 0x000000020303b212 */ /* 0x000fca00078e3cff */
[----:B------:R2:W3:Y:S02]  /*23260*/  @!P3 LDG.E.U16 R15, desc[UR10][R2.64] ;  /* 0x0000000a020fb981 */ /* 0x0004e4000c1e1500 */
[----:B--2---:R-:W-:Y:S02]  /*23270*/  @!P3 IMAD.MOV.U32 R2, RZ, RZ, R8 ;  /* 0x000000ffff02b224 */ /* 0x004fe400078e0008 */
[----:B------:R-:W-:Y:S01]  /*23280*/  @!P3 IMAD.MOV.U32 R3, RZ, RZ, R9 ;  /* 0x000000ffff03b224 */ /* 0x000fe200078e0009 */
[----:B------:R-:W2:Y:S04]  /*23290*/  LDL R8, [R1+0x59c] ;  /* 0x00059c0001087983 */ /* 0x000ea80000100800 */
[----:B------:R-:W2:Y:S04]  /*232a0*/  LDL R9, [R1+0x598] ;  /* 0x0005980001097983 */ /* 0x000ea80000100800 */
[----:B------:R0:W2:Y:S02]  /*232b0*/  @!P3 LDG.E.U16 R14, desc[UR10][R2.64] ;  /* 0x0000000a020eb981 */ /* 0x0000a4000c1e1500 */
[----:B0-----:R-:W-:-:S02]  /*232c0*/  @!P3 IMAD.MOV.U32 R2, RZ, RZ, R7 ;  /* 0x000000ffff02b224 */ /* 0x001fc400078e0007 */
[----:B------:R-:W-:Y:S01]  /*232d0*/  @!P3 IMAD.MOV.U32 R3, RZ, RZ, R13 ;  /* 0x000000ffff03b224 */ /* 0x000fe200078e000d */
[----:B------:R-:W2:Y:S04]  /*232e0*/  LDL R7, [R1+0x578] ;  /* 0x0005780001077983 */ /* 0x000ea80000100800 */
[----:B------:R0:W2:Y:S01]  /*232f0*/  @!P3 LDG.E.U16 R6, desc[UR10][R2.64] ;  /* 0x0000000a0206b981 */ /* 0x0000a2000c1e1500 */
[----:B------:R-:W-:Y:S02]  /*23300*/  PRMT R10, RZ, 0x7610, R10 ;  /* 0x00007610ff0a7816 */ /* 0x000fe4000000000a */
[----:B------:R-:W-:Y:S01]  /*23310*/  PRMT R28, RZ, 0x7610, R28 ;  /* 0x00007610ff1c7816 */ /* 0x000fe2000000001c */
[----:B0-----:R-:W-:Y:S02]  /*23320*/  @!P3 IMAD.MOV.U32 R2, RZ, RZ, R11 ;  /* 0x000000ffff02b224 */ /* 0x001fe400078e000b */
[----:B------:R-:W-:-:S05]  /*23330*/  @!P3 IMAD.MOV.U32 R3, RZ, RZ, R12 ;  /* 0x000000ffff03b224 */ /* 0x000fca00078e000c */
[----:B------:R4:W3:Y:S02]  /*23340*/  @!P3 LDG.E.U16 R10, desc[UR10][R2.64] ;  /* 0x0000000a020ab981 */ /* 0x0008e4000c1e1500 */
[----:B----4-:R-:W-:Y:S02]  /*23350*/  @!P3 IMAD.MOV.U32 R2, RZ, RZ, R4 ;  /* 0x000000ffff02b224 */ /* 0x010fe400078e0004 */
[----:B------:R-:W-:-:S05]  /*23360*/  @!P3 IMAD.MOV.U32 R3, RZ, RZ, R5 ;  /* 0x000000ffff03b224 */ /* 0x000fca00078e0005 */
[----:B------:R0:W4:Y:S01]  /*23370*/  @!P3 LDG.E.U16 R28, desc[UR10][R2.64] ;  /* 0x0000000a021cb981 */ /* 0x000122000c1e1500 */
[----:B------:R-:W-:-:S03]  /*23380*/  PRMT R26, RZ, 0x7610, R26 ;  /* 0x00007610ff1a7816 */ /* 0x000fc6000000001a */
[----:B--2---:R1:W-:Y:S04]  /*23390*/  STL [R1+0x4], R6 ;  /* 0x0000040601007387 */ /* 0x0043e80000100800 */
[----:B------:R-:W2:Y:S04]  /*233a0*/  LDL R5, [R1+0x558] ;  /* 0x0005580001057983 */ /* 0x000ea80000100800 */
[----:B------:R-:W2:Y:S04]  /*233b0*/  LDL R4, [R1+0x55c] ;  /* 0x00055c0001047983 */ /* 0x000ea80000100800 */
[----:B-1----:R-:W2:Y:S01]  /*233c0*/  LDL R6, [R1+0x57c] ;  /* 0x00057c0001067983 */ /* 0x002ea20000100800 */
[----:B0-----:R-:W-:-:S02]  /*233d0*/  @!P3 IMAD.MOV.U32 R2, RZ, RZ, R8 ;  /* 0x000000ffff02b224 */ /* 0x001fc400078e0008 */
[----:B------:R-:W-:-:S05]  /*233e0*/  @!P3 IMAD.MOV.U32 R3, RZ, RZ, R9 ;  /* 0x000000ffff03b224 */ /* 0x000fca00078e0009 */
[----:B------:R0:W3:Y:S01]  /*233f0*/  @!P3 LDG.E.U16 R26, desc[UR10][R2.64] ;  /* 0x0000000a021ab981 */ /* 0x0000e2000c1e1500 */
[----:B------:R-:W-:Y:S02]  /*23400*/  PRMT R24, RZ, 0x7610, R24 ;  /* 0x00007610ff187816 */ /* 0x000fe40000000018 */
[----:B------:R-:W-:Y:S01]  /*23410*/  PRMT R22, RZ, 0x7610, R22 ;  /* 0x00007610ff167816 */ /* 0x000fe20000000016 */
[----:B0-----:R-:W-:Y:S01]  /*23420*/  @!P3 IMAD.MOV.U32 R3, RZ, RZ, R7 ;  /* 0x000000ffff03b224 */ /* 0x001fe200078e0007 */
[----:B----4-:R-:W-:Y:S04]  /*23430*/  STL [R1+0x1078], R28 ;  /* 0x0010781c01007387 */ /* 0x010fe80000100800 */
[----:B------:R-:W4:Y:S04]  /*23440*/  LDL R9, [R1+0x538] ;  /* 0x0005380001097983 */ /* 0x000f280000100800 */
[----:B------:R-:W4:Y:S01]  /*23450*/  LDL R8, [R1+0x53c] ;  /* 0x00053c0001087983 */ /* 0x000f220000100800 */
[----:B--2---:R-:W-:-:S05]  /*23460*/  @!P3 IMAD.MOV.U32 R2, RZ, RZ, R6 ;  /* 0x000000ffff02b224 */ /* 0x004fca00078e0006 */
[----:B------:R0:W2:Y:S02]  /*23470*/  @!P3 LDG.E.U16 R24, desc[UR10][R2.64] ;  /* 0x0000000a0218b981 */ /* 0x0000a4000c1e1500 */
[----:B0-----:R-:W-:Y:S02]  /*23480*/  @!P3 IMAD.MOV.U32 R2, RZ, RZ, R4 ;  /* 0x000000ffff02b224 */ /* 0x001fe400078e0004 */
[----:B------:R-:W-:-:S05]  /*23490*/  @!P3 IMAD.MOV.U32 R3, RZ, RZ, R5 ;  /* 0x000000ffff03b224 */ /* 0x000fca00078e0005 */
[----:B------:R4:W2:Y:S04]  /*234a0*/  @!P3 LDG.E.U16 R22, desc[UR10][R2.64] ;  /* 0x0000000a0216b981 */ /* 0x0008a8000c1e1500 */
[----:B---3--:R-:W-:Y:S04]  /*234b0*/  STL [R1+0x107c], R26 ;  /* 0x00107c1a01007387 */ /* 0x008fe80000100800 */
[----:B------:R-:W3:Y:S04]  /*234c0*/  LDL R11, [R1+0x518] ;  /* 0x00051800010b7983 */ /* 0x000ee80000100800 */
[----:B------:R0:W-:Y:S04]  /*234d0*/  STL [R1], R10 ;  /* 0x0000000a01007387 */ /* 0x0001e80000100800 */
[----:B0-----:R-:W3:Y:S04]  /*234e0*/  LDL R10, [R1+0x51c] ;  /* 0x00051c00010a7983 */ /* 0x001ee80000100800 */
[----:B------:R-:W-:Y:S04]  /*234f0*/  STL [R1+0xc], R15 ;  /* 0x00000c0f01007387 */ /* 0x000fe80000100800 */
[----:B------:R-:W3:Y:S04]  /*23500*/  LDL R7, [R1+0x4f8] ;  /* 0x0004f80001077983 */ /* 0x000ee80000100800 */
[----:B------:R-:W3:Y:S01]  /*23510*/  LDL R6, [R1+0x4fc] ;  /* 0x0004fc0001067983 */ /* 0x000ee20000100800 */
[----:B----4-:R-:W-:-:S02]  /*23520*/  @!P3 IMAD.MOV.U32 R2, RZ, RZ, R8 ;  /* 0x000000ffff02b224 */ /* 0x010fc400078e0008 */
[----:B------:R-:W-:Y:S01]  /*23530*/  @!P3 IMAD.MOV.U32 R3, RZ, RZ, R9 ;  /* 0x000000ffff03b224 */ /* 0x000fe200078e0009 */
[----:B------:R-:W-:Y:S02]  /*23540*/  PRMT R20, RZ, 0x7610, R20 ;  /* 0x00007610ff147816 */ /* 0x000fe40000000014 */
[----:B------:R-:W-:-:S04]  /*23550*/  PRMT R18, RZ, 0x7610, R18 ;  /* 0x00007610ff127816 */ /* 0x000fc80000000012 */
[----:B------:R3:W4:Y:S04]  /*23560*/  @!P3 LDG.E.U16 R20, desc[UR10][R2.64] ;  /* 0x0000000a0214b981 */ /* 0x000728000c1e1500 */
[----:B--2---:R-:W-:Y:S04]  /*23570*/  STL [R1+0x1080], R24 ;  /* 0x0010801801007387 */ /* 0x004fe80000100800 */
[----:B------:R0:W-:Y:S04]  /*23580*/  STL [R1+0x8], R14 ;  /* 0x0000080e01007387 */ /* 0x0001e80000100800 */
[----:B------:R-:W2:Y:S04]  /*23590*/  LDL R5, [R1+0x4d8] ;  /* 0x0004d80001057983 */ /* 0x000ea80000100800 */
[----:B------:R-:W2:Y:S04]  /*235a0*/  LDL R4, [R1+0x4dc] ;  /* 0x0004dc0001047983 */ /* 0x000ea80000100800 */
[----:B------:R-:W-:Y:S04]  /*235b0*/  STL [R1+0x1084], R22 ;  /* 0x0010841601007387 */ /* 0x000fe80000100800 */
[----:B------:R-:W2:Y:S04]  /*235c0*/  LDL R9, [R1+0x4b8] ;  /* 0x0004b80001097983 */ /* 0x000ea80000100800 */
[----:B------:R-:W2:Y:S01]  /*235d0*/  LDL R8, [R1+0x4bc] ;  /* 0x0004bc0001087983 */ /* 0x000ea20000100800 */
[----:B---3--:R-:W-:-:S02]  /*235e0*/  @!P3 IMAD.MOV.U32 R3, RZ, RZ, R11 ;  /* 0x000000ffff03b224 */ /* 0x008fc400078e000b */
[----:B------:R-:W-:-:S05]  /*235f0*/  @!P3 IMAD.MOV.U32 R2, RZ, RZ, R10 ;  /* 0x000000ffff02b224 */ /* 0x000fca00078e000a */
[----:B------:R1:W3:Y:S01]  /*23600*/  @!P3 LDG.E.U16 R18, desc[UR10][R2.64] ;  /* 0x0000000a0212b981 */ /* 0x0002e2000c1e1500 */
[----:B------:R-:W-:Y:S01]  /*23610*/  PRMT R16, RZ, 0x7610, R16 ;  /* 0x00007610ff107816 */ /* 0x000fe20000000010 */
[----:B-1----:R-:W-:Y:S02]  /*23620*/  @!P3 IMAD.MOV.U32 R2, RZ, RZ, R6 ;  /* 0x000000ffff02b224 */ /* 0x002fe400078e0006 */
[----:B------:R-:W-:-:S05]  /*23630*/  @!P3 IMAD.MOV.U32 R3, RZ, RZ, R7 ;  /* 0x000000ffff03b224 */ /* 0x000fca00078e0007 */
[----:B------:R1:W3:Y:S02]  /*23640*/  @!P3 LDG.E.U16 R16, desc[UR10][R2.64] ;  /* 0x0000000a0210b981 */ /* 0x0002e4000c1e1500 */
[----:B-1----:R-:W-:Y:S02]  /*23650*/  PRMT R2, RZ, 0x7610, R2 ;  /* 0x00007610ff027816 */ /* 0x002fe40000000002 */
[----:B------:R-:W-:Y:S01]  /*23660*/  PRMT R3, RZ, 0x7610, R3 ;  /* 0x00007610ff037816 */ /* 0x000fe20000000003 */
[----:B----4-:R-:W-:Y:S04]  /*23670*/  STL [R1+0x1088], R20 ;  /* 0x0010881401007387 */ /* 0x010fe80000100800 */
[----:B--2---:R1:W2:Y:S02]  /*23680*/  @!P3 LDG.E.U16 R2, desc[UR10][R4.64] ;  /* 0x0000000a0402b981 */ /* 0x0042a4000c1e1500 */
[----:B-1----:R-:W-:-:S02]  /*23690*/  @!P3 IMAD.MOV.U32 R5, RZ, RZ, R9 ;  /* 0x000000ffff05b224 */ /* 0x002fc400078e0009 */
[----:B------:R-:W-:-:S05]  /*236a0*/  @!P3 IMAD.MOV.U32 R4, RZ, RZ, R8 ;  /* 0x000000ffff04b224 */ /* 0x000fca00078e0008 */
[----:B------:R1:W4:Y:S04]  /*236b0*/  @!P3 LDG.E.U16 R3, desc[UR10][R4.64] ;  /* 0x0000000a0403b981 */ /* 0x000328000c1e1500 */
[----:B---3--:R-:W-:Y:S04]  /*236c0*/  STL [R1+0x108c], R18 ;  /* 0x00108c1201007387 */ /* 0x008fe80000100800 */
[----:B------:R-:W3:Y:S04]  /*236d0*/  LDL R7, [R1+0x498] ;  /* 0x0004980001077983 */ /* 0x000ee80000100800 */
[----:B------:R-:W3:Y:S04]  /*236e0*/  LDL R6, [R1+0x49c] ;  /* 0x00049c0001067983 */ /* 0x000ee80000100800 */
[----:B------:R-:W-:Y:S04]  /*236f0*/  STL [R1+0x1090], R16 ;  /* 0x0010901001007387 */ /* 0x000fe80000100800 */
[----:B0-----:R-:W3:Y:S04]  /*23700*/  LDL R14, [R1+0x478] ;  /* 0x00047800010e7983 */ /* 0x001ee80000100800 */
[----:B------:R-:W3:Y:S01]  /*23710*/  LDL R12, [R1+0x47c] ;  /* 0x00047c00010c7983 */ /* 0x000ee20000100800 */
[----:B-1----:R-:W-:-:S03]  /*23720*/  PRMT R4, RZ, 0x7610, R4 ;  /* 0x00007610ff047816 */ /* 0x002fc60000000004 */
[----:B--2---:R0:W-:Y:S04]  /*23730*/  STL [R1+0x1094], R2 ;  /* 0x0010940201007387 */ /* 0x0041e80000100800 */
[----:B------:R-:W2:Y:S04]  /*23740*/  LDL R9, [R1+0x458] ;  /* 0x0004580001097983 */ /* 0x000ea80000100800 */
[----:B------:R-:W2:Y:S04]  /*23750*/  LDL R8, [R1+0x45c] ;  /* 0x00045c0001087983 */ /* 0x000ea80000100800 */
[----:B------:R-:W2:Y:S04]  /*23760*/  LDL R13, [R1+0x438] ;  /* 0x00043800010d7983 */ /* 0x000ea80000100800 */
[----:B0-----:R-:W2:Y:S04]  /*23770*/  LDL R2, [R1+0x43c] ;  /* 0x00043c0001027983 */ /* 0x001ea80000100800 */
[----:B----4-:R-:W-:Y:S04]  /*23780*/  STL [R1+0x1098], R3 ;  /* 0x0010980301007387 */ /* 0x010fe80000100800 */
[----:B------:R-:W4:Y:S04]  /*23790*/  LDL R11, [R1+0x418] ;  /* 0x00041800010b7983 */ /* 0x000f280000100800 */
[----:B------:R-:W4:Y:S04]  /*237a0*/  LDL R10, [R1+0x41c] ;  /* 0x00041c00010a7983 */ /* 0x000f280000100800 */
[----:B---3--:R0:W3:Y:S01]  /*237b0*/  @!P3 LDG.E.U16 R4, desc[UR10][R6.64] ;  /* 0x0000000a0604b981 */ /* 0x0080e2000c1e1500 */
[----:B------:R-:W-:Y:S01]  /*237c0*/  PRMT R5, RZ, 0x7610, R5 ;  /* 0x00007610ff057816 */ /* 0x000fe20000000005 */
[----:B0-----:R-:W-:-:S02]  /*237d0*/  @!P3 IMAD.MOV.U32 R7, RZ, RZ, R14 ;  /* 0x000000ffff07b224 */ /* 0x001fc400078e000e */
[----:B------:R-:W-:-:S05]  /*237e0*/  @!P3 IMAD.MOV.U32 R6, RZ, RZ, R12 ;  /* 0x000000ffff06b224 */ /* 0x000fca00078e000c */
[----:B------:R0:W3:Y:S02]  /*237f0*/  @!P3 LDG.E.U16 R5, desc[UR10][R6.64] ;  /* 0x0000000a0605b981 */ /* 0x0000e4000c1e1500 */
[----:B0-----:R-:W-:Y:S02]  /*23800*/  PRMT R6, RZ, 0x7610, R6 ;  /* 0x00007610ff067816 */ /* 0x001fe40000000006 */
[----:B------:R-:W-:-:S04]  /*23810*/  PRMT R7, RZ, 0x7610, R7 ;  /* 0x00007610ff077816 */ /* 0x000fc80000000007 */
[----:B--2---:R0:W2:Y:S02]  /*23820*/  @!P3 LDG.E.U16 R6, desc[UR10][R8.64] ;  /* 0x0000000a0806b981 */ /* 0x0040a4000c1e1500 */
[----:B0-----:R-:W-:Y:S02]  /*23830*/  @!P3 IMAD.MOV.U32 R8, RZ, RZ, R2 ;  /* 0x000000ffff08b224 */ /* 0x001fe400078e0002 */
[----:B------:R-:W-:-:S05]  /*23840*/  @!P3 IMAD.MOV.U32 R9, RZ, RZ, R13 ;  /* 0x000000ffff09b224 */ /* 0x000fca00078e000d */
[----:B------:R0:W2:Y:S02]  /*23850*/  @!P3 LDG.E.U16 R7, desc[UR10][R8.64] ;  /* 0x0000000a0807b981 */ /* 0x0000a4000c1e1500 */
[----:B0-----:R-:W-:-:S06]  /*23860*/  PRMT R8, RZ, 0x7610, R8 ;  /* 0x00007610ff087816 */ /* 0x001fcc0000000008 */
[----:B----4-:R-:W4:Y:S04]  /*23870*/  @!P3 LDG.E.U16 R8, desc[UR10][R10.64] ;  /* 0x0000000a0a08b981 */ /* 0x010f28000c1e1500 */
[----:B---3--:R0:W-:Y:S04]  /*23880*/  STL [R1+0x109c], R4 ;  /* 0x00109c0401007387 */ /* 0x0081e80000100800 */
[----:B------:R-:W3:Y:S04]  /*23890*/  LDL R12, [R1+0xad0] ;  /* 0x000ad000010c7983 */ /* 0x000ee80000100800 */
[----:B0-----:R-:W3:Y:S04]  /*238a0*/  LDL R4, [R1+0xae4] ;  /* 0x000ae40001047983 */ /* 0x001ee80000100800 */
[----:B------:R-:W-:Y:S04]  /*238b0*/  STL [R1+0x10a0], R5 ;  /* 0x0010a00501007387 */ /* 0x000fe80000100800 */
[----:B--2---:R-:W-:Y:S04]  /*238c0*/  STL [R1+0x10a4], R6 ;  /* 0x0010a40601007387 */ /* 0x004fe80000100800 */
[----:B------:R-:W2:Y:S04]  /*238d0*/  LDL R3, [R1+0x3f8] ;  /* 0x0003f80001037983 */ /* 0x000ea80000100800 */
[----:B------:R-:W2:Y:S04]  /*238e0*/  LDL R2, [R1+0x3fc] ;  /* 0x0003fc0001027983 */ /* 0x000ea80000100800 */
[----:B------:R0:W-:Y:S04]  /*238f0*/  STL [R1+0x10a8], R7 ;  /* 0x0010a80701007387 */ /* 0x0001e80000100800 */
[----:B------:R-:W2:Y:S04]  /*23900*/  LDL R16, [R1+0x3d8] ;  /* 0x0003d80001107983 */ /* 0x000ea80000100800 */
[----:B------:R-:W2:Y:S04]  /*23910*/  LDL R15, [R1+0x3dc] ;  /* 0x0003dc00010f7983 */ /* 0x000ea80000100800 */
[----:B----4-:R1:W-:Y:S04]  /*23920*/  STL [R1+0x10ac], R8 ;  /* 0x0010ac0801007387 */ /* 0x0103e80000100800 */
[----:B------:R-:W4:Y:S04]  /*23930*/  LDL R14, [R1+0x3b8] ;  /* 0x0003b800010e7983 */ /* 0x000f280000100800 */
[----:B0-----:R-:W4:Y:S04]  /*23940*/  LDL R7, [R1+0x398] ;  /* 0x0003980001077983 */ /* 0x001f280000100800 */
[----:B------:R-:W4:Y:S04]  /*23950*/  LDL R6, [R1+0x39c] ;  /* 0x00039c0001067983 */ /* 0x000f280000100800 */
[----:B------:R-:W4:Y:S04]  /*23960*/  LDL R5, [R1+0x378] ;  /* 0x0003780001057983 */ /* 0x000f280000100800 */
[----:B-1----:R-:W4:Y:S01]  /*23970*/  LDL R8, [R1+0x3bc] ;  /* 0x0003bc0001087983 */ /* 0x002f220000100800 */
[----:B---3--:R-:W-:-:S03]  /*23980*/  @!P3 IMAD.MOV.U32 R10, RZ, RZ, R4 ;  /* 0x000000ffff0ab224 */ /* 0x008fc600078e0004 */
[----:B------:R-:W3:Y:S01]  /*23990*/  LDL R4, [R1+0x37c] ;  /* 0x00037c0001047983 */ /* 0x000ee20000100800 */
[----:B------:R-:W-:Y:S01]  /*239a0*/  PRMT R9, RZ, 0x7610, R9 ;  /* 0x00007610ff097816 */ /* 0x000fe20000000009 */
[----:B------:R-:W-:-:S05]  /*239b0*/  @!P3 IMAD.MOV.U32 R11, RZ, RZ, R12 ;  /* 0x000000ffff0bb224 */ /* 0x000fca00078e000c */
[----:B------:R0:W3:Y:S02]  /*239c0*/  @!P3 LDG.E.U16 R9, desc[UR10][R10.64] ;  /* 0x0000000a0a09b981 */ /* 0x0000e4000c1e1500 */
[----:B0-----:R-:W-:Y:S02]  /*239d0*/  PRMT R10, RZ, 0x7610, R10 ;  /* 0x00007610ff0a7816 */ /* 0x001fe4000000000a */
[----:B------:R-:W-:Y:S02]  /*239e0*/  PRMT R11, RZ, 0x7610, R11 ;  /* 0x00007610ff0b7816 */ /* 0x000fe4000000000b */
[----:B------:R-:W-:Y:S01]  /*239f0*/  PRMT R17, RZ, 0x7610, R17 ;  /* 0x00007610ff117816 */ /* 0x000fe20000000011 */
[----:B--2---:R-:W-:Y:S02]  /*23a00*/  @!P3 IMAD.MOV.U32 R13, RZ, RZ, R3 ;  /* 0x000000ffff0db224 */ /* 0x004fe400078e0003 */
[----:B------:R-:W-:Y:S01]  /*23a10*/  @!P3 IMAD.MOV.U32 R12, RZ, RZ, R2 ;  /* 0x000000ffff0cb224 */ /* 0x000fe200078e0002 */
[----:B------:R-:W2:Y:S04]  /*23a20*/  LDL R3, [R1+0x358] ;  /* 0x0003580001037983 */ /* 0x000ea80000100800 */
[----:B------:R-:W2:Y:S04]  /*23a30*/  LDL R2, [R1+0x35c] ;  /* 0x00035c0001027983 */ /* 0x000ea80000100800 */
[----:B------:R0:W2:Y:S02]  /*23a40*/  @!P3 LDG.E.U16 R10, desc[UR10][R12.64] ;  /* 0x0000000a0c0ab981 */ /* 0x0000a4000c1e1500 */
[----:B0-----:R-:W-:-:S02]  /*23a50*/  @!P3 IMAD.MOV.U32 R13, RZ, RZ, R16 ;  /* 0x000000ffff0db224 */ /* 0x001fc400078e0010 */
[----:B------:R-:W-:-:S05]  /*23a60*/  @!P3 IMAD.MOV.U32 R12, RZ, RZ, R15 ;  /* 0x000000ffff0cb224 */ /* 0x000fca00078e000f */
[----:B------:R0:W2:Y:S02]  /*23a70*/  @!P3 LDG.E.U16 R11, desc[UR10][R12.64] ;  /* 0x0000000a0c0bb981 */ /* 0x0000a4000c1e1500 */
[----:B0-----:R-:W-:Y:S01]  /*23a80*/  PRMT R12, RZ, 0x7610, R12 ;  /* 0x00007610ff0c7816 */ /* 0x001fe2000000000c */
[----:B----4-:R-:W-:Y:S01]  /*23a90*/  @!P3 IMAD.MOV.U32 R15, RZ, RZ, R14 ;  /* 0x000000ffff0fb224 */ /* 0x010fe200078e000e */
[----:B------:R-:W-:Y:S01]  /*23aa0*/  PRMT R13, RZ, 0x7610, R13 ;  /* 0x00007610ff0d7816 */ /* 0x000fe2000000000d */
[----:B------:R-:W-:-:S05]  /*23ab0*/  @!P3 IMAD.MOV.U32 R14, RZ, RZ, R8 ;  /* 0x000000ffff0eb224 */ /* 0x000fca00078e0008 */
[----:B------:R0:W4:Y:S02]  /*23ac0*/  @!P3 LDG.E.U16 R12, desc[UR10][R14.64] ;  /* 0x0000000a0e0cb981 */ /* 0x000124000c1e1500 */
[----:B0-----:R-:W-:Y:S02]  /*23ad0*/  @!P3 IMAD.MOV.U32 R14, RZ, RZ, R6 ;  /* 0x000000ffff0eb224 */ /* 0x001fe400078e0006 */
[----:B------:R-:W-:-:S05]  /*23ae0*/  @!P3 IMAD.MOV.U32 R15, RZ, RZ, R7 ;  /* 0x000000ffff0fb224 */ /* 0x000fca00078e0007 */
[----:B------:R3:W4:Y:S02]  /*23af0*/  @!P3 LDG.E.U16 R13, desc[UR10][R14.64] ;  /* 0x0000000a0e0db981 */ /* 0x000724000c1e1500 */
[----:B---3--:R-:W-:Y:S02]  /*23b00*/  @!P3 IMAD.MOV.U32 R14, RZ, RZ, R4 ;  /* 0x000000ffff0eb224 */ /* 0x008fe400078e0004 */
[----:B------:R-:W-:-:S05]  /*23b10*/  @!P3 IMAD.MOV.U32 R15, RZ, RZ, R5 ;  /* 0x000000ffff0fb224 */ /* 0x000fca00078e0005 */
[----:B------:R-:W3:Y:S04]  /*23b20*/  @!P3 LDG.E.U16 R17, desc[UR10][R14.64] ;  /* 0x0000000a0e11b981 */ /* 0x000ee8000c1e1500 */
[----:B--2---:R-:W-:Y:S04]  /*23b30*/  STL [R1+0x10b0], R10 ;  /* 0x0010b00a01007387 */ /* 0x004fe80000100800 */
[----:B------:R-:W-:Y:S04]  /*23b40*/  STL [R1+0x10b4], R11 ;  /* 0x0010b40b01007387 */ /* 0x000fe80000100800 */
[----:B----4-:R-:W-:Y:S04]  /*23b50*/  STL [R1+0x10b8], R12 ;  /* 0x0010b80c01007387 */ /* 0x010fe80000100800 */
[----:B------:R0:W-:Y:S04]  /*23b60*/  STL [R1+0x10bc], R13 ;  /* 0x0010bc0d01007387 */ /* 0x0001e80000100800 */
[----:B---3--:R-:W-:Y:S04]  /*23b70*/  STL [R1+0x10c0], R17 ;  /* 0x0010c01101007387 */ /* 0x008fe80000100800 */
[----:B0-----:R-:W2:Y:S04]  /*23b80*/  LDL R13, [R1+0x338] ;  /* 0x00033800010d7983 */ /* 0x001ea80000100800 */
[----:B------:R-:W3:Y:S04]  /*23b90*/  LDL R12, [R1+0x33c] ;  /* 0x00033c00010c7983 */ /* 0x000ee80000100800 */
[----:B------:R-:W4:Y:S04]  /*23ba0*/  LDL R11, [R1+0x328] ;  /* 0x00032800010b7983 */ /* 0x000f280000100800 */
[----:B------:R-:W4:Y:S04]  /*23bb0*/  LDL R10, [R1+0xab4] ;  /* 0x000ab400010a7983 */ /* 0x000f280000100800 */
[----:B------:R-:W4:Y:S04]  /*23bc0*/  LDL R8, [R1+0xa98] ;  /* 0x000a980001087983 */ /* 0x000f280000100800 */
[----:B------:R-:W4:Y:S04]  /*23bd0*/  LDL R7, [R1+0xad4] ;  /* 0x000ad40001077983 */ /* 0x000f280000100800 */
[----:B------:R-:W4:Y:S04]  /*23be0*/  LDL R6, [R1+0xab8] ;  /* 0x000ab80001067983 */ /* 0x000f280000100800 */
[----:B------:R-:W4:Y:S04]  /*23bf0*/  LDL R5, [R1+0xaf0] ;  /* 0x000af00001057983 */ /* 0x000f280000100800 */
[----:B------:R-:W4:Y:S01]  /*23c00*/  LDL R4, [R1+0xae0] ;  /* 0x000ae00001047983 */ /* 0x000f220000100800 */
[----:B------:R-:W-:Y:S01]  /*23c10*/  PRMT R19, RZ, 0x7610, R19 ;  /* 0x00007610ff137816 */ /* 0x000fe20000000013 */
[----:B------:R-:W-:-:S02]  /*23c20*/  @!P3 IMAD.MOV.U32 R14, RZ, RZ, R2 ;  /* 0x000000ffff0eb224 */ /* 0x000fc400078e0002 */
[----:B------:R-:W-:Y:S01]  /*23c30*/  @!P3 IMAD.MOV.U32 R15, RZ, RZ, R3 ;  /* 0x000000ffff0fb224 */ /* 0x000fe200078e0003 */
[----:B------:R-:W-:Y:S02]  /*23c40*/  PRMT R21, RZ, 0x7610, R21 ;  /* 0x00007610ff157816 */ /* 0x000fe40000000015 */
[----:B------:R-:W-:Y:S02]  /*23c50*/  PRMT R23, RZ, 0x7610, R23 ;  /* 0x00007610ff177816 */ /* 0x000fe40000000017 */
[----:B------:R-:W-:Y:S02]  /*23c60*/  PRMT R25, RZ, 0x7610, R25 ;  /* 0x00007610ff197816 */ /* 0x000fe40000000019 */
[----:B------:R-:W-:Y:S01]  /*23c70*/  PRMT R27, RZ, 0x7610, R27 ;  /* 0x00007610ff1b7816 */ /* 0x000fe2000000001b */
[----:B------:R2:W4:Y:S01]  /*23c80*/  @!P3 LDG.E.U16 R19, desc[UR10][R14.64] ;  /* 0x0000000a0e13b981 */ /* 0x000522000c1e1500 */
[----:B------:R-:W-:-:S03]  /*23c90*/  PRMT R29, RZ, 0x7610, R29 ;  /* 0x00007610ff1d7816 */ /* 0x000fc6000000001d */
[----:B------:R-:W4:Y:S04]  /*23ca0*/  LDL R3, [R1+0xb00] ;  /* 0x000b000001037983 */ /* 0x000f280000100800 */
[----:B------:R-:W4:Y:S04]  /*23cb0*/  LDL.LU R2, [R1+0x98] ;  /* 0x0000980001027983 */ /* 0x000f280000300800 */
[----:B------:R-:W4:Y:S04]  /*23cc0*/  LDL.LU R16, [R1+0x94] ;  /* 0x0000940001107983 */ /* 0x000f280000300800 */
[----:B------:R-:W4:Y:S04]  /*23cd0*/  LDL.LU R18, [R1+0x90] ;  /* 0x0000900001127983 */ /* 0x000f280000300800 */
[----:B------:R-:W4:Y:S04]  /*23ce0*/  LDL.LU R20, [R1+0x8c] ;  /* 0x00008c0001147983 */ /* 0x000f280000300800 */
[----:B------:R-:W4:Y:S04]  /*23cf0*/  LDL.LU R22, [R1+0x88] ;  /* 0x0000880001167983 */ /* 0x000f280000300800 */
[----:B------:R-:W4:Y:S04]  /*23d00*/  LDL.LU R24, [R1+0x84] ;  /* 0x0000840001187983 */ /* 0x000f280000300800 */
[----:B------:R-:W4:Y:S04]  /*23d10*/  LDL.LU R26, [R1+0x80] ;  /* 0x00008000011a7983 */ /* 0x000f280000300800 */
[----:B------:R-:W4:Y:S01]  /*23d20*/  LDL.LU R28, [R1+0x7c] ;  /* 0x00007c00011c7983 */ /* 0x000f220000300800 */
[----:B--2---:R-:W-:-:S02]  /*23d30*/  @!P3 IMAD.MOV.U32 R15, RZ, RZ, R13 ;  /* 0x000000ffff0fb224 */ /* 0x004fc400078e000d */
[----:B---3--:R-:W-:-:S05]  /*23d40*/  @!P3 IMAD.MOV.U32 R14, RZ, RZ, R12 ;  /* 0x000000ffff0eb224 */ /* 0x008fca00078e000c */
[----:B------:R4:W2:Y:S02]  /*23d50*/  @!P3 LDG.E.U16 R21, desc[UR10][R14.64] ;  /* 0x0000000a0e15b981 */ /* 0x0008a4000c1e1500 */
[----:B----4-:R-:W-:Y:S02]  /*23d60*/  @!P3 IMAD.MOV.U32 R14, RZ, RZ, R10 ;  /* 0x000000ffff0eb224 */ /* 0x010fe400078e000a */
[----:B------:R-:W-:-:S05]  /*23d70*/  @!P3 IMAD.MOV.U32 R15, RZ, RZ, R11 ;  /* 0x000000ffff0fb224 */ /* 0x000fca00078e000b */
[----:B------:R0:W3:Y:S02]  /*23d80*/  @!P3 LDG.E.U16 R23, desc[UR10][R14.64] ;  /* 0x0000000a0e17b981 */ /* 0x0000e4000c1e1500 */
[----:B0-----:R-:W-:Y:S02]  /*23d90*/  @!P3 IMAD.MOV.U32 R14, RZ, RZ, R7 ;  /* 0x000000ffff0eb224 */ /* 0x001fe400078e0007 */
[----:B------:R-:W-:-:S05]  /*23da0*/  @!P3 IMAD.MOV.U32 R15, RZ, RZ, R8 ;  /* 0x000000ffff0fb224 */ /* 0x000fca00078e0008 */
[----:B------:R0:W4:Y:S02]  /*23db0*/  @!P3 LDG.E.U16 R25, desc[UR10][R14.64] ;  /* 0x0000000a0e19b981 */ /* 0x000124000c1e1500 */
[----:B0-----:R-:W-:Y:S02]  /*23dc0*/  @!P3 IMAD.MOV.U32 R14, RZ, RZ, R5 ;  /* 0x000000ffff0eb224 */ /* 0x001fe400078e0005 */
[----:B------:R-:W-:-:S05]  /*23dd0*/  @!P3 IMAD.MOV.U32 R15, RZ, RZ, R6 ;  /* 0x000000ffff0fb224 */ /* 0x000fca00078e0006 */
[----:B------:R0:W4:Y:S02]  /*23de0*/  @!P3 LDG.E.U16 R27, desc[UR10][R14.64] ;  /* 0x0000000a0e1bb981 */ /* 0x000124000c1e1500 */
[----:B0-----:R-:W-:Y:S02]  /*23df0*/  @!P3 IMAD.MOV.U32 R14, RZ, RZ, R4 ;  /* 0x000000ffff0eb224 */ /* 0x001fe400078e0004 */
[----:B------:R-:W-:-:S05]  /*23e00*/  @!P3 IMAD.MOV.U32 R15, RZ, RZ, R0 ;  /* 0x000000ffff0fb224 */ /* 0x000fca00078e0000 */
[----:B------:R-:W4:Y:S04]  /*23e10*/  @!P3 LDG.E.U16 R29, desc[UR10][R14.64] ;  /* 0x0000000a0e1db981 */ /* 0x000f28000c1e1500 */
[----:B------:R-:W-:Y:S04]  /*23e20*/  STL [R1+0x10c4], R19 ;  /* 0x0010c41301007387 */ /* 0x000fe80000100800 */
[----:B--2---:R-:W-:Y:S04]  /*23e30*/  STL [R1+0x10c8], R21 ;  /* 0x0010c81501007387 */ /* 0x004fe80000100800 */
[----:B---3--:R-:W-:Y:S04]  /*23e40*/  STL [R1+0x10cc], R23 ;  /* 0x0010cc1701007387 */ /* 0x008fe80000100800 */
[----:B----4-:R-:W-:Y:S04]  /*23e50*/  STL [R1+0x10d0], R25 ;  /* 0x0010d01901007387 */ /* 0x010fe80000100800 */
[----:B------:R-:W-:Y:S04]  /*23e60*/  STL [R1+0x10d4], R27 ;  /* 0x0010d41b01007387 */ /* 0x000fe80000100800 */
[----:B------:R0:W-:Y:S04]  /*23e70*/  STL [R1+0xb34], R0 ;  /* 0x000b340001007387 */ /* 0x0001e80000100800 */
[----:B0-----:R-:W2:Y:S04]  /*23e80*/  LDL R0, [R1+0xafc] ;  /* 0x000afc0001007983 */ /* 0x001ea80000100800 */
[----:B------:R0:W-:Y:S04]  /*23e90*/  STL [R1+0x10d8], R29 ;  /* 0x0010d81d01007387 */ /* 0x0001e80000100800 */
[----:B0-----:R-:W3:Y:S04]  /*23ea0*/  LDL.LU R29, [R1+0x6c] ;  /* 0x00006c00011d7983 */ /* 0x001ee80000300800 */
[----:B---3--:R0:W-:Y:S04]  /*23eb0*/  STL [R1+0x10dc], R29 ;  /* 0x0010dc1d01007387 */ /* 0x0081e80000100800 */
[----:B0-----:R-:W3:Y:S04]  /*23ec0*/  LDL.LU R29, [R1+0x70] ;  /* 0x00007000011d7983 */ /* 0x001ee80000300800 */
[----:B---3--:R0:W-:Y:S04]  /*23ed0*/  STL [R1+0x10e0], R29 ;  /* 0x0010e01d01007387 */ /* 0x0081e80000100800 */
[----:B0-----:R-:W3:Y:S04]  /*23ee0*/  LDL.LU R29, [R1+0x74] ;  /* 0x00007400011d7983 */ /* 0x001ee80000300800 */
[----:B------:R-:W-:Y:S04]  /*23ef0*/  STS.U16 [R3+UR5+0xfe00], R9 ;  /* 0x00fe000903007988 */ /* 0x000fe80008000405 */
[----:B--2---:R-:W-:Y:S04]  /*23f00*/  STS.U16 [R0+UR5+0x300], R2 ;  /* 0x0003000200007988 */ /* 0x004fe80008000405 */
[----:B------:R-:W-:Y:S04]  /*23f10*/  STS.U16 [R0+UR5+0x700], R16 ;  /* 0x0007001000007988 */ /* 0x000fe80008000405 */
[----:B------:R-:W-:Y:S04]  /*23f20*/  STS.U16 [R0+UR5+0xb00], R18 ;  /* 0x000b001200007988 */ /* 0x000fe80008000405 */
[----:B------:R-:W-:Y:S04]  /*23f30*/  STS.U16 [R0+UR5+0xf00], R20 ;  /* 0x000f001400007988 */ /* 0x000fe80008000405 */
[----:B------:R-:W-:Y:S04]  /*23f40*/  STS.U16 [R0+UR5+0x1300], R22 ;  /* 0x0013001600007988 */ /* 0x000fe80008000405 */
[----:B---3--:R0:W-:Y:S04]  /*23f50*/  STL [R1+0x10e4], R29 ;  /* 0x0010e41d01007387 */ /* 0x0081e80000100800 */
        /* <DEDUP_REMOVED lines=24> */
[----:B------:R1:W-:Y:S04]  /*240e0*/  STS.U16 [R0+UR5+0x1f00], R28 ;  /* 0x001f001c00007988 */ /* 0x0003e80008000405 */
[----:B0-----:R-:W3:Y:S04]  /*240f0*/  LDL.LU R24, [R1+0x14] ;  /* 0x0000140001187983 */ /* 0x001ee80000300800 */
[----:B-1----:R-:W3:Y:S04]  /*24100*/  LDL.LU R26, [R1+0x10] ;  /* 0x00001000011a7983 */ /* 0x002ee80000300800 */
[----:B------:R-:W3:Y:S04]  /*24110*/  LDL.LU R28, [R1+0xc] ;  /* 0x00000c00011c7983 */ /* 0x000ee80000300800 */
[----:B------:R-:W3:Y:S04]  /*24120*/  LDL.LU R9, [R1+0x8] ;  /* 0x0000080001097983 */ /* 0x000ee80000300800 */
[----:B------:R-:W3:Y:S04]  /*24130*/  LDL.LU R14, [R1+0x4] ;  /* 0x00000400010e7983 */ /* 0x000ee80000300800 */
[----:B------:R-:W3:Y:S04]  /*24140*/  LDL.LU R15, [R1] ;  /* 0x00000000010f7983 */ /* 0x000ee80000300800 */
        /* <DEDUP_REMOVED lines=9> */
[----:B------:R3:W-:Y:S04]  /*241e0*/  STS.U16 [R0+UR5+0x3b00], R23 ;  /* 0x003b001700007988 */ /* 0x0007e80008000405 */
[----:B------:R4:W-:Y:S04]  /*241f0*/  STS.U16 [R0+UR5+0x3f00], R21 ;  /* 0x003f001500007988 */ /* 0x0009e80008000405 */
[----:B------:R2:W-:Y:S04]  /*24200*/  STS.U16 [R0+UR5+0x4300], R19 ;  /* 0x0043001300007988 */ /* 0x0005e80008000405 */
[----:B0-----:R-:W4:Y:S04]  /*24210*/  LDL.LU R29, [R1+0x10d8] ;  /* 0x0010d800011d7983 */ /* 0x001f280000300800 */
[----:B-1----:R-:W4:Y:S04]  /*24220*/  LDL.LU R27, [R1+0x10d4] ;  /* 0x0010d400011b7983 */ /* 0x002f280000300800 */
[----:B--2---:R-:W2:Y:S04]  /*24230*/  LDL.LU R25, [R1+0x10d0] ;  /* 0x0010d00001197983 */ /* 0x004ea80000300800 */
[----:B---3--:R-:W3:Y:S04]  /*24240*/  LDL.LU R23, [R1+0x10cc] ;  /* 0x0010cc0001177983 */ /* 0x008ee80000300800 */
[----:B----4-:R-:W4:Y:S04]  /*24250*/  LDL.LU R21, [R1+0x10c8] ;  /* 0x0010c80001157983 */ /* 0x010f280000300800 */
[----:B------:R-:W2:Y:S04]  /*24260*/  LDL.LU R19, [R1+0x10c4] ;  /* 0x0010c40001137983 */ /* 0x000ea80000300800 */
[----:B------:R0:W-:Y:S04]  /*24270*/  STS.U16 [R0+UR5+0x4700], R17 ;  /* 0x0047001100007988 */ /* 0x0001e80008000405 */
[----:B------:R1:W-:Y:S04]  /*24280*/  STS.U16 [R0+UR5+0x4b00], R13 ;  /* 0x004b000d00007988 */ /* 0x0003e80008000405 */
[----:B------:R0:W-:Y:S04]  /*24290*/  STS.U16 [R0+UR5+0x4f00], R12 ;  /* 0x004f000c00007988 */ /* 0x0001e80008000405 */
[----:B------:R0:W-:Y:S04]  /*242a0*/  STS.U16 [R0+UR5+0x5300], R11 ;  /* 0x0053000b00007988 */ /* 0x0001e80008000405 */
[----:B------:R1:W-:Y:S04]  /*242b0*/  STS.U16 [R0+UR5+0x5700], R10 ;  /* 0x0057000a00007988 */ /* 0x0003e80008000405 */
[----:B------:R1:W-:Y:S04]  /*242c0*/  STS.U16 [R0+UR5+0x5b00], R8 ;  /* 0x005b000800007988 */ /* 0x0003e80008000405 */
[----:B0-----:R-:W2:Y:S04]  /*242d0*/  LDL.LU R17, [R1+0x10c0] ;  /* 0x0010c00001117983 */ /* 0x001ea80000300800 */
[----:B-1----:R-:W2:Y:S04]  /*242e0*/  LDL.LU R13, [R1+0x10bc] ;  /* 0x0010bc00010d7983 */ /* 0x002ea80000300800 */
[----:B------:R-:W2:Y:S04]  /*242f0*/  LDL.LU R12, [R1+0x10b8] ;  /* 0x0010b800010c7983 */ /* 0x000ea80000300800 */
[----:B------:R-:W2:Y:S04]  /*24300*/  LDL.LU R11, [R1+0x10b4] ;  /* 0x0010b400010b7983 */ /* 0x000ea80000300800 */
[----:B------:R-:W2:Y:S04]  /*24310*/  LDL.LU R10, [R1+0x10b0] ;  /* 0x0010b000010a7983 */ /* 0x000ea80000300800 */
        /* <DEDUP_REMOVED lines=26> */
[----:B0-----:R-:W2:Y:S04]  /*244c0*/  LDL.LU R28, [R1+0x1078] ;  /* 0x00107800011c7983 */ /* 0x001ea80000300800 */
[----:B------:R-:W-:Y:S04]  /*244d0*/  STS.U16 [R0+UR5+0x9300], R9 ;  /* 0x0093000900007988 */ /* 0x000fe80008000405 */
[----:B------:R-:W-:Y:S04]  /*244e0*/  STS.U16 [R0+UR5+0x9700], R14 ;  /* 0x0097000e00007988 */ /* 0x000fe80008000405 */
[----:B------:R-:W-:Y:S04]  /*244f0*/  STS.U16 [R0+UR5+0x9b00], R15 ;  /* 0x009b000f00007988 */ /* 0x000fe80008000405 */
[----:B--2---:R-:W-:Y:S04]  /*24500*/  STS.U16 [R0+UR5+0x9f00], R28 ;  /* 0x009f001c00007988 */ /* 0x004fe80008000405 */
[----:B------:R-:W-:Y:S04]  /*24510*/  STS.U16 [R0+UR5+0xa300], R26 ;  /* 0x00a3001a00007988 */ /* 0x000fe80008000405 */
[----:B------:R-:W-:Y:S04]  /*24520*/  STS.U16 [R0+UR5+0xa700], R24 ;  /* 0x00a7001800007988 */ /* 0x000fe80008000405 */
[----:B------:R-:W-:Y:S04]  /*24530*/  STS.U16 [R0+UR5+0xab00], R22 ;  /* 0x00ab001600007988 */ /* 0x000fe80008000405 */
[----:B------:R-:W-:Y:S04]  /*24540*/  STS.U16 [R0+UR5+0xaf00], R20 ;  /* 0x00af001400007988 */ /* 0x000fe80008000405 */
[----:B------:R0:W-:Y:S04]  /*24550*/  STS.U16 [R0+UR5+0xb300], R18 ;  /* 0x00b3001200007988 */ /* 0x0001e80008000405 */
[----:B------:R-:W-:Y:S04]  /*24560*/  STS.U16 [R0+UR5+0xb700], R16 ;  /* 0x00b7001000007988 */ /* 0x000fe80008000405 */
[----:B------:R1:W-:Y:S04]  /*24570*/  STS.U16 [R0+UR5+0xbb00], R2 ;  /* 0x00bb000200007988 */ /* 0x0003e80008000405 */
[----:B0-----:R-:W2:Y:S04]  /*24580*/  LDL R18, [R1+0x1f4] ;  /* 0x0001f40001127983 */ /* 0x001ea80000100800 */
[----:B-1----:R-:W2:Y:S04]  /*24590*/  LDL R2, [R1+0x1f0] ;  /* 0x0001f00001027983 */ /* 0x002ea80000100800 */
        /* <DEDUP_REMOVED lines=12> */
[----:B----4-:R-:W-:Y:S04]  /*24660*/  STS.U16 [R0+UR5+0xef00], R21 ;  /* 0x00ef001500007988 */ /* 0x010fe80008000405 */
[----:B---3--:R-:W-:Y:S04]  /*24670*/  STS.U16 [R0+UR5+0xf300], R23 ;  /* 0x00f3001700007988 */ /* 0x008fe80008000405 */
[----:B------:R-:W-:Y:S04]  /*24680*/  STS.U16 [R0+UR5+0xf700], R25 ;  /* 0x00f7001900007988 */ /* 0x000fe80008000405 */
[----:B------:R-:W-:Y:S04]  /*24690*/  STS.U16 [R0+UR5+0xfb00], R27 ;  /* 0x00fb001b00007988 */ /* 0x000fe80008000405 */
[----:B------:R-:W-:Y:S01]  /*246a0*/  STS.U16 [R0+UR5+0xff00], R29 ;  /* 0x00ff001d00007988 */ /* 0x000fe20008000405 */
[----:B------:R-:W-:Y:S06]  /*246b0*/  BAR.SYNC.DEFER_BLOCKING 0x0 ;  /* 0x0000000000007b1d */ /* 0x000fec0000010000 */
[----:B--2---:R-:W0:Y:S04]  /*246c0*/  LDSM.16.MT88.4 R20, [R18+0x10000] ;  /* 0x010000001214783b */ /* 0x004e280000004200 */
[----:B------:R-:W1:Y:S04]  /*246d0*/  LDSM.16.M88.4 R4, [R2+UR5] ;  /* 0x000000050204783b */ /* 0x000e680008000200 */
[----:B------:R-:W-:Y:S04]  /*246e0*/  LDSM.16.M88.4 R8, [R2+UR5+0x6000] ;  /* 0x006000050208783b */ /* 0x000fe80008000200 */
[----:B------:R-:W-:Y:S04]  /*246f0*/  LDSM.16.M88.4 R24, [R2+UR5+0x8000] ;  /* 0x008000050218783b */ /* 0x000fe80008000200 */
[----:B0-----:R-:W-:Y:S04]  /*24700*/  STL.64 [R1+0x1070], R22 ;  /* 0x0010701601007387 */ /* 0x001fe80000100a00 */
[----:B------:R-:W-:Y:S01]  /*24710*/  STL.64 [R1+0x1068], R20 ;  /* 0x0010681401007387 */ /* 0x000fe20000100a00 */
[----:B-1----:R-:W-:-:S03]  /*24720*/  IMAD.MOV.U32 R12, RZ, RZ, R4 ;  /* 0x000000ffff0c7224 */ /* 0x002fc600078e0004 */
[----:B------:R-:W-:Y:S01]  /*24730*/  STL.64 [R1+0x1a8], R6 ;  /* 0x0001a80601007387 */ /* 0x000fe20000100a00 */
[----:B------:R-:W-:-:S03]  /*24740*/  IMAD.MOV.U32 R3, RZ, RZ, R5 ;  /* 0x000000ffff037224 */ /* 0x000fc600078e0005 */
[----:B------:R-:W0:Y:S02]  /*24750*/  LDSM.16.M88.4 R4, [R2+UR5+0x1000] ;  /* 0x001000050204783b */ /* 0x000e240008000200 */
[----:B0-----:R-:W-:Y:S02]  /*24760*/  IMAD.MOV.U32 R17, RZ, RZ, R4 ;  /* 0x000000ffff117224 */ /* 0x001fe400078e0004 */
[----:B------:R-:W-:Y:S01]  /*24770*/  STL.64 [R1+0x198], R6 ;  /* 0x0001980601007387 */ /* 0x000fe20000100a00 */
[----:B------:R-:W-:-:S03]  /*24780*/  IMAD.MOV.U32 R16, RZ, RZ, R5 ;  /* 0x000000ffff107224 */ /* 0x000fc600078e0005 */
[----:B------:R-:W0:Y:S02]  /*24790*/  LDSM.16.M88.4 R4, [R2+UR5+0x2000] ;  /* 0x002000050204783b */ /* 0x000e240008000200 */
[----:B0-----:R-:W-:Y:S02]  /*247a0*/  IMAD.MOV.U32 R0, RZ, RZ, R5 ;  /* 0x000000ffff007224 */ /* 0x001fe400078e0005 */
[----:B------:R-:W-:Y:S01]  /*247b0*/  STL.64 [R1+0x188], R6 ;  /* 0x0001880601007387 */ /* 0x000fe20000100a00 */
[----:B------:R-:W-:-:S03]  /*247c0*/  IMAD.MOV.U32 R22, RZ, RZ, R4 ;  /* 0x000000ffff167224 */ /* 0x000fc600078e0004 */
[----:B------:R-:W0:Y:S04]  /*247d0*/  LDSM.16.M88.4 R4, [R2+UR5+0x3000] ;  /* 0x003000050204783b */ /* 0x000e280008000200 */
[----:B0-----:R-:W-:Y:S04]  /*247e0*/  STL [R1+0x170], R4 ;  /* 0x0001700401007387 */ /* 0x001fe80000100800 */
        /* <DEDUP_REMOVED lines=12> */
[----:B------:R-:W-:Y:S04]  /*248b0*/  STL.64 [R1+0x140], R8 ;  /* 0x0001400801007387 */ /* 0x000fe80000100a00 */
[----:B------:R-:W-:Y:S04]  /*248c0*/  STL.64 [R1+0x148], R10 ;  /* 0x0001480a01007387 */ /* 0x000fe80000100a00 */
[----:B------:R-:W-:Y:S01]  /*248d0*/  STL.64 [R1+0x138], R6 ;  /* 0x0001380601007387 */ /* 0x000fe20000100a00 */
[----:B------:R-:W-:-:S03]  /*248e0*/  IMAD.MOV.U32 R19, RZ, RZ, R4 ;  /* 0x000000ffff137224 */ /* 0x000fc600078e0004 */
[----:B------:R-:W-:Y:S04]  /*248f0*/  LDSM.16.M88.4 R8, [R2+UR5+0xa000] ;  /* 0x00a000050208783b */ /* 0x000fe80008000200 */
[----:B------:R-:W0:Y:S04]  /*24900*/  LDSM.16.M88.4 R4, [R2+UR5+0x9000] ;  /* 0x009000050204783b */ /* 0x000e280008000200 */
[----:B------:R-:W-:Y:S04]  /*24910*/  STL.64 [R1+0x120], R24 ;  /* 0x0001201801007387 */ /* 0x000fe80000100a00 */
[----:B------:R-:W-:Y:S04]  /*24920*/  STL.64 [R1+0x128], R26 ;  /* 0x0001281a01007387 */ /* 0x000fe80000100a00 */
[----:B------:R-:W-:Y:S04]  /*24930*/  LDSM.16.M88.4 R24, [R2+UR5+0xb000] ;  /* 0x00b000050218783b */ /* 0x000fe80008000200 */
[----:B0-----:R-:W-:Y:S04]  /*24940*/  STL.64 [R1+0x110], R4 ;  /* 0x0001100401007387 */ /* 0x001fe80000100a00 */
[----:B------:R-:W-:Y:S04]  /*24950*/  STL.64 [R1+0x118], R6 ;  /* 0x0001180601007387 */ /* 0x000fe80000100a00 */
[----:B------:R-:W0:Y:S04]  /*24960*/  LDSM.16.M88.4 R4, [R2+UR5+0xc000] ;  /* 0x00c000050204783b */ /* 0x000e280008000200 */
[----:B------:R-:W-:Y:S04]  /*24970*/  STL.64 [R1+0x100], R8 ;  /* 0x0001000801007387 */ /* 0x000fe80000100a00 */
[----:B------:R-:W-:Y:S04]  /*24980*/  STL.64 [R1+0x108], R10 ;  /* 0x0001080a01007387 */ /* 0x000fe80000100a00 */
[----:B------:R-:W1:Y:S01]  /*24990*/  LDSM.16.M88.4 R8, [R2+UR5+0xd000] ;  /* 0x00d000050208783b */ /* 0x000e620008000200 */
[----:B0-----:R-:W-:-:S05]  /*249a0*/  IMAD.MOV.U32 R29, RZ, RZ, R7 ;  /* 0x000000ffff1d7224 */ /* 0x001fca00078e0007 */
[----:B------:R0:W-:Y:S04]  /*249b0*/  STL [R1+0xf8c], R29 ;  /* 0x000f8c1d01007387 */ /* 0x0001e80000100800 */
[----:B------:R2:W-:Y:S04]  /*249c0*/  STL.64 [R1+0xf8], R26 ;  /* 0x0000f81a01007387 */ /* 0x0005e80000100a00 */
[----:B------:R-:W-:Y:S01]  /*249d0*/  STL.64 [R1+0x1018], R24 ;  /* 0x0010181801007387 */ /* 0x000fe20000100a00 */
[----:B-1----:R-:W-:-:S03]  /*249e0*/  IMAD.MOV.U32 R28, RZ, RZ, R10 ;  /* 0x000000ffff1c7224 */ /* 0x002fc600078e000a */
[----:B------:R1:W-:Y:S01]  /*249f0*/  STL [R1+0xe8], R6 ;  /* 0x0000e80601007387 */ /* 0x0003e20000100800 */
[----:B------:R-:W-:Y:S02]  /*24a00*/  IMAD.MOV.U32 R10, RZ, RZ, R22 ;  /* 0x000000ffff0a7224 */ /* 0x000fe400078e0016 */
[----:B0-----:R-:W-:Y:S02]  /*24a10*/  IMAD.MOV.U32 R29, RZ, RZ, R0 ;  /* 0x000000ffff1d7224 */ /* 0x001fe400078e0000 */
[----:B------:R-:W-:Y:S02]  /*24a20*/  IMAD.MOV.U32 R0, RZ, RZ, R11 ;  /* 0x000000ffff007224 */ /* 0x000fe400078e000b */
[----:B--2---:R-:W-:Y:S02]  /*24a30*/  IMAD.MOV.U32 R27, RZ, RZ, R20 ;  /* 0x000000ffff1b7224 */ /* 0x004fe400078e0014 */
[----:B-1----:R-:W-:Y:S02]  /*24a40*/  IMAD.MOV.U32 R6, RZ, RZ, R21 ;  /* 0x000000ffff067224 */ /* 0x002fe400078e0015 */
[----:B------:R-:W0:Y:S04]  /*24a50*/  LDSM.16.M88.4 R20, [R2+UR5+0xf000] ;  /* 0x00f000050214783b */ /* 0x000e280008000200 */
[----:B------:R-:W-:Y:S04]  /*24a60*/  STL.64 [R1+0x1010], R4 ;  /* 0x0010100401007387 */ /* 0x000fe80000100a00 */
[----:B------:R-:W-:Y:S04]  /*24a70*/  STL [R1+0xf98], R0 ;  /* 0x000f980001007387 */ /* 0x000fe80000100800 */
[----:B------:R1:W-:Y:S01]  /*24a80*/  STL [R1+0xf94], R8 ;  /* 0x000f940801007387 */ /* 0x0003e20000100800 */
[----:B------:R-:W-:-:S02]  /*24a90*/  IMAD.MOV.U32 R26, RZ, RZ, R15 ;  /* 0x000000ffff1a7224 */ /* 0x000fc400078e000f */
[----:B------:R-:W-:Y:S02]  /*24aa0*/  IMAD.MOV.U32 R24, RZ, RZ, R14 ;  /* 0x000000ffff187224 */ /* 0x000fe400078e000e */
[----:B------:R-:W-:Y:S02]  /*24ab0*/  IMAD.MOV.U32 R25, RZ, RZ, R13 ;  /* 0x000000ffff197224 */ /* 0x000fe400078e000d */
[----:B------:R-:W-:Y:S02]  /*24ac0*/  IMAD.MOV.U32 R7, RZ, RZ, R19 ;  /* 0x000000ffff077224 */ /* 0x000fe400078e0013 */
[----:B-1----:R-:W-:Y:S02]  /*24ad0*/  IMAD.MOV.U32 R8, RZ, RZ, R12 ;  /* 0x000000ffff087224 */ /* 0x002fe400078e000c */
[----:B------:R-:W-:Y:S01]  /*24ae0*/  IMAD.MOV.U32 R4, RZ, RZ, R17 ;  /* 0x000000ffff047224 */ /* 0x000fe200078e0011 */
[----:B------:R-:W1:Y:S01]  /*24af0*/  LDSM.16.M88.4 R12, [R2+UR5+0xe000] ;  /* 0x00e00005020c783b */ /* 0x000e620008000200 */
[----:B------:R-:W-:-:S03]  /*24b00*/  IMAD.MOV.U32 R5, RZ, RZ, R16 ;  /* 0x000000ffff057224 */ /* 0x000fc600078e0010 */
[----:B------:R-:W2:Y:S04]  /*24b10*/  LDSM.16.MT88.4 R16, [R18+0x10200] ;  /* 0x010200001210783b */ /* 0x000ea80000004200 */
[----:B------:R3:W-:Y:S04]  /*24b20*/  STL [R1+0xf90], R9 ;  /* 0x000f900901007387 */ /* 0x0007e80000100800 */
[----:B------:R-:W-:Y:S01]  /*24b30*/  STL [R1+0xf88], R28 ;  /* 0x000f881c01007387 */ /* 0x000fe20000100800 */
[----:B---3--:R-:W-:Y:S02]  /*24b40*/  IMAD.MOV.U32 R9, RZ, RZ, R3 ;  /* 0x000000ffff097224 */ /* 0x008fe400078e0003 */
[----:B0-----:R-:W-:-:S02]  /*24b50*/  IMAD.MOV.U32 R2, RZ, RZ, R23 ;  /* 0x000000ffff027224 */ /* 0x001fc400078e0017 */
[----:B------:R-:W-:Y:S01]  /*24b60*/  IMAD.MOV.U32 R3, RZ, RZ, R22 ;  /* 0x000000ffff037224 */ /* 0x000fe200078e0016 */
[----:B------:R0:W-:Y:S04]  /*24b70*/  STL.64 [R1+0xb0], R20 ;  /* 0x0000b01401007387 */ /* 0x0001e80000100a00 */
[----:B------:R-:W3:Y:S04]  /*24b80*/  LDL.LU.64 R22, [R1+0x1070] ;  /* 0x0010700001167983 */ /* 0x000ee80000300a00 */
[----:B0-----:R-:W3:Y:S04]  /*24b90*/  LDL.LU.64 R20, [R1+0x1068] ;  /* 0x0010680001147983 */ /* 0x001ee80000300a00 */
[----:B------:R-:W-:Y:S04]  /*24ba0*/  STL [R1+0x1060], R7 ;  /* 0x0010600701007387 */ /* 0x000fe80000100800 */
[----:B------:R-:W-:Y:S04]  /*24bb0*/  STL [R1+0xfa0], R2 ;  /* 0x000fa00201007387 */ /* 0x000fe80000100800 */
[----:B------:R-:W-:Y:S04]  /*24bc0*/  STL [R1+0xf9c], R3 ;  /* 0x000f9c0301007387 */ /* 0x000fe80000100800 */
[----:B-1----:R-:W-:Y:S04]  /*24bd0*/  STL.64 [R1+0xc8], R14 ;  /* 0x0000c80e01007387 */ /* 0x002fe80000100a00 */
[----:B------:R-:W-:Y:S04]  /*24be0*/  STL.64 [R1+0xf80], R12 ;  /* 0x000f800c01007387 */ /* 0x000fe80000100a00 */
[----:B--2---:R-:W-:Y:S04]  /*24bf0*/  STL.64 [R1+0xf68], R18 ;  /* 0x000f681201007387 */ /* 0x004fe80000100a00 */
[----:B------:R0:W-:Y:S04]  /*24c00*/  STL.64 [R1+0xf60], R16 ;  /* 0x000f601001007387 */ /* 0x0001e80000100a00 */
[----:B0-----:R-:W3:Y:S04]  /*24c10*/  LDL.LU.64 R16, [R1+0x2b0] ;  /* 0x0002b00001107983 */ /* 0x001ee80000300a00 */
[----:B------:R-:W3:Y:S01]  /*24c20*/  LDL.LU.64 R18, [R1+0x2b8] ;  /* 0x0002b80001127983 */ /* 0x000ee20000300a00 */
[----:B------:R-:W-:-:S02]  /*24c30*/  IMAD.MOV.U32 R12, RZ, RZ, R10 ;  /* 0x000000ffff0c7224 */ /* 0x000fc400078e000a */
[----:B------:R-:W-:Y:S01]  /*24c40*/  IMAD.MOV.U32 R13, RZ, RZ, R29 ;  /* 0x000000ffff0d7224 */ /* 0x000fe200078e001d */
[----:B------:R0:W-:Y:S04]  /*24c50*/  STL.64 [R1+0x1058], R24 ;  /* 0x0010581801007387 */ /* 0x0001e80000100a00 */
[----:B0-----:R-:W2:Y:S01]  /*24c60*/  LDL.LU R24, [R1+0x170] ;  /* 0x0001700001187983 */ /* 0x001ea20000300800 */
[----:B---3--:R-:W-:-:S15]  /*24c70*/  HMMA.16816.F32 R16, R20, R8, R16 ;  /* 0x000000081410723c */ /* 0x008fde0000001810 */
[----:B------:R-:W-:-:S04]  /*24c80*/  NOP ;  /* 0x0000000000007918 */ /* 0x000fc80000000000 */
[----:B------:R-:W-:Y:S02]  /*24c90*/  IMAD.MOV.U32 R10, RZ, RZ, R19 ;  /* 0x000000ffff0a7224 */ /* 0x000fe400078e0013 */
[----:B------:R-:W-:Y:S02]  /*24ca0*/  IMAD.MOV.U32 R11, RZ, RZ, R18 ;  /* 0x000000ffff0b7224 */ /* 0x000fe400078e0012 */
[----:B------:R-:W-:Y:S02]  /*24cb0*/  IMAD.MOV.U32 R29, RZ, RZ, R16 ;  /* 0x000000ffff1d7224 */ /* 0x000fe400078e0010 */
[----:B------:R-:W-:Y:S02]  /*24cc0*/  IMAD.MOV.U32 R28, RZ, RZ, R17 ;  /* 0x000000ffff1c7224 */ /* 0x000fe400078e0011 */
[----:B------:R-:W3:Y:S04]  /*24cd0*/  LDL.LU.64 R16, [R1+0x290] ;  /* 0x0002900001107983 */ /* 0x000ee80000300a00 */
[----:B------:R-:W3:Y:S04]  /*24ce0*/  LDL.LU.64 R18, [R1+0x298] ;  /* 0x0002980001127983 */ /* 0x000ee80000300a00 */
[----:B------:R-:W-:Y:S04]  /*24cf0*/  STL [R1+0xfb0], R10 ;  /* 0x000fb00a01007387 */ /* 0x000fe80000100800 */
[----:B------:R0:W-:Y:S04]  /*24d00*/  STL [R1+0xfac], R11 ;  /* 0x000fac0b01007387 */ /* 0x0001e80000100800 */
[----:B------:R-:W4:Y:S04]  /*24d10*/  LDL.LU.64 R8, [R1+0x2a0] ;  /* 0x0002a00001087983 */ /* 0x000f280000300a00 */
[----:B0-----:R-:W4:Y:S01]  /*24d20*/  LDL.LU.64 R10, [R1+0x2a8] ;  /* 0x0002a800010a7983 */ /* 0x001f220000300a00 */
[----:B------:R-:W-:-:S03]  /*24d30*/  IMAD.MOV.U32 R25, RZ, RZ, R6 ;  /* 0x000000ffff197224 */ /* 0x000fc600078e0006 */
[----:B------:R-:W-:Y:S04]  /*24d40*/  STL [R1+0xfa8], R28 ;  /* 0x000fa81c01007387 */ /* 0x000fe80000100800 */
[----:B------:R-:W-:Y:S01]  /*24d50*/  STL [R1+0xfa4], R29 ;  /* 0x000fa41d01007387 */ /* 0x000fe20000100800 */
[----:B----4-:R-:W-:-:S15]  /*24d60*/  HMMA.16816.F32 R4, R20, R4, R8 ;  /* 0x000000041404723c */ /* 0x010fde0000001808 */
[----:B------:R-:W-:-:S04]  /*24d70*/  NOP ;  /* 0x0000000000007918 */ /* 0x000fc80000000000 */
[----:B------:R-:W-:Y:S02]  /*24d80*/  IMAD.MOV.U32 R9, RZ, RZ, R7 ;  /* 0x000000ffff097224 */ /* 0x000fe400078e0007 */
[----:B------:R-:W-:Y:S01]  /*24d90*/  IMAD.MOV.U32 R8, RZ, RZ, R6 ;  /* 0x000000ffff087224 */ /* 0x000fe200078e0006 */
[----:B------:R-:W4:Y:S04]  /*24da0*/  LDL.LU R7, [R1+0x1060] ;  /* 0x0010600001077983 */ /* 0x000f280000300800 */
[----:B------:R-:W-:Y:S04]  /*24db0*/  STL [R1+0xfc0], R9 ;  /* 0x000fc00901007387 */ /* 0x000fe80000100800 */
[----:B------:R0:W-:Y:S04]  /*24dc0*/  STL [R1+0xfbc], R8 ;  /* 0x000fbc0801007387 */ /* 0x0001e80000100800 */
[----:B0-----:R-:W2:Y:S04]  /*24dd0*/  LDL.LU.64 R8, [R1+0x280] ;  /* 0x0002800001087983 */ /* 0x001ea80000300a00 */
[----:B------:R-:W2:Y:S01]  /*24de0*/  LDL.LU.64 R10, [R1+0x288] ;  /* 0x00028800010a7983 */ /* 0x000ea20000300a00 */
[----:B---3--:R-:W-:Y:S01]  /*24df0*/  HMMA.16816.F32 R12, R20, R12, R16 ;  /* 0x0000000c140c723c */ /* 0x008fe20000001810 */
[----:B------:R-:W-:-:S02]  /*24e00*/  IMAD.MOV.U32 R16, RZ, RZ, R26 ;  /* 0x000000ffff107224 */ /* 0x000fc400078e001a */
[----:B------:R-:W-:Y:S02]  /*24e10*/  IMAD.MOV.U32 R17, RZ, RZ, R27 ;  /* 0x000000ffff117224 */ /* 0x000fe400078e001b */
[----:B------:R-:W-:Y:S02]  /*24e20*/  IMAD.MOV.U32 R0, RZ, RZ, R5 ;  /* 0x000000ffff007224 */ /* 0x000fe400078e0005 */
[----:B------:R-:W-:-:S03]  /*24e30*/  IMAD.MOV.U32 R3, RZ, RZ, R4 ;  /* 0x000000ffff037224 */ /* 0x000fc600078e0004 */
[----:B------:R-:W-:Y:S04]  /*24e40*/  STL [R1+0xfb8], R0 ;  /* 0x000fb80001007387 */ /* 0x000fe80000100800 */
[----:B------:R0:W-:Y:S05]  /*24e50*/  STL [R1+0xfb4], R3 ;  /* 0x000fb40301007387 */ /* 0x0001ea0000100800 */
[----:B------:R-:W-:Y:S02]  /*24e60*/  IMAD.MOV.U32 R18, RZ, RZ, R15 ;  /* 0x000000ffff127224 */ /* 0x000fe400078e000f */
[----:B------:R-:W-:-:S02]  /*24e70*/  IMAD.MOV.U32 R19, RZ, RZ, R14 ;  /* 0x000000ffff137224 */ /* 0x000fc400078e000e */
[----:B------:R-:W-:Y:S02]  /*24e80*/  IMAD.MOV.U32 R29, RZ, RZ, R12 ;  /* 0x000000ffff1d7224 */ /* 0x000fe400078e000c */
[----:B------:R-:W-:Y:S02]  /*24e90*/  IMAD.MOV.U32 R2, RZ, RZ, R13 ;  /* 0x000000ffff027224 */ /* 0x000fe400078e000d */
[----:B------:R-:W3:Y:S04]  /*24ea0*/  LDL.LU.64 R12, [R1+0x270] ;  /* 0x00027000010c7983 */ /* 0x000ee80000300a00 */
[----:B------:R-:W3:Y:S04]  /*24eb0*/  LDL.LU.64 R14, [R1+0x278] ;  /* 0x00027800010e7983 */ /* 0x000ee80000300a00 */
[----:B------:R-:W-:Y:S04]  /*24ec0*/  STL [R1+0xfd0], R18 ;  /* 0x000fd01201007387 */ /* 0x000fe80000100800 */
[----:B------:R-:W-:Y:S04]  /*24ed0*/  STL [R1+0xfcc], R19 ;  /* 0x000fcc1301007387 */ /* 0x000fe80000100800 */
[----:B------:R-:W-:Y:S04]  /*24ee0*/  STL [R1+0xfc8], R2 ;  /* 0x000fc80201007387 */ /* 0x000fe80000100800 */
[----:B------:R-:W-:Y:S01]  /*24ef0*/  STL [R1+0xfc4], R29 ;  /* 0x000fc41d01007387 */ /* 0x000fe20000100800 */
[----:B--2---:R-:W-:-:S15]  /*24f00*/  HMMA.16816.F32 R24, R20, R24, R8 ;  /* 0x000000181418723c */ /* 0x004fde0000001808 */
[----:B------:R-:W-:-:S04]  /*24f10*/  NOP ;  /* 0x0000000000007918 */ /* 0x000fc80000000000 */
[----:B0-----:R-:W-:Y:S02]  /*24f20*/  IMAD.MOV.U32 R3, RZ, RZ, R24 ;  /* 0x000000ffff037224 */ /* 0x001fe400078e0018 */
[----:B------:R-:W-:Y:S02]  /*24f30*/  IMAD.MOV.U32 R10, RZ, RZ, R25 ;  /* 0x000000ffff0a7224 */ /* 0x000fe400078e0019 */
[----:B------:R-:W3:Y:S01]  /*24f40*/  LDL.LU.64 R24, [R1+0x1058] ;  /* 0x0010580001187983 */ /* 0x000ee20000300a00 */
[----:B------:R-:W-:Y:S02]  /*24f50*/  IMAD.MOV.U32 R28, RZ, RZ, R27 ;  /* 0x000000ffff1c7224 */ /* 0x000fe400078e001b */
[----:B------:R-:W-:-:S03]  /*24f60*/  IMAD.MOV.U32 R11, RZ, RZ, R26 ;  /* 0x000000ffff0b7224 */ /* 0x000fc600078e001a */
[----:B------:R-:W-:Y:S04]  /*24f70*/  STL [R1+0xfe0], R28 ;  /* 0x000fe01c01007387 */ /* 0x000fe80000100800 */
[----:B------:R-:W-:Y:S04]  /*24f80*/  STL [R1+0xfdc], R11 ;  /* 0x000fdc0b01007387 */ /* 0x000fe80000100800 */
[----:B------:R0:W-:Y:S04]  /*24f90*/  STL [R1+0xfd8], R10 ;  /* 0x000fd80a01007387 */ /* 0x0001e80000100800 */
[----:B------:R-:W-:Y:S04]  /*24fa0*/  STL [R1+0xfd4], R3 ;  /* 0x000fd40301007387 */ /* 0x000fe80000100800 */
[----:B------:R-:W2:Y:S04]  /*24fb0*/  LDL.LU.64 R8, [R1+0x260] ;  /* 0x0002600001087983 */ /* 0x000ea80000300a00 */
[----:B0-----:R-:W2:Y:S04]  /*24fc0*/  LDL.LU.64 R10, [R1+0x268] ;  /* 0x00026800010a7983 */ /* 0x001ea80000300a00 */
[----:B------:R-:W2:Y:S01]  /*24fd0*/  LDL.LU R5, [R1+0x134] ;  /* 0x0001340001057983 */ /* 0x000ea20000300800 */
[----:B----4-:R-:W-:Y:S01]  /*24fe0*/  IMAD.MOV.U32 R4, RZ, RZ, R7 ;  /* 0x000000ffff047224 */ /* 0x010fe200078e0007 */
[----:B---3--:R-:W-:-:S15]  /*24ff0*/  HMMA.16816.F32 R24, R20, R24, R12 ;  /* 0x000000181418723c */ /* 0x008fde000000180c */
[----:B------:R-:W-:-:S04]  /*25000*/  NOP ;  /* 0x0000000000007918 */ /* 0x000fc80000000000 */
[----:B------:R-:W-:Y:S01]  /*25010*/  IMAD.MOV.U32 R15, RZ, RZ, R24 ;  /* 0x000000ffff0f7224 */ /* 0x000fe200078e0018 */
[----:B--2---:R0:W-:Y:S01]  /*25020*/  STL.64 [R1+0x1050], R4 ;  /* 0x0010500401007387 */ /* 0x0041e20000100a00 */
[----:B------:R-:W-:-:S03]  /*25030*/  IMAD.MOV.U32 R14, RZ, RZ, R25 ;  /* 0x000000ffff0e7224 */ /* 0x000fc600078e0019 */
[----:B------:R-:W2:Y:S04]  /*25040*/  LDL.LU R24, [R1+0x100] ;  /* 0x0001000001187983 */ /* 0x000ea80000300800 */
[----:B------:R-:W2:Y:S01]  /*25050*/  LDL.LU R25, [R1+0x104] ;  /* 0x0001040001197983 */ /* 0x000ea20000300800 */
[----:B0-----:R-:W-:Y:S03]  /*25060*/  HMMA.16816.F32 R4, R20, R16, R8 ;  /* 0x000000101404723c */ /* 0x001fe60000001808 */
[----:B--2---:R0:W-:Y:S04]  /*25070*/  STL.64 [R1+0x1030], R24 ;  /* 0x0010301801007387 */ /* 0x0041e80000100a00 */
[----:B0-----:R-:W2:Y:S04]  /*25080*/  LDL.LU R24, [R1+0x110] ;  /* 0x0001100001187983 */ /* 0x001ea80000300800 */
[----:B------:R-:W2:Y:S01]  /*25090*/  LDL.LU R25, [R1+0x114] ;  /* 0x0001140001197983 */ /* 0x000ea20000300800 */
[----:B------:R-:W-:-:S02]  /*250a0*/  IMAD.MOV.U32 R12, RZ, RZ, R27 ;  /* 0x000000ffff0c7224 */ /* 0x000fc400078e001b */
[----:B------:R-:W-:-:S05]  /*250b0*/  IMAD.MOV.U32 R13, RZ, RZ, R26 ;  /* 0x000000ffff0d7224 */ /* 0x000fca00078e001a */
[----:B------:R-:W-:Y:S02]  /*250c0*/  IMAD.MOV.U32 R16, RZ, RZ, R7 ;  /* 0x000000ffff107224 */ /* 0x000fe400078e0007 */
[----:B------:R-:W-:Y:S02]  /*250d0*/  IMAD.MOV.U32 R17, RZ, RZ, R6 ;  /* 0x000000ffff117224 */ /* 0x000fe400078e0006 */
[----:B------:R-:W-:Y:S02]  /*250e0*/  IMAD.MOV.U32 R8, RZ, RZ, R4 ;  /* 0x000000ffff087224 */ /* 0x000fe400078e0004 */
[----:B------:R-:W-:Y:S01]  /*250f0*/  IMAD.MOV.U32 R0, RZ, RZ, R5 ;  /* 0x000000ffff007224 */ /* 0x000fe200078e0005 */
[----:B--2---:R0:W-:Y:S04]  /*25100*/  STL.64 [R1+0x1048], R24 ;  /* 0x0010481801007387 */ /* 0x0041e80000100a00 */
[----:B0-----:R-:W2:Y:S04]  /*25110*/  LDL.LU R24, [R1+0x120] ;  /* 0x0001200001187983 */ /* 0x001ea80000300800 */
[----:B------:R-:W2:Y:S04]  /*25120*/  LDL.LU R25, [R1+0x124] ;  /* 0x0001240001197983 */ /* 0x000ea80000300800 */
[----:B------:R0:W-:Y:S04]  /*25130*/  STL [R1+0xff0], R12 ;  /* 0x000ff00c01007387 */ /* 0x0001e80000100800 */
[----:B------:R1:W-:Y:S04]  /*25140*/  STL [R1+0xfec], R13 ;  /* 0x000fec0d01007387 */ /* 0x0003e80000100800 */
[----:B------:R-:W-:Y:S04]  /*25150*/  STL [R1+0xfe8], R14 ;  /* 0x000fe80e01007387 */ /* 0x000fe80000100800 */
[----:B------:R-:W-:Y:S04]  /*25160*/  STL [R1+0xfe4], R15 ;  /* 0x000fe40f01007387 */ /* 0x000fe80000100800 */
[----:B0-----:R-:W3:Y:S04]  /*25170*/  LDL.LU R12, [R1+0x140] ;  /* 0x00014000010c7983 */ /* 0x001ee80000300800 */
[----:B-1----:R-:W3:Y:S04]  /*25180*/  LDL.LU R13, [R1+0x144] ;  /* 0x00014400010d7983 */ /* 0x002ee80000300800 */
[----:B------:R-:W4:Y:S04]  /*25190*/  LDL.LU.64 R4, [R1+0x1050] ;  /* 0x0010500001047983 */ /* 0x000f280000300a00 */
[----:B------:R-:W-:Y:S04]  /*251a0*/  STL [R1+0x1000], R16 ;  /* 0x0010001001007387 */ /* 0x000fe80000100800 */
[----:B------:R0:W-:Y:S04]  /*251b0*/  STL [R1+0xffc], R17 ;  /* 0x000ffc1101007387 */ /* 0x0001e80000100800 */
[----:B0-----:R-:W3:Y:S04]  /*251c0*/  LDL.LU.64 R16, [R1+0x250] ;  /* 0x0002500001107983 */ /* 0x001ee80000300a00 */
[----:B------:R-:W3:Y:S04]  /*251d0*/  LDL.LU.64 R18, [R1+0x258] ;  /* 0x0002580001127983 */ /* 0x000ee80000300a00 */
[----:B------:R-:W-:Y:S04]  /*251e0*/  STL [R1+0xff8], R0 ;  /* 0x000ff80001007387 */ /* 0x000fe80000100800 */
[----:B------:R-:W-:Y:S01]  /*251f0*/  STL [R1+0xff4], R8 ;  /* 0x000ff40801007387 */ /* 0x000fe20000100800 */
[----:B---3--:R-:W-:-:S15]  /*25200*/  HMMA.16816.F32 R12, R20, R12, R16 ;  /* 0x0000000c140c723c */ /* 0x008fde0000001810 */
[----:B------:R-:W-:-:S04]  /*25210*/  NOP ;  /* 0x0000000000007918 */ /* 0x000fc80000000000 */
[----:B------:R-:W-:Y:S02]  /*25220*/  IMAD.MOV.U32 R29, RZ, RZ, R14 ;  /* 0x000000ffff1d7224 */ /* 0x000fe400078e000e */
[----:B------:R-:W-:Y:S02]  /*25230*/  IMAD.MOV.U32 R2, RZ, RZ, R13 ;  /* 0x000000ffff027224 */ /* 0x000fe400078e000d */
[----:B------:R-:W-:Y:S02]  /*25240*/  IMAD.MOV.U32 R19, RZ, RZ, R12 ;  /* 0x000000ffff137224 */ /* 0x000fe400078e000c */
[----:B------:R-:W-:Y:S01]  /*25250*/  IMAD.MOV.U32 R9, RZ, RZ, R15 ;  /* 0x000000ffff097224 */ /* 0x000fe200078e000f */
[----:B------:R-:W2:Y:S04]  /*25260*/  LDL.LU.64 R12, [R1+0x230] ;  /* 0x00023000010c7983 */ /* 0x000ea80000300a00 */
[----:B------:R-:W2:Y:S04]  /*25270*/  LDL.LU.64 R14, [R1+0x238] ;  /* 0x00023800010e7983 */ /* 0x000ea80000300a00 */
[----:B------:R-:W-:Y:S04]  /*25280*/  STL [R1+0x100c], R29 ;  /* 0x00100c1d01007387 */ /* 0x000fe80000100800 */
[----:B------:R-:W-:Y:S04]  /*25290*/  STL [R1+0x1008], R2 ;  /* 0x0010080201007387 */ /* 0x000fe80000100800 */
[----:B------:R0:W-:Y:S04]  /*252a0*/  STL [R1+0x1004], R19 ;  /* 0x0010041301007387 */ /* 0x0001e80000100800 */
[----:B------:R-:W4:Y:S04]  /*252b0*/  LDL.LU.64 R16, [R1+0x240] ;  /* 0x0002400001107983 */ /* 0x000f280000300a00 */
[----:B0-----:R-:W4:Y:S02]  /*252c0*/  LDL.LU.64 R18, [R1+0x248] ;  /* 0x0002480001127983 */ /* 0x001f240000300a00 */
[----:B----4-:R-:W-:-:S15]  /*252d0*/  HMMA.16816.F32 R4, R20, R4, R16 ;  /* 0x000000041404723c */ /* 0x010fde0000001810 */
[----:B------:R-:W-:-:S04]  /*252e0*/  NOP ;  /* 0x0000000000007918 */ /* 0x000fc80000000000 */
[----:B------:R-:W-:Y:S02]  /*252f0*/  IMAD.MOV.U32 R11, RZ, RZ, R4 ;  /* 0x000000ffff0b7224 */ /* 0x000fe400078e0004 */
[----:B------:R-:W-:Y:S02]  /*25300*/  IMAD.MOV.U32 R10, RZ, RZ, R5 ;  /* 0x000000ffff0a7224 */ /* 0x000fe400078e0005 */
[----:B------:R-:W-:-:S03]  /*25310*/  IMAD.MOV.U32 R3, RZ, RZ, R6 ;  /* 0x000000ffff037224 */ /* 0x000fc600078e0006 */
[----:B------:R-:W-:Y:S04]  /*25320*/  STL.64 [R1+0x1040], R10 ;  /* 0x0010400a01007387 */ /* 0x000fe80000100a00 */
[----:B------:R0:W-:Y:S01]  /*25330*/  STL [R1+0x1038], R9 ;  /* 0x0010380901007387 */ /* 0x0001e20000100800 */
[----:B------:R-:W-:-:S03]  /*25340*/  IMAD.MOV.U32 R18, RZ, RZ, R7 ;  /* 0x000000ffff127224 */ /* 0x000fc600078e0007 */
[----:B0-----:R-:W3:Y:S04]  /*25350*/  LDL.LU.64 R8, [R1+0x220] ;  /* 0x0002200001087983 */ /* 0x001ee80000300a00 */
[----:B------:R-:W3:Y:S04]  /*25360*/  LDL.LU.64 R10, [R1+0x228] ;  /* 0x00022800010a7983 */ /* 0x000ee80000300a00 */
[----:B------:R-:W4:Y:S04]  /*25370*/  LDL.LU.64 R4, [R1+0x200] ;  /* 0x0002000001047983 */ /* 0x000f280000300a00 */
[----:B------:R-:W3:Y:S01]  /*25380*/  LDL.LU.64 R6, [R1+0x208] ;  /* 0x0002080001067983 */ /* 0x000ee20000300a00 */
[----:B--2---:R-:W-:-:S15]  /*25390*/  HMMA.16816.F32 R24, R20, R24, R12 ;  /* 0x000000181418723c */ /* 0x004fde000000180c */
[----:B------:R-:W-:-:S04]  /*253a0*/  NOP ;  /* 0x0000000000007918 */ /* 0x000fc80000000000 */
[----:B------:R-:W-:Y:S02]  /*253b0*/  IMAD.MOV.U32 R13, RZ, RZ, R24 ;  /* 0x000000ffff0d7224 */ /* 0x000fe400078e0018 */
[----:B------:R-:W-:Y:S01]  /*253c0*/  IMAD.MOV.U32 R14, RZ, RZ, R25 ;  /* 0x000000ffff0e7224 */ /* 0x000fe200078e0019 */
[----:B---3--:R-:W-:Y:S04]  /*253d0*/  STL.64 [R1+0x1028], R6 ;  /* 0x0010280601007387 */ /* 0x008fe80000100a00 */
[----:B----4-:R0:W-:Y:S04]  /*253e0*/  STL.64 [R1+0x1020], R4 ;  /* 0x0010200401007387 */ /* 0x0101e80000100a00 */
[----:B0-----:R-:W2:Y:S04]  /*253f0*/  LDL.LU.64 R4, [R1+0x210] ;  /* 0x0002100001047983 */ /* 0x001ea80000300a00 */
[----:B------:R-:W2:Y:S04]  /*25400*/  LDL.LU.64 R6, [R1+0x218] ;  /* 0x0002180001067983 */ /* 0x000ea80000300a00 */
[----:B------:R-:W3:Y:S01]  /*25410*/  LDL.LU.64 R24, [R1+0x1048] ;  /* 0x0010480001187983 */ /* 0x000ee20000300a00 */
[----:B------:R-:W-:-:S02]  /*25420*/  IMAD.MOV.U32 R15, RZ, RZ, R26 ;  /* 0x000000ffff0f7224 */ /* 0x000fc400078e001a */
[----:B------:R-:W-:Y:S02]  /*25430*/  IMAD.MOV.U32 R28, RZ, RZ, R27 ;  /* 0x000000ffff1c7224 */ /* 0x000fe400078e001b */
[----:B---3--:R-:W-:Y:S01]  /*25440*/  HMMA.16816.F32 R24, R20, R24, R8 ;  /* 0x000000181418723c */ /* 0x008fe20000001808 */
[----:B------:R-:W3:Y:S04]  /*25450*/  LDL.LU.64 R10, [R1+0x1040] ;  /* 0x00104000010a7983 */ /* 0x000ee80000300a00 */
[----:B------:R-:W4:-:S14]  /*25460*/  LDL.LU R9, [R1+0x1038] ;  /* 0x0010380001097983 */ /* 0x000f1c0000300800 */
[----:B------:R-:W-:Y:S02]  /*25470*/  IMAD.MOV.U32 R17, RZ, RZ, R24 ;  /* 0x000000ffff117224 */ /* 0x000fe400078e0018 */
[----:B------:R-:W-:Y:S02]  /*25480*/  IMAD.MOV.U32 R0, RZ, RZ, R25 ;  /* 0x000000ffff007224 */ /* 0x000fe400078e0019 */
[----:B------:R-:W2:Y:S01]  /*25490*/  LDL.LU.64 R24, [R1+0x1030] ;  /* 0x0010300001187983 */ /* 0x000ea20000300a00 */
[----:B------:R-:W-:Y:S02]  /*254a0*/  IMAD.MOV.U32 R8, RZ, RZ, R26 ;  /* 0x000000ffff087224 */ /* 0x000fe400078e001a */
[----:B------:R-:W-:Y:S02]  /*254b0*/  IMAD.MOV.U32 R12, RZ, RZ, R27 ;  /* 0x000000ffff0c7224 */ /* 0x000fe400078e001b */
[----:B--2---:R-:W-:Y:S01]  /*254c0*/  HMMA.16816.F32 R24, R20, R24, R4 ;  /* 0x000000181418723c */ /* 0x004fe20000001804 */
[----:B------:R-:W2:Y:S04]  /*254d0*/  LDL.LU.64 R6, [R1+0x1028] ;  /* 0x0010280001067983 */ /* 0x000ea80000300a00 */
[----:B------:R-:W2:-:S14]  /*254e0*/  LDL.LU.64 R4, [R1+0x1020] ;  /* 0x0010200001047983 */ /* 0x000e9c0000300a00 */
[----:B------:R-:W-:Y:S02]  /*254f0*/  IMAD.MOV.U32 R29, RZ, RZ, R24 ;  /* 0x000000ffff1d7224 */ /* 0x000fe400078e0018 */
[----:B------:R-:W-:Y:S02]  /*25500*/  IMAD.MOV.U32 R2, RZ, RZ, R25 ;  /* 0x000000ffff027224 */ /* 0x000fe400078e0019 */
[----:B------:R-:W2:Y:S01]  /*25510*/  LDL.LU.64 R24, [R1+0x1018] ;  /* 0x0010180001187983 */ /* 0x000ea20000300a00 */
[----:B------:R-:W-:Y:S02]  /*25520*/  IMAD.MOV.U32 R19, RZ, RZ, R26 ;  /* 0x000000ffff137224 */ /* 0x000fe400078e001a */
[----:B------:R-:W-:Y:S02]  /*25530*/  IMAD.MOV.U32 R16, RZ, RZ, R27 ;  /* 0x000000ffff107224 */ /* 0x000fe400078e001b */
[----:B--2---:R-:W-:Y:S01]  /*25540*/  HMMA.16816.F32 R24, R20, R24, R4 ;  /* 0x000000181418723c */ /* 0x004fe20000001804 */
[----:B------:R-:W2:-:S15]  /*25550*/  LDL.LU.64 R4, [R1+0x1010] ;  /* 0x0010100001047983 */ /* 0x000e9e0000300a00 */
[----:B------:R-:W-:-:S03]  /*25560*/  NOP ;  /* 0x0000000000007918 */ /* 0x000fc60000000000 */
[----:B------:R0:W-:Y:S04]  /*25570*/  STL.64 [R1+0xe60], R26 ;  /* 0x000e601a01007387 */ /* 0x0001e80000100a00 */
[----:B------:R1:W-:Y:S04]  /*25580*/  STL.64 [R1+0xe58], R24 ;  /* 0x000e581801007387 */ /* 0x0003e80000100a00 */
[----:B0-----:R-:W2:Y:S04]  /*25590*/  LDL.LU R26, [R1+0x108] ;  /* 0x00010800011a7983 */ /* 0x001ea80000300800 */
[----:B------:R-:W2:Y:S04]  /*255a0*/  LDL.LU R27, [R1+0x10c] ;  /* 0x00010c00011b7983 */ /* 0x000ea80000300800 */
[----:B--2---:R0:W-:Y:S04]  /*255b0*/  STL.64 [R1+0xe70], R26 ;  /* 0x000e701a01007387 */ /* 0x0041e80000100a00 */
[----:B-1----:R-:W2:Y:S04]  /*255c0*/  LDL.LU.64 R24, [R1+0x1e0] ;  /* 0x0001e00001187983 */ /* 0x002ea80000300a00 */
[----:B0-----:R-:W2:Y:S02]  /*255d0*/  LDL.LU.64 R26, [R1+0x1e8] ;  /* 0x0001e800011a7983 */ /* 0x001ea40000300a00 */
[----:B--2---:R-:W-:Y:S02]  /*255e0*/  HMMA.16816.F32 R4, R20, R4, R24 ;  /* 0x000000041404723c */ /* 0x004fe40000001818 */
[----:B------:R-:W2:Y:S04]  /*255f0*/  LDL.LU R26, [R1+0x118] ;  /* 0x00011800011a7983 */ /* 0x000ea80000300800 */
[----:B------:R-:W2:Y:S04]  /*25600*/  LDL.LU R27, [R1+0x11c] ;  /* 0x00011c00011b7983 */ /* 0x000ea80000300800 */
[----:B--2---:R-:W-:Y:S09]  /*25610*/  STL.64 [R1+0xe88], R26 ;  /* 0x000e881a01007387 */ /* 0x004ff20000100a00 */
[----:B------:R0:W-:Y:S04]  /*25620*/  STL.64 [R1+0xe50], R6 ;  /* 0x000e500601007387 */ /* 0x0001e80000100a00 */
[----:B------:R1:W-:Y:S04]  /*25630*/  STL.64 [R1+0xe48], R4 ;  /* 0x000e480401007387 */ /* 0x0003e80000100a00 */
[----:B0-----:R-:W2:Y:S04]  /*25640*/  LDL.LU R6, [R1+0xf8] ;  /* 0x0000f80001067983 */ /* 0x001ea80000300800 */
[----:B------:R-:W2:Y:S04]  /*25650*/  LDL.LU R7, [R1+0xfc] ;  /* 0x0000fc0001077983 */ /* 0x000ea80000300800 */
[----:B------:R-:W2:Y:S04]  /*25660*/  LDL.LU R26, [R1+0x128] ;  /* 0x00012800011a7983 */ /* 0x000ea80000300800 */
[----:B------:R-:W2:Y:S01]  /*25670*/  LDL.LU R27, [R1+0x12c] ;  /* 0x00012c00011b7983 */ /* 0x000ea20000300800 */
[----:B-1----:R-:W-:-:S02]  /*25680*/  IMAD.MOV.U32 R4, RZ, RZ, R29 ;  /* 0x000000ffff047224 */ /* 0x002fc400078e001d */
[----:B------:R-:W-:Y:S01]  /*25690*/  IMAD.MOV.U32 R5, RZ, RZ, R2 ;  /* 0x000000ffff057224 */ /* 0x000fe200078e0002 */
[----:B--2---:R-:W-:Y:S04]  /*256a0*/  STL.64 [R1+0xea0], R26 ;  /* 0x000ea01a01007387 */ /* 0x004fe80000100a00 */
[----:B------:R0:W-:Y:S04]  /*256b0*/  STL.64 [R1+0xe68], R6 ;  /* 0x000e680601007387 */ /* 0x0001e80000100a00 */
[----:B------:R-:W2:Y:S04]  /*256c0*/  LDL.LU R29, [R1+0x100c] ;  /* 0x00100c00011d7983 */ /* 0x000ea80000300800 */
[----:B------:R-:W2:Y:S01]  /*256d0*/  LDL.LU R2, [R1+0x1008] ;  /* 0x0010080001027983 */ /* 0x000ea20000300800 */
[----:B0-----:R-:W-:-:S02]  /*256e0*/  IMAD.MOV.U32 R6, RZ, RZ, R19 ;  /* 0x000000ffff067224 */ /* 0x001fc400078e0013 */
[----:B------:R-:W-:Y:S01]  /*256f0*/  IMAD.MOV.U32 R7, RZ, RZ, R16 ;  /* 0x000000ffff077224 */ /* 0x000fe200078e0010 */
[----:B------:R-:W2:Y:S04]  /*25700*/  LDL.LU R19, [R1+0x1004] ;  /* 0x0010040001137983 */ /* 0x000ea80000300800 */
[----:B------:R-:W2:Y:S04]  /*25710*/  LDL.LU R16, [R1+0x1000] ;  /* 0x0010000001107983 */ /* 0x000ea80000300800 */
[----:B------:R-:W2:Y:S04]  /*25720*/  LDL.LU R26, [R1+0x138] ;  /* 0x00013800011a7983 */ /* 0x000ea80000300800 */
[----:B------:R-:W2:Y:S04]  /*25730*/  LDL.LU R27, [R1+0x13c] ;  /* 0x00013c00011b7983 */ /* 0x000ea80000300800 */
[----:B--2---:R-:W-:Y:S04]  /*25740*/  STL.64 [R1+0xeb8], R26 ;  /* 0x000eb81a01007387 */ /* 0x004fe80000100a00 */
[----:B------:R-:W-:Y:S04]  /*25750*/  STL.64 [R1+0xe80], R6 ;  /* 0x000e800601007387 */ /* 0x000fe80000100a00 */
[----:B------:R0:W-:Y:S02]  /*25760*/  STL.64 [R1+0xe78], R4 ;  /* 0x000e780401007387 */ /* 0x0001e40000100a00 */
[----:B0-----:R-:W-:-:S02]  /*25770*/  IMAD.MOV.U32 R4, RZ, RZ, R17 ;  /* 0x000000ffff047224 */ /* 0x001fc400078e0011 */
[----:B------:R-:W-:Y:S01]  /*25780*/  IMAD.MOV.U32 R5, RZ, RZ, R0 ;  /* 0x000000ffff057224 */ /* 0x000fe200078e0000 */
[----:B------:R-:W2:Y:S04]  /*25790*/  LDL.LU R17, [R1+0xffc] ;  /* 0x000ffc0001117983 */ /* 0x000ea80000300800 */
[----:B------:R-:W2:Y:S01]  /*257a0*/  LDL.LU R0, [R1+0xff8] ;  /* 0x000ff80001007983 */ /* 0x000ea20000300800 */
[----:B------:R-:W-:Y:S02]  /*257b0*/  IMAD.MOV.U32 R6, RZ, RZ, R8 ;  /* 0x000000ffff067224 */ /* 0x000fe400078e0008 */
        /* <DEDUP_REMOVED lines=18> */
[----:B--2---:R0:W-:Y:S04]  /*258e0*/  STL.64 [R1+0xee8], R26 ;  /* 0x000ee81a01007387 */ /* 0x0041e80000100a00 */
[----:B0-----:R-:W2:Y:S04]  /*258f0*/  LDL.LU R26, [R1+0x168] ;  /* 0x00016800011a7983 */ /* 0x001ea80000300800 */
[----:B------:R-:W2:Y:S04]  /*25900*/  LDL.LU R27, [R1+0x16c] ;  /* 0x00016c00011b7983 */ /* 0x000ea80000300800 */
[----:B--2---:R-:W-:Y:S04]  /*25910*/  STL.64 [R1+0xf00], R26 ;  /* 0x000f001a01007387 */ /* 0x004fe80000100a00 */
[----:B------:R-:W-:Y:S04]  /*25920*/  STL.64 [R1+0xeb0], R6 ;  /* 0x000eb00601007387 */ /* 0x000fe80000100a00 */
[----:B------:R3:W-:Y:S02]  /*25930*/  STL.64 [R1+0xea8], R4 ;  /* 0x000ea80401007387 */ /* 0x0007e40000100a00 */
[----:B---3--:R-:W-:-:S02]  /*25940*/  IMAD.MOV.U32 R4, RZ, RZ, R11 ;  /* 0x000000ffff047224 */ /* 0x008fc400078e000b */
[----:B------:R-:W-:Y:S01]  /*25950*/  IMAD.MOV.U32 R5, RZ, RZ, R10 ;  /* 0x000000ffff057224 */ /* 0x000fe200078e000a */
[----:B------:R-:W2:Y:S04]  /*25960*/  LDL.LU R11, [R1+0xfdc] ;  /* 0x000fdc00010b7983 */ /* 0x000ea80000300800 */
[----:B------:R-:W3:Y:S01]  /*25970*/  LDL.LU R10, [R1+0xfd8] ;  /* 0x000fd800010a7983 */ /* 0x000ee20000300800 */
        /* <DEDUP_REMOVED lines=14> */
[----:B----4-:R-:W-:Y:S01]  /*25a60*/  IMAD.MOV.U32 R7, RZ, RZ, R9 ;  /* 0x000000ffff077224 */ /* 0x010fe200078e0009 */
[----:B------:R-:W4:Y:S04]  /*25a70*/  LDL.LU R29, [R1+0xfc4] ;  /* 0x000fc400011d7983 */ /* 0x000f280000300800 */
        /* <DEDUP_REMOVED lines=9> */
[----:B------:R-:W2:Y:S04]  /*25b10*/  LDL.LU R0, [R1+0xfb8] ;  /* 0x000fb80001007983 */ /* 0x000ea80000300800 */
[----:B------:R-:W2:Y:S04]  /*25b20*/  LDL.LU R26, [R1+0x198] ;  /* 0x00019800011a7983 */ /* 0x000ea80000300800 */
[----:B------:R-:W2:Y:S01]  /*25b30*/  LDL.LU R27, [R1+0x19c] ;  /* 0x00019c00011b7983 */ /* 0x000ea20000300800 */
[----:B------:R-:W-:-:S02]  /*25b40*/  IMAD.MOV.U32 R6, RZ, RZ, R17 ;  /* 0x000000ffff067224 */ /* 0x000fc400078e0011 */
[----:B------:R-:W-:Y:S01]  /*25b50*/  IMAD.MOV.U32 R7, RZ, RZ, R16 ;  /* 0x000000ffff077224 */ /* 0x000fe200078e0010 */
[----:B--2---:R0:W-:Y:S04]  /*25b60*/  STL.64 [R1+0xf48], R26 ;  /* 0x000f481a01007387 */ /* 0x0041e80000100a00 */
[----:B0-----:R-:W2:Y:S04]  /*25b70*/  LDL.LU R26, [R1+0x1a8] ;  /* 0x0001a800011a7983 */ /* 0x001ea80000300800 */
[----:B------:R-:W2:Y:S04]  /*25b80*/  LDL.LU R27, [R1+0x1ac] ;  /* 0x0001ac00011b7983 */ /* 0x000ea80000300800 */
[----:B--2---:R-:W-:Y:S04]  /*25b90*/  STL.64 [R1+0xf70], R26 ;  /* 0x000f701a01007387 */ /* 0x004fe80000100a00 */
[----:B------:R0:W-:Y:S04]  /*25ba0*/  STL.64 [R1+0xef8], R6 ;  /* 0x000ef80601007387 */ /* 0x0001e80000100a00 */
[----:B------:R1:W-:Y:S01]  /*25bb0*/  STL.64 [R1+0xef0], R4 ;  /* 0x000ef00401007387 */ /* 0x0003e20000100a00 */
[----:B0-----:R-:W-:-:S02]  /*25bc0*/  IMAD.MOV.U32 R6, RZ, RZ, R13 ;  /* 0x000000ffff067224 */ /* 0x001fc400078e000d */
[----:B------:R-:W-:Y:S02]  /*25bd0*/  IMAD.MOV.U32 R7, RZ, RZ, R12 ;  /* 0x000000ffff077224 */ /* 0x000fe400078e000c */
[----:B-1----:R-:W-:Y:S02]  /*25be0*/  IMAD.MOV.U32 R4, RZ, RZ, R15 ;  /* 0x000000ffff047224 */ /* 0x002fe400078e000f */
[----:B------:R-:W-:Y:S01]  /*25bf0*/  IMAD.MOV.U32 R5, RZ, RZ, R14 ;  /* 0x000000ffff057224 */ /* 0x000fe200078e000e */
[----:B------:R-:W2:Y:S04]  /*25c00*/  LDL.LU.64 R12, [R1+0x1d0] ;  /* 0x0001d000010c7983 */ /* 0x000ea80000300a00 */
[----:B------:R-:W2:Y:S04]  /*25c10*/  LDL.LU.64 R14, [R1+0x1d8] ;  /* 0x0001d800010e7983 */ /* 0x000ea80000300a00 */
[----:B------:R-:W2:Y:S04]  /*25c20*/  LDL.LU R16, [R1+0xb0] ;  /* 0x0000b00001107983 */ /* 0x000ea80000300800 */
[----:B------:R-:W2:Y:S04]  /*25c30*/  LDL.LU R17, [R1+0xb4] ;  /* 0x0000b40001117983 */ /* 0x000ea80000300800 */
[----:B--2---:R-:W-:Y:S04]  /*25c40*/  STL.64 [R1+0xf78], R16 ;  /* 0x000f781001007387 */ /* 0x004fe80000100a00 */
[----:B------:R-:W-:Y:S04]  /*25c50*/  STL.64 [R1+0xf10], R6 ;  /* 0x000f100601007387 */ /* 0x000fe80000100a00 */
[----:B------:R0:W-:Y:S02]  /*25c60*/  STL.64 [R1+0xf08], R4 ;  /* 0x000f080401007387 */ /* 0x0001e40000100a00 */
[----:B0-----:R-:W-:-:S02]  /*25c70*/  IMAD.MOV.U32 R4, RZ, RZ, R3 ;  /* 0x000000ffff047224 */ /* 0x001fc400078e0003 */
[----:B------:R-:W2:Y:S01]  /*25c80*/  LDL.LU R3, [R1+0xfb4] ;  /* 0x000fb40001037983 */ /* 0x000ea20000300800 */
[----:B------:R-:W-:Y:S02]  /*25c90*/  IMAD.MOV.U32 R6, RZ, RZ, R11 ;  /* 0x000000ffff067224 */ /* 0x000fe400078e000b */
[----:B------:R-:W-:Y:S02]  /*25ca0*/  IMAD.MOV.U32 R7, RZ, RZ, R28 ;  /* 0x000000ffff077224 */ /* 0x000fe400078e001c */
[----:B---3--:R-:W-:Y:S02]  /*25cb0*/  IMAD.MOV.U32 R5, RZ, RZ, R10 ;  /* 0x000000ffff057224 */ /* 0x008fe400078e000a */
[----:B------:R-:W3:Y:S04]  /*25cc0*/  LDL.LU R10, [R1+0xfb0] ;  /* 0x000fb000010a7983 */ /* 0x000ee80000300800 */
[----:B------:R-:W3:Y:S04]  /*25cd0*/  LDL.LU R11, [R1+0xfac] ;  /* 0x000fac00010b7983 */ /* 0x000ee80000300800 */
[----:B------:R-:W3:Y:S04]  /*25ce0*/  LDL.LU R28, [R1+0xfa8] ;  /* 0x000fa800011c7983 */ /* 0x000ee80000300800 */
[----:B------:R0:W-:Y:S04]  /*25cf0*/  STL.64 [R1+0xf28], R6 ;  /* 0x000f280601007387 */ /* 0x0001e80000100a00 */
[----:B------:R4:W-:Y:S01]  /*25d00*/  STL.64 [R1+0xf20], R4 ;  /* 0x000f200401007387 */ /* 0x0009e20000100a00 */
[----:B0-----:R-:W-:-:S02]  /*25d10*/  IMAD.MOV.U32 R6, RZ, RZ, R19 ;  /* 0x000000ffff067224 */ /* 0x001fc400078e0013 */
[----:B----4-:R-:W-:Y:S02]  /*25d20*/  IMAD.MOV.U32 R4, RZ, RZ, R29 ;  /* 0x000000ffff047224 */ /* 0x010fe400078e001d */
[----:B------:R-:W-:Y:S01]  /*25d30*/  IMAD.MOV.U32 R7, RZ, RZ, R18 ;  /* 0x000000ffff077224 */ /* 0x000fe200078e0012 */
[----:B------:R-:W4:Y:S01]  /*25d40*/  LDL.LU R29, [R1+0xfa4] ;  /* 0x000fa400011d7983 */ /* 0x000f220000300800 */
[----:B------:R-:W-:-:S03]  /*25d50*/  IMAD.MOV.U32 R5, RZ, RZ, R2 ;  /* 0x000000ffff057224 */ /* 0x000fc600078e0002 */
[----:B------:R-:W4:Y:S04]  /*25d60*/  LDL.LU R2, [R1+0xfa0] ;  /* 0x000fa00001027983 */ /* 0x000f280000300800 */
[----:B------:R-:W4:Y:S04]  /*25d70*/  LDL.LU.64 R16, [R1+0x1c0] ;  /* 0x0001c00001107983 */ /* 0x000f280000300a00 */
[----:B------:R-:W4:Y:S04]  /*25d80*/  LDL.LU.64 R18, [R1+0x1c8] ;  /* 0x0001c80001127983 */ /* 0x000f280000300a00 */
[----:B------:R0:W-:Y:S04]  /*25d90*/  STL.64 [R1+0xf40], R6 ;  /* 0x000f400601007387 */ /* 0x0001e80000100a00 */
[----:B------:R1:W-:Y:S01]  /*25da0*/  STL.64 [R1+0xf38], R4 ;  /* 0x000f380401007387 */ /* 0x0003e20000100a00 */
[----:B0-----:R-:W-:-:S02]  /*25db0*/  IMAD.MOV.U32 R6, RZ, RZ, R8 ;  /* 0x000000ffff067224 */ /* 0x001fc400078e0008 */
[----:B-1----:R-:W-:Y:S02]  /*25dc0*/  IMAD.MOV.U32 R5, RZ, RZ, R0 ;  /* 0x000000ffff057224 */ /* 0x002fe400078e0000 */
[----:B------:R-:W-:Y:S02]  /*25dd0*/  IMAD.MOV.U32 R7, RZ, RZ, R9 ;  /* 0x000000ffff077224 */ /* 0x000fe400078e0009 */
[----:B--2---:R-:W-:Y:S02]  /*25de0*/  IMAD.MOV.U32 R4, RZ, RZ, R3 ;  /* 0x000000ffff047224 */ /* 0x004fe400078e0003 */
[----:B------:R-:W2:Y:S04]  /*25df0*/  LDL.LU R3, [R1+0xf9c] ;  /* 0x000f9c0001037983 */ /* 0x000ea80000300800 */
[----:B------:R-:W2:Y:S04]  /*25e00*/  LDL.LU R0, [R1+0xf98] ;  /* 0x000f980001007983 */ /* 0x000ea80000300800 */
[----:B------:R-:W2:Y:S04]  /*25e10*/  LDL.LU R8, [R1+0xf94] ;  /* 0x000f940001087983 */ /* 0x000ea80000300800 */
[----:B------:R-:W2:Y:S04]  /*25e20*/  LDL.LU R9, [R1+0xf90] ;  /* 0x000f900001097983 */ /* 0x000ea80000300800 */
[----:B------:R-:W2:Y:S04]  /*25e30*/  LDL.LU.64 R24, [R1+0x1b0] ;  /* 0x0001b00001187983 */ /* 0x000ea80000300a00 */
[----:B------:R-:W2:Y:S04]  /*25e40*/  LDL.LU.64 R26, [R1+0x1b8] ;  /* 0x0001b800011a7983 */ /* 0x000ea80000300a00 */
[----:B------:R3:W-:Y:S04]  /*25e50*/  STL.64 [R1+0xf58], R6 ;  /* 0x000f580601007387 */ /* 0x0007e80000100a00 */
[----:B------:R0:W-:Y:S01]  /*25e60*/  STL.64 [R1+0xf50], R4 ;  /* 0x000f500401007387 */ /* 0x0001e20000100a00 */
[----:B---3--:R-:W-:-:S02]  /*25e70*/  IMAD.MOV.U32 R6, RZ, RZ, R11 ;  /* 0x000000ffff067224 */ /* 0x008fc400078e000b */
[----:B0-----:R-:W-:Y:S02]  /*25e80*/  IMAD.MOV.U32 R5, RZ, RZ, R28 ;  /* 0x000000ffff057224 */ /* 0x001fe400078e001c */
[----:B------:R-:W-:Y:S02]  /*25e90*/  IMAD.MOV.U32 R7, RZ, RZ, R10 ;  /* 0x000000ffff077224 */ /* 0x000fe400078e000a */
[----:B----4-:R-:W-:Y:S02]  /*25ea0*/  IMAD.MOV.U32 R4, RZ, RZ, R29 ;  /* 0x000000ffff047224 */ /* 0x010fe400078e001d */
[----:B------:R-:W3:Y:S04]  /*25eb0*/  LDL.LU R29, [R1+0xf8c] ;  /* 0x000f8c00011d7983 */ /* 0x000ee80000300800 */
[----:B------:R-:W4:Y:S01]  /*25ec0*/  LDL.LU R28, [R1+0xf88] ;  /* 0x000f8800011c7983 */ /* 0x000f220000300800 */
[----:B--2---:R-:W-:Y:S03]  /*25ed0*/  HMMA.16816.F32 R8, R20, R8, R12 ;  /* 0x000000081408723c */ /* 0x004fe6000000180c */
[----:B------:R-:W2:-:S15]  /*25ee0*/  LDL.LU.64 R12, [R1+0xf80] ;  /* 0x000f8000010c7983 */ /* 0x000e9e0000300a00 */
[----:B------:R-:W-:Y:S01]  /*25ef0*/  NOP ;  /* 0x0000000000007918 */ /* 0x000fe20000000000 */
[----:B------:R0:W-:Y:S04]  /*25f00*/  STL.64 [R1+0xe40], R10 ;  /* 0x000e400a01007387 */ /* 0x0001e80000100a00 */
[----:B------:R-:W-:Y:S04]  /*25f10*/  STL.64 [R1+0xe38], R8 ;  /* 0x000e380801007387 */ /* 0x000fe80000100a00 */
[----:B0-----:R-:W3:Y:S01]  /*25f20*/  LDL.LU R10, [R1+0xe8] ;  /* 0x0000e800010a7983 */ /* 0x001ee20000300800 */
[----:B--2---:R-:W-:Y:S03]  /*25f30*/  HMMA.16816.F32 R12, R20, R12, R16 ;  /* 0x0000000c140c723c */ /* 0x004fe60000001810 */
[----:B------:R-:W2:-:S15]  /*25f40*/  LDL.LU.64 R16, [R1+0xf78] ;  /* 0x000f780001107983 */ /* 0x000e9e0000300a00 */
[----:B------:R-:W-:Y:S01]  /*25f50*/  NOP ;  /* 0x0000000000007918 */ /* 0x000fe20000000000 */
[----:B------:R-:W-:Y:S04]  /*25f60*/  STL.64 [R1+0xe30], R14 ;  /* 0x000e300e01007387 */ /* 0x000fe80000100a00 */
[----:B------:R-:W-:Y:S01]  /*25f70*/  STL.64 [R1+0xe28], R12 ;  /* 0x000e280c01007387 */ /* 0x000fe20000100a00 */
[----:B--2---:R-:W-:Y:S03]  /*25f80*/  HMMA.16816.F32 R20, R20, R16, R24 ;  /* 0x000000101414723c */ /* 0x004fe60000001818 */
[----:B------:R-:W2:Y:S04]  /*25f90*/  LDL.LU.64 R26, [R1+0xf70] ;  /* 0x000f7000011a7983 */ /* 0x000ea80000300a00 */
[----:B------:R-:W2:Y:S04]  /*25fa0*/  LDL.LU.64 R18, [R1+0xf68] ;  /* 0x000f680001127983 */ /* 0x000ea80000300a00 */
[----:B------:R-:W2:Y:S02]  /*25fb0*/  LDL.LU.64 R16, [R1+0xf60] ;  /* 0x000f600001107983 */ /* 0x000ea40000300a00 */
[----:B--2---:R-:W-:Y:S02]  /*25fc0*/  HMMA.16816.F32 R24, R16, R26, R4 ;  /* 0x0000001a1018723c */ /* 0x004fe40000001804 */
[----:B------:R-:W2:Y:S04]  /*25fd0*/  LDL.LU.64 R6, [R1+0xf58] ;  /* 0x000f580001067983 */ /* 0x000ea80000300a00 */
[----:B------:R-:W2:-:S13]  /*25fe0*/  LDL.LU.64 R4, [R1+0xf50] ;  /* 0x000f500001047983 */ /* 0x000e9a0000300a00 */
[----:B------:R-:W-:Y:S04]  /*25ff0*/  STL.64 [R1+0x1e0], R24 ;  /* 0x0001e01801007387 */ /* 0x000fe80000100a00 */
[----:B------:R0:W-:Y:S04]  /*26000*/  STL.64 [R1+0x1e8], R26 ;  /* 0x0001e81a01007387 */ /* 0x0001e80000100a00 */
[----:B0-----:R-:W2:Y:S02]  /*26010*/  LDL.LU.64 R26, [R1+0xf48] ;  /* 0x000f4800011a7983 */ /* 0x001ea40000300a00 */
        /* <DEDUP_REMOVED lines=11> */
[----:B0-----:R-:W2:Y:S01]  /*260d0*/  LDL.LU.64 R26, [R1+0xf18] ;  /* 0x000f1800011a7983 */ /* 0x001ea20000300a00 */
[----:B---3--:R-:W-:Y:S02]  /*260e0*/  IMAD.MOV.U32 R11, RZ, RZ, R29 ;  /* 0x000000ffff0b7224 */ /* 0x008fe400078e001d */
[----:B----4-:R-:W-:Y:S01]  /*260f0*/  IMAD.MOV.U32 R14, RZ, RZ, R28 ;  /* 0x000000ffff0e7224 */ /* 0x010fe200078e001c */
[----:B--2---:R-:W-:Y:S01]  /*26100*/  HMMA.16816.F32 R24, R16, R26, R4 ;  /* 0x0000001a1018723c */ /* 0x004fe20000001804 */
[----:B------:R-:W2:Y:S04]  /*26110*/  LDL.LU.64 R6, [R1+0xf10] ;  /* 0x000f100001067983 */ /* 0x000ea80000300a00 */
[----:B------:R-:W2:-:S14]  /*26120*/  LDL.LU.64 R4, [R1+0xf08] ;  /* 0x000f080001047983 */ /* 0x000e9c0000300a00 */
[----:B------:R-:W-:Y:S01]  /*26130*/  IMAD.MOV.U32 R29, RZ, RZ, R26 ;  /* 0x000000ffff1d7224 */ /* 0x000fe200078e001a */
[----:B------:R2:W-:Y:S01]  /*26140*/  STL.64 [R1+0x80], R24 ;  /* 0x0000801801007387 */ /* 0x0005e20000100a00 */
[----:B------:R-:W-:-:S03]  /*26150*/  IMAD.MOV.U32 R28, RZ, RZ, R27 ;  /* 0x000000ffff1c7224 */ /* 0x000fc600078e001b */
        /* <DEDUP_REMOVED lines=37> */
[----:B------:R-:W-:-:S03]  /*263b0*/  IMAD.MOV.U32 R15, RZ, RZ, R0 ;  /* 0x000000ffff0f7224 */ /* 0x000fc600078e0000 */
[----:B------:R-:W3:Y:S01]  /*263c0*/  LDL R0, [R1+0xb20] ;  /* 0x000b200001007983 */ /* 0x000ee20000100800 */
[----:B--2---:R-:W-:Y:S03]  /*263d0*/  HMMA.16816.F32 R24, R16, R26, R4 ;  /* 0x0000001a1018723c */ /* 0x004fe60000001804 */
[----:B------:R-:W2:-:S15]  /*263e0*/  LDL.LU.64 R6, [R1+0xe68] ;  /* 0x000e680001067983 */ /* 0x000e9e0000300a00 */
[----:B------:R-:W-:Y:S01]  /*263f0*/  NOP ;  /* 0x0000000000007918 */ /* 0x000fe20000000000 */
[----:B------:R-:W-:Y:S04]  /*26400*/  STL.64 [R1+0x10], R24 ;  /* 0x0000101801007387 */ /* 0x000fe80000100a00 */
[----:B------:R0:W-:Y:S04]  /*26410*/  STL.64 [R1+0x18], R26 ;  /* 0x0000181a01007387 */ /* 0x0001e80000100a00 */
[----:B0-----:R-:W2:Y:S04]  /*26420*/  LDL.LU.64 R26, [R1+0xe60] ;  /* 0x000e6000011a7983 */ /* 0x001ea80000300a00 */
[----:B------:R-:W2:Y:S02]  /*26430*/  LDL.LU.64 R24, [R1+0xe58] ;  /* 0x000e580001187983 */ /* 0x000ea40000300a00 */
[----:B--2---:R-:W-:Y:S02]  /*26440*/  HMMA.16816.F32 R24, R16, R6, R24 ;  /* 0x000000061018723c */ /* 0x004fe40000001818 */
[----:B------:R-:W2:Y:S04]  /*26450*/  LDL.LU.64 R6, [R1+0xe50] ;  /* 0x000e500001067983 */ /* 0x000ea80000300a00 */
[----:B------:R-:W2:-:S13]  /*26460*/  LDL.LU.64 R4, [R1+0xe48] ;  /* 0x000e480001047983 */ /* 0x000e9a0000300a00 */
[----:B------:R-:W-:Y:S04]  /*26470*/  STL.64 [R1], R24 ;  /* 0x0000001801007387 */ /* 0x000fe80000100a00 */
[----:B------:R0:W-:Y:S04]  /*26480*/  STL.64 [R1+0x8], R26 ;  /* 0x0000081a01007387 */ /* 0x0001e80000100a00 */
[----:B0-----:R-:W4:Y:S04]  /*26490*/  LDL.LU R26, [R1+0xc8] ;  /* 0x0000c800011a7983 */ /* 0x001f280000300800 */
[----:B------:R-:W4:Y:S01]  /*264a0*/  LDL.LU R27, [R1+0xcc] ;  /* 0x0000cc00011b7983 */ /* 0x000f220000300800 */
[----:B--2---:R-:W-:Y:S03]  /*264b0*/  HMMA.16816.F32 R4, R16, R10, R4 ;  /* 0x0000000a1004723c */ /* 0x004fe60000001804 */
[----:B------:R-:W2:Y:S04]  /*264c0*/  LDL.LU.64 R10, [R1+0xe40] ;  /* 0x000e4000010a7983 */ /* 0x000ea80000300a00 */
[----:B------:R-:W2:-:S12]  /*264d0*/  LDL.LU.64 R8, [R1+0xe38] ;  /* 0x000e380001087983 */ /* 0x000e980000300a00 */
[----:B------:R-:W-:Y:S04]  /*264e0*/  STL.64 [R1+0x1d0], R4 ;  /* 0x0001d00401007387 */ /* 0x000fe80000100a00 */
[----:B------:R0:W-:Y:S01]  /*264f0*/  STL.64 [R1+0x1d8], R6 ;  /* 0x0001d80601007387 */ /* 0x0001e20000100a00 */
[----:B--2---:R-:W-:Y:S03]  /*26500*/  HMMA.16816.F32 R8, R16, R14, R8 ;  /* 0x0000000e1008723c */ /* 0x004fe60000001808 */
[----:B------:R-:W4:Y:S04]  /*26510*/  LDL.LU.64 R14, [R1+0xe30] ;  /* 0x000e3000010e7983 */ /* 0x000f280000300a00 */
[----:B------:R-:W4:Y:S01]  /*26520*/  LDL.LU.64 R12, [R1+0xe28] ;  /* 0x000e2800010c7983 */ /* 0x000f220000300a00 */
[----:B0-----:R-:W-:-:S02]  /*26530*/  IMAD.MOV.U32 R6, RZ, RZ, R3 ;  /* 0x000000ffff067224 */ /* 0x001fc400078e0003 */
[----:B------:R-:W-:-:S07]  /*26540*/  IMAD.MOV.U32 R7, RZ, RZ, R2 ;  /* 0x000000ffff077224 */ /* 0x000fce00078e0002 */
[C---:B------:R-:W-:Y:S01]  /*26550*/  HMMA.16816.F32 R4, R16.reuse, R6, R20 ;  /* 0x000000061004723c */ /* 0x040fe20000001814 */
[----:B---3--:R-:W-:Y:S07]  /*26560*/  LDSM.16.M88.4 R20, [R0+UR5+0x5000] ;  /* 0x005000050014783b */ /* 0x008fee0008000200 */
[----:B----4-:R-:W-:Y:S01]  /*26570*/  HMMA.16816.F32 R24, R16, R26, R12 ;  /* 0x0000001a1018723c */ /* 0x010fe2000000180c */
[----:B------:R-:W2:Y:S04]  /*26580*/  LDL R15, [R1+0x1f4] ;  /* 0x0001f400010f7983 */ /* 0x000ea80000100800 */
[----:B------:R-:W-:Y:S04]  /*26590*/  STL.64 [R1+0x1c0], R8 ;  /* 0x0001c00801007387 */ /* 0x000fe80000100a00 */
[----:B------:R-:W-:Y:S04]  /*265a0*/  STL.64 [R1+0x1c8], R10 ;  /* 0x0001c80a01007387 */ /* 0x000fe80000100a00 */
[----:B------:R-:W0:Y:S06]  /*265b0*/  LDSM.16.M88.4 R16, [R0+UR5+0x2000] ;  /* 0x002000050010783b */ /* 0x000e2c0008000200 */
[----:B------:R-:W-:Y:S04]  /*265c0*/  STL [R1+0xd30], R24 ;  /* 0x000d301801007387 */ /* 0x000fe80000100800 */
[----:B------:R-:W-:Y:S04]  /*265d0*/  STL [R1+0xd2c], R25 ;  /* 0x000d2c1901007387 */ /* 0x000fe80000100800 */
[----:B------:R-:W-:Y:S04]  /*265e0*/  STL [R1+0xd28], R26 ;  /* 0x000d281a01007387 */ /* 0x000fe80000100800 */
[----:B------:R-:W-:Y:S04]  /*265f0*/  STL [R1+0xd24], R27 ;  /* 0x000d241b01007387 */ /* 0x000fe80000100800 */
[----:B------:R-:W1:Y:S04]  /*26600*/  LDSM.16.M88.4 R24, [R0+UR5] ;  /* 0x000000050018783b */ /* 0x000e680008000200 */
[----:B------:R-:W-:Y:S04]  /*26610*/  STL.64 [R1+0xd18], R6 ;  /* 0x000d180601007387 */ /* 0x000fe80000100a00 */
[----:B------:R1:W-:Y:S01]  /*26620*/  STL.64 [R1+0xd10], R4 ;  /* 0x000d100401007387 */ /* 0x0003e20000100a00 */
[----:B0-----:R-:W-:-:S02]  /*26630*/  IMAD.MOV.U32 R13, RZ, RZ, R16 ;  /* 0x000000ffff0d7224 */ /* 0x001fc400078e0010 */
[----:B------:R-:W-:Y:S02]  /*26640*/  IMAD.MOV.U32 R12, RZ, RZ, R17 ;  /* 0x000000ffff0c7224 */ /* 0x000fe400078e0011 */
[----:B-1----:R-:W-:Y:S02]  /*26650*/  IMAD.MOV.U32 R5, RZ, RZ, R24 ;  /* 0x000000ffff057224 */ /* 0x002fe400078e0018 */
[----:B------:R-:W-:Y:S01]  /*26660*/  IMAD.MOV.U32 R4, RZ, RZ, R25 ;  /* 0x000000ffff047224 */ /* 0x000fe200078e0019 */
[----:B--2---:R-:W-:Y:S04]  /*26670*/  STL [R1+0xe24], R15 ;  /* 0x000e240f01007387 */ /* 0x004fe80000100800 */
[----:B------:R-:W-:Y:S04]  /*26680*/  STL.64 [R1+0x1b8], R26 ;  /* 0x0001b81a01007387 */ /* 0x000fe80000100a00 */
[----:B------:R-:W-:Y:S04]  /*26690*/  STL.64 [R1+0x198], R18 ;  /* 0x0001981201007387 */ /* 0x000fe80000100a00 */
[----:B------:R-:W0:Y:S04]  /*266a0*/  LDSM.16.M88.4 R16, [R0+UR5+0x3000] ;  /* 0x003000050010783b */ /* 0x000e280008000200 */
[----:B------:R-:W1:Y:S04]  /*266b0*/  LDSM.16.M88.4 R24, [R0+UR5+0x1000] ;  /* 0x001000050018783b */ /* 0x000e680008000200 */
[----:B------:R-:W-:Y:S04]  /*266c0*/  LDSM.16.MT88.4 R8, [R15+0x10400] ;  /* 0x010400000f08783b */ /* 0x000fe80000004200 */
[----:B0-----:R-:W-:Y:S04]  /*266d0*/  STL [R1+0x180], R16 ;  /* 0x0001801001007387 */ /* 0x001fe80000100800 */
[----:B------:R-:W-:Y:S01]  /*266e0*/  STL.64 [R1+0x188], R18 ;  /* 0x0001881201007387 */ /* 0x000fe20000100a00 */
[----:B------:R-:W-:-:S03]  /*266f0*/  IMAD.MOV.U32 R6, RZ, RZ, R17 ;  /* 0x000000ffff067224 */ /* 0x000fc600078e0011 */
[----:B------:R-:W0:Y:S04]  /*26700*/  LDSM.16.M88.4 R16, [R0+UR5+0x4000] ;  /* 0x004000050010783b */ /* 0x000e280008000200 */
[----:B-1----:R-:W-:Y:S04]  /*26710*/  STL.64 [R1+0x1a8], R26 ;  /* 0x0001a81a01007387 */ /* 0x002fe80000100a00 */
[----:B0-----:R-:W-:Y:S04]  /*26720*/  STL.64 [R1+0x170], R16 ;  /* 0x0001701001007387 */ /* 0x001fe80000100a00 */
[----:B------:R-:W-:Y:S04]  /*26730*/  STL.64 [R1+0x178], R18 ;  /* 0x0001781201007387 */ /* 0x000fe80000100a00 */
[----:B------:R-:W0:Y:S04]  /*26740*/  LDSM.16.M88.4 R16, [R0+UR5+0x6000] ;  /* 0x006000050010783b */ /* 0x000e280008000200 */
[----:B------:R-:W-:Y:S04]  /*26750*/  STL.64 [R1+0x160], R20 ;  /* 0x0001601401007387 */ /* 0x000fe80000100a00 */
[----:B------:R-:W-:Y:S04]  /*26760*/  STL.64 [R1+0x168], R22 ;  /* 0x0001681601007387 */ /* 0x000fe80000100a00 */
[----:B------:R-:W1:Y:S04]  /*26770*/  LDSM.16.M88.4 R20, [R0+UR5+0x7000] ;  /* 0x007000050014783b */ /* 0x000e680008000200 */
[----:B0-----:R-:W-:Y:S04]  /*26780*/  STL.64 [R1+0x150], R16 ;  /* 0x0001501001007387 */ /* 0x001fe80000100a00 */
[----:B------:R-:W-:Y:S04]  /*26790*/  STL.64 [R1+0x158], R18 ;  /* 0x0001581201007387 */ /* 0x000fe80000100a00 */
[----:B------:R-:W0:Y:S04]  /*267a0*/  LDSM.16.M88.4 R16, [R0+UR5+0x8000] ;  /* 0x008000050010783b */ /* 0x000e280008000200 */
[----:B-1----:R-:W-:Y:S04]  /*267b0*/  STL.64 [R1+0x140], R20 ;  /* 0x0001401401007387 */ /* 0x002fe80000100a00 */
[----:B------:R-:W-:Y:S04]  /*267c0*/  STL.64 [R1+0x148], R22 ;  /* 0x0001481601007387 */ /* 0x000fe80000100a00 */
[----:B------:R-:W-:Y:S01]  /*267d0*/  LDSM.16.M88.4 R20, [R0+UR5+0xa000] ;  /* 0x00a000050014783b */ /* 0x000fe20008000200 */
[----:B0-----:R-:W-:-:S03]  /*267e0*/  IMAD.MOV.U32 R3, RZ, RZ, R18 ;  /* 0x000000ffff037224 */ /* 0x001fc600078e0012 */
[----:B------:R-:W-:Y:S01]  /*267f0*/  STL.64 [R1+0x130], R16 ;  /* 0x0001301001007387 */ /* 0x000fe20000100a00 */
[----:B------:R-:W-:-:S03]  /*26800*/  IMAD.MOV.U32 R2, RZ, RZ, R19 ;  /* 0x000000ffff027224 */ /* 0x000fc600078e0013 */
[----:B------:R-:W0:Y:S04]  /*26810*/  LDSM.16.M88.4 R16, [R0+UR5+0x9000] ;  /* 0x009000050010783b */ /* 0x000e280008000200 */
[----:B------:R-:W-:Y:S04]  /*26820*/  STL [R1+0xd34], R2 ;  /* 0x000d340201007387 */ /* 0x000fe80000100800 */
[----:B------:R-:W-:Y:S04]  /*26830*/  STL [R1+0xd20], R3 ;  /* 0x000d200301007387 */ /* 0x000fe80000100800 */
[----:B0-----:R-:W-:Y:S04]  /*26840*/  STL.64 [R1+0x120], R16 ;  /* 0x0001201001007387 */ /* 0x001fe80000100a00 */
[----:B------:R-:W-:Y:S04]  /*26850*/  STL.64 [R1+0x128], R18 ;  /* 0x0001281201007387 */ /* 0x000fe80000100a00 */
[----:B------:R-:W0:Y:S01]  /*26860*/  LDSM.16.M88.4 R16, [R0+UR5+0xb000] ;  /* 0x00b000050010783b */ /* 0x000e220008000200 */
[----:B------:R-:W-:-:S03]  /*26870*/  IMAD.MOV.U32 R27, RZ, RZ, R6 ;  /* 0x000000ffff1b7224 */ /* 0x000fc600078e0006 */
[----:B------:R-:W-:Y:S04]  /*26880*/  STL.64 [R1+0x110], R20 ;  /* 0x0001101401007387 */ /* 0x000fe80000100a00 */
[----:B------:R-:W-:Y:S04]  /*26890*/  STL.64 [R1+0x118], R22 ;  /* 0x0001181601007387 */ /* 0x000fe80000100a00 */
[----:B------:R-:W-:Y:S04]  /*268a0*/  LDSM.16.M88.4 R20, [R0+UR5+0xd000] ;  /* 0x00d000050014783b */ /* 0x000fe80008000200 */
[----:B------:R-:W-:Y:S04]  /*268b0*/  STL [R1+0xe20], R27 ;  /* 0x000e201b01007387 */ /* 0x000fe80000100800 */
[----:B0-----:R-:W-:Y:S04]  /*268c0*/  STL.64 [R1+0x100], R16 ;  /* 0x0001001001007387 */ /* 0x001fe80000100a00 */
[----:B------:R-:W-:Y:S04]  /*268d0*/  STL.64 [R1+0x108], R18 ;  /* 0x0001081201007387 */ /* 0x000fe80000100a00 */
[----:B------:R0:W-:Y:S04]  /*268e0*/  STL.64 [R1+0xe18], R24 ;  /* 0x000e181801007387 */ /* 0x0001e80000100a00 */
[----:B------:R-:W-:Y:S01]  /*268f0*/  LDSM.16.M88.4 R16, [R0+UR5+0xc000] ;  /* 0x00c000050010783b */ /* 0x000fe20008000200 */
[----:B0-----:R-:W-:-:S02]  /*26900*/  IMAD.MOV.U32 R24, RZ, RZ, R5 ;  /* 0x000000ffff187224 */ /* 0x001fc400078e0005 */
[----:B------:R-:W-:Y:S02]  /*26910*/  IMAD.MOV.U32 R25, RZ, RZ, R4 ;  /* 0x000000ffff197224 */ /* 0x000fe400078e0004 */
[----:B------:R-:W0:Y:S04]  /*26920*/  LDSM.16.M88.4 R4, [R0+UR5+0xe000] ;  /* 0x00e000050004783b */ /* 0x000e280008000200 */
[----:B0-----:R-:W-:Y:S04]  /*26930*/  STL [R1+0xd3c], R4 ;  /* 0x000d3c0401007387 */ /* 0x001fe80000100800 */
[----:B------:R-:W-:Y:S04]  /*26940*/  STL.64 [R1+0xf8], R18 ;  /* 0x0000f81201007387 */ /* 0x000fe80000100a00 */
[----:B------:R0:W-:Y:S02]  /*26950*/  STL.64 [R1+0xdc8], R16 ;  /* 0x000dc81001007387 */ /* 0x0001e40000100a00 */
[----:B0-----:R-:W-:-:S02]  /*26960*/  IMAD.MOV.U32 R16, RZ, RZ, R13 ;  /* 0x000000ffff107224 */ /* 0x001fc400078e000d */
[----:B------:R-:W-:Y:S02]  /*26970*/  IMAD.MOV.U32 R17, RZ, RZ, R12 ;  /* 0x000000ffff117224 */ /* 0x000fe400078e000c */
[----:B------:R-:W0:Y:S04]  /*26980*/  LDSM.16.M88.4 R12, [R0+UR5+0xf000] ;  /* 0x00f00005000c783b */ /* 0x000e280008000200 */
[----:B------:R1:W-:Y:S04]  /*26990*/  STL.64 [R1+0xe10], R16 ;  /* 0x000e101001007387 */ /* 0x0003e80000100a00 */
[----:B-1----:R-:W2:Y:S04]  /*269a0*/  LDL.LU R16, [R1+0xa0] ;  /* 0x0000a00001107983 */ /* 0x002ea80000300800 */
[----:B------:R-:W2:Y:S04]  /*269b0*/  LDL.LU R17, [R1+0xa4] ;  /* 0x0000a40001117983 */ /* 0x000ea80000300800 */
[----:B------:R-:W2:Y:S04]  /*269c0*/  LDL.LU R18, [R1+0xa8] ;  /* 0x0000a80001127983 */ /* 0x000ea80000300800 */
[----:B------:R-:W2:Y:S04]  /*269d0*/  LDL.LU R19, [R1+0xac] ;  /* 0x0000ac0001137983 */ /* 0x000ea80000300800 */
[----:B------:R-:W-:Y:S04]  /*269e0*/  STL [R1+0xd38], R5 ;  /* 0x000d380501007387 */ /* 0x000fe80000100800 */
[----:B------:R-:W-:Y:S04]  /*269f0*/  STL.64 [R1+0xe8], R22 ;  /* 0x0000e81601007387 */ /* 0x000fe80000100a00 */
[----:B------:R1:W-:Y:S04]  /*26a00*/  STL.64 [R1+0xdc0], R20 ;  /* 0x000dc01401007387 */ /* 0x0003e80000100a00 */
[----:B-1----:R-:W3:Y:S04]  /*26a10*/  LDL.LU R20, [R1+0x90] ;  /* 0x0000900001147983 */ /* 0x002ee80000300800 */
[----:B------:R-:W3:Y:S04]  /*26a20*/  LDL.LU R21, [R1+0x94] ;  /* 0x0000940001157983 */ /* 0x000ee80000300800 */
[----:B------:R-:W3:Y:S04]  /*26a30*/  LDL.LU R22, [R1+0x98] ;  /* 0x0000980001167983 */ /* 0x000ee80000300800 */
[----:B------:R-:W3:Y:S04]  /*26a40*/  LDL.LU R23, [R1+0x9c] ;  /* 0x00009c0001177983 */ /* 0x000ee80000300800 */
[----:B0-----:R-:W-:Y:S04]  /*26a50*/  STL.64 [R1+0xc0], R12 ;  /* 0x0000c00c01007387 */ /* 0x001fe80000100a00 */
[----:B------:R-:W-:Y:S01]  /*26a60*/  STL [R1+0xc8], R14 ;  /* 0x0000c80e01007387 */ /* 0x000fe20000100800 */
[----:B------:R-:W-:-:S03]  /*26a70*/  IMAD.MOV.U32 R0, RZ, RZ, R15 ;  /* 0x000000ffff007224 */ /* 0x000fc600078e000f */
[----:B------:R-:W4:Y:S04]  /*26a80*/  LDL.LU R15, [R1+0xe24] ;  /* 0x000e2400010f7983 */ /* 0x000f280000300800 */
[----:B------:R-:W-:Y:S04]  /*26a90*/  STL [R1+0xd40], R0 ;  /* 0x000d400001007387 */ /* 0x000fe80000100800 */
[----:B------:R0:W-:Y:S04]  /*26aa0*/  STL.64 [R1+0xd8], R6 ;  /* 0x0000d80601007387 */ /* 0x0001e80000100a00 */
[----:B------:R-:W2:Y:S04]  /*26ab0*/  LDL.LU R4, [R1+0x1e0] ;  /* 0x0001e00001047983 */ /* 0x000ea80000300800 */
[----:B------:R-:W2:Y:S04]  /*26ac0*/  LDL.LU R5, [R1+0x1e4] ;  /* 0x0001e40001057983 */ /* 0x000ea80000300800 */
[----:B0-----:R-:W2:Y:S04]  /*26ad0*/  LDL.LU R6, [R1+0x1e8] ;  /* 0x0001e80001067983 */ /* 0x001ea80000300800 */
[----:B------:R-:W2:Y:S04]  /*26ae0*/  LDL.LU R7, [R1+0x1ec] ;  /* 0x0001ec0001077983 */ /* 0x000ea80000300800 */
[----:B----4-:R-:W0:Y:S01]  /*26af0*/  LDSM.16.MT88.4 R12, [R15+0x10600] ;  /* 0x010600000f0c783b */ /* 0x010e220000004200 */
[----:B--2---:R-:W-:-:S15]  /*26b00*/  HMMA.16816.F32 R24, R8, R24, R4 ;  /* 0x000000180818723c */ /* 0x004fde0000001804 */
[----:B------:R-:W-:-:S04]  /*26b10*/  NOP ;  /* 0x0000000000007918 */ /* 0x000fc80000000000 */
[----:B------:R-:W-:Y:S01]  /*26b20*/  IMAD.MOV.U32 R6, RZ, RZ, R27 ;  /* 0x000000ffff067224 */ /* 0x000fe200078e001b */
[----:B0-----:R0:W-:Y:S04]  /*26b30*/  STL.64 [R1+0xd08], R14 ;  /* 0x000d080e01007387 */ /* 0x0011e80000100a00 */
[----:B------:R1:W-:Y:S04]  /*26b40*/  STL.64 [R1+0xd00], R12 ;  /* 0x000d000c01007387 */ /* 0x0003e80000100a00 */
[----:B------:R-:W2:Y:S01]  /*26b50*/  LDL.LU R27, [R1+0xe20] ;  /* 0x000e2000011b7983 */ /* 0x000ea20000300800 */
[----:B0-----:R-:W-:-:S02]  /*26b60*/  IMAD.MOV.U32 R15, RZ, RZ, R24 ;  /* 0x000000ffff0f7224 */ /* 0x001fc400078e0018 */
[----:B------:R-:W-:Y:S02]  /*26b70*/  IMAD.MOV.U32 R14, RZ, RZ, R25 ;  /* 0x000000ffff0e7224 */ /* 0x000fe400078e0019 */
[----:B------:R-:W4:Y:S01]  /*26b80*/  LDL.LU.64 R24, [R1+0xe18] ;  /* 0x000e180001187983 */ /* 0x000f220000300a00 */
[----:B------:R-:W-:-:S03]  /*26b90*/  IMAD.MOV.U32 R7, RZ, RZ, R26 ;  /* 0x000000ffff077224 */ /* 0x000fc600078e001a */
[----:B------:R-:W-:Y:S04]  /*26ba0*/  STL [R1+0xd50], R6 ;  /* 0x000d500601007387 */ /* 0x000fe80000100800 */
[----:B------:R-:W-:Y:S04]  /*26bb0*/  STL [R1+0xd4c], R7 ;  /* 0x000d4c0701007387 */ /* 0x000fe80000100800 */
[----:B------:R-:W3:Y:S04]  /*26bc0*/  LDL.LU R4, [R1+0x180] ;  /* 0x0001800001047983 */ /* 0x000ee80000300800 */
[----:B------:R0:W-:Y:S04]  /*26bd0*/  STL [R1+0xd48], R14 ;  /* 0x000d480e01007387 */ /* 0x0001e80000100800 */
[----:B------:R0:W-:Y:S04]  /*26be0*/  STL [R1+0xd44], R15 ;  /* 0x000d440f01007387 */ /* 0x0001e80000100800 */
[----:B-1----:R-:W3:Y:S04]  /*26bf0*/  LDL.LU R12, [R1+0x80] ;  /* 0x00008000010c7983 */ /* 0x002ee80000300800 */
[----:B------:R-:W3:Y:S01]  /*26c00*/  LDL.LU R13, [R1+0x84] ;  /* 0x00008400010d7983 */ /* 0x000ee20000300800 */
[----:B----4-:R-:W-:Y:S01]  /*26c10*/  HMMA.16816.F32 R16, R8, R24, R16 ;  /* 0x000000180810723c */ /* 0x010fe20000001810 */
[----:B--2---:R-:W-:-:S15]  /*26c20*/  IMAD.MOV.U32 R5, RZ, RZ, R27 ;  /* 0x000000ffff057224 */ /* 0x004fde00078e001b */
[----:B------:R-:W-:-:S03]  /*26c30*/  NOP ;  /* 0x0000000000007918 */ /* 0x000fc60000000000 */
[----:B------:R-:W-:Y:S02]  /*26c40*/  IMAD.MOV.U32 R27, RZ, RZ, R16 ;  /* 0x000000ffff1b7224 */ /* 0x000fe400078e0010 */
[----:B------:R-:W-:Y:S02]  /*26c50*/  IMAD.MOV.U32 R3, RZ, RZ, R17 ;  /* 0x000000ffff037224 */ /* 0x000fe400078e0011 */
[----:B------:R-:W3:Y:S01]  /*26c60*/  LDL.LU.64 R16, [R1+0xe10] ;  /* 0x000e100001107983 */ /* 0x000ee20000300a00 */
[----:B0-----:R-:W-:Y:S02]  /*26c70*/  IMAD.MOV.U32 R14, RZ, RZ, R29 ;  /* 0x000000ffff0e7224 */ /* 0x001fe400078e001d */
[----:B------:R-:W-:Y:S02]  /*26c80*/  IMAD.MOV.U32 R15, RZ, RZ, R28 ;  /* 0x000000ffff0f7224 */ /* 0x000fe400078e001c */
[----:B------:R-:W-:Y:S02]  /*26c90*/  IMAD.MOV.U32 R29, RZ, RZ, R18 ;  /* 0x000000ffff1d7224 */ /* 0x000fe400078e0012 */
[----:B------:R-:W-:-:S05]  /*26ca0*/  IMAD.MOV.U32 R28, RZ, RZ, R19 ;  /* 0x000000ffff1c7224 */ /* 0x000fca00078e0013 */
[----:B------:R-:W-:Y:S04]  /*26cb0*/  STL [R1+0xd60], R28 ;  /* 0x000d601c01007387 */ /* 0x000fe80000100800 */
[----:B------:R-:W-:Y:S04]  /*26cc0*/  STL [R1+0xd5c], R29 ;  /* 0x000d5c1d01007387 */ /* 0x000fe80000100800 */
[----:B------:R-:W-:Y:S04]  /*26cd0*/  STL [R1+0xd58], R3 ;  /* 0x000d580301007387 */ /* 0x000fe80000100800 */
[----:B------:R-:W-:Y:S01]  /*26ce0*/  STL [R1+0xd54], R27 ;  /* 0x000d541b01007387 */ /* 0x000fe20000100800 */
[----:B---3--:R-:W-:-:S15]  /*26cf0*/  HMMA.16816.F32 R16, R8, R16, R20 ;  /* 0x000000100810723c */ /* 0x008fde0000001814 */
[----:B------:R-:W-:-:S04]  /*26d00*/  NOP ;  /* 0x0000000000007918 */ /* 0x000fc80000000000 */
[----:B------:R-:W-:Y:S02]  /*26d10*/  IMAD.MOV.U32 R2, RZ, RZ, R16 ;  /* 0x000000ffff027224 */ /* 0x000fe400078e0010 */
[----:B------:R-:W-:Y:S01]  /*26d20*/  IMAD.MOV.U32 R24, RZ, RZ, R17 ;  /* 0x000000ffff187224 */ /* 0x000fe200078e0011 */
[----:B------:R-:W2:Y:S04]  /*26d30*/  LDL.LU R16, [R1+0x150] ;  /* 0x0001500001107983 */ /* 0x000ea80000300800 */
[----:B------:R-:W2:Y:S01]  /*26d40*/  LDL.LU R17, [R1+0x154] ;  /* 0x0001540001117983 */ /* 0x000ea20000300800 */
[----:B------:R-:W-:Y:S02]  /*26d50*/  IMAD.MOV.U32 R25, RZ, RZ, R18 ;  /* 0x000000ffff197224 */ /* 0x000fe400078e0012 */
[----:B------:R-:W-:Y:S01]  /*26d60*/  IMAD.MOV.U32 R26, RZ, RZ, R19 ;  /* 0x000000ffff1a7224 */ /* 0x000fe200078e0013 */
[----:B--2---:R0:W-:Y:S04]  /*26d70*/  STL.64 [R1+0xe08], R16 ;  /* 0x000e081001007387 */ /* 0x0041e80000100a00 */
[----:B------:R-:W2:Y:S04]  /*26d80*/  LDL.LU R20, [R1+0x50] ;  /* 0x0000500001147983 */ /* 0x000ea80000300800 */
[----:B------:R-:W2:Y:S04]  /*26d90*/  LDL.LU R21, [R1+0x54] ;  /* 0x0000540001157983 */ /* 0x000ea80000300800 */
[----:B------:R-:W2:Y:S04]  /*26da0*/  LDL.LU R22, [R1+0x58] ;  /* 0x0000580001167983 */ /* 0x000ea80000300800 */
[----:B------:R-:W2:Y:S01]  /*26db0*/  LDL.LU R23, [R1+0x5c] ;  /* 0x00005c0001177983 */ /* 0x000ea20000300800 */
[----:B0-----:R-:W-:Y:S03]  /*26dc0*/  HMMA.16816.F32 R16, R8, R4, R12 ;  /* 0x000000040810723c */ /* 0x001fe6000000180c */
[----:B------:R-:W-:Y:S04]  /*26dd0*/  STL [R1+0xd70], R26 ;  /* 0x000d701a01007387 */ /* 0x000fe80000100800 */
[----:B------:R-:W-:Y:S04]  /*26de0*/  STL [R1+0xd6c], R25 ;  /* 0x000d6c1901007387 */ /* 0x000fe80000100800 */
[----:B------:R0:W-:Y:S04]  /*26df0*/  STL [R1+0xd68], R24 ;  /* 0x000d681801007387 */ /* 0x0001e80000100800 */
[----:B0-----:R-:W3:Y:S04]  /*26e00*/  LDL.LU R24, [R1+0x170] ;  /* 0x0001700001187983 */ /* 0x001ee80000300800 */
[----:B------:R-:W3:Y:S04]  /*26e10*/  LDL.LU R25, [R1+0x174] ;  /* 0x0001740001197983 */ /* 0x000ee80000300800 */
[----:B------:R-:W-:Y:S01]  /*26e20*/  STL [R1+0xd64], R2 ;  /* 0x000d640201007387 */ /* 0x000fe20000100800 */
[----:B------:R-:W-:-:S02]  /*26e30*/  IMAD.MOV.U32 R5, RZ, RZ, R19 ;  /* 0x000000ffff057224 */ /* 0x000fc400078e0013 */
[----:B------:R-:W-:Y:S02]  /*26e40*/  IMAD.MOV.U32 R4, RZ, RZ, R18 ;  /* 0x000000ffff047224 */ /* 0x000fe400078e0012 */
[----:B------:R-:W-:Y:S02]  /*26e50*/  IMAD.MOV.U32 R15, RZ, RZ, R16 ;  /* 0x000000ffff0f7224 */ /* 0x000fe400078e0010 */
[----:B------:R-:W-:Y:S02]  /*26e60*/  IMAD.MOV.U32 R0, RZ, RZ, R17 ;  /* 0x000000ffff007224 */ /* 0x000fe400078e0011 */
[----:B------:R-:W2:Y:S04]  /*26e70*/  LDL.LU.64 R16, [R1+0xe08] ;  /* 0x000e080001107983 */ /* 0x000ea80000300a00 */
[----:B------:R-:W-:Y:S04]  /*26e80*/  STL [R1+0xd80], R5 ;  /* 0x000d800501007387 */ /* 0x000fe80000100800 */
[----:B------:R0:W-:Y:S04]  /*26e90*/  STL [R1+0xd7c], R4 ;  /* 0x000d7c0401007387 */ /* 0x0001e80000100800 */
[----:B0-----:R-:W3:Y:S04]  /*26ea0*/  LDL.LU R4, [R1+0x70] ;  /* 0x0000700001047983 */ /* 0x001ee80000300800 */
[----:B------:R-:W3:Y:S04]  /*26eb0*/  LDL.LU R5, [R1+0x74] ;  /* 0x0000740001057983 */ /* 0x000ee80000300800 */
[----:B------:R-:W3:Y:S04]  /*26ec0*/  LDL.LU R6, [R1+0x78] ;  /* 0x0000780001067983 */ /* 0x000ee80000300800 */
[----:B------:R-:W3:Y:S04]  /*26ed0*/  LDL.LU R7, [R1+0x7c] ;  /* 0x00007c0001077983 */ /* 0x000ee80000300800 */
[----:B------:R-:W-:Y:S04]  /*26ee0*/  STL [R1+0xd78], R0 ;  /* 0x000d780001007387 */ /* 0x000fe80000100800 */
[----:B------:R3:W-:Y:S02]  /*26ef0*/  STL [R1+0xd74], R15 ;  /* 0x000d740f01007387 */ /* 0x0007e40000100800 */
[----:B---3--:R-:W-:-:S15]  /*26f00*/  HMMA.16816.F32 R12, R8, R24, R4 ;  /* 0x00000018080c723c */ /* 0x008fde0000001804 */
[----:B------:R-:W-:-:S04]  /*26f10*/  NOP ;  /* 0x0000000000007918 */ /* 0x000fc80000000000 */
[----:B------:R-:W-:Y:S02]  /*26f20*/  IMAD.MOV.U32 R7, RZ, RZ, R14 ;  /* 0x000000ffff077224 */ /* 0x000fe400078e000e */
[----:B------:R-:W-:Y:S02]  /*26f30*/  IMAD.MOV.U32 R14, RZ, RZ, R15 ;  /* 0x000000ffff0e7224 */ /* 0x000fe400078e000f */
[----:B------:R-:W-:Y:S02]  /*26f40*/  IMAD.MOV.U32 R6, RZ, RZ, R13 ;  /* 0x000000ffff067224 */ /* 0x000fe400078e000d */
[----:B------:R-:W-:Y:S01]  /*26f50*/  IMAD.MOV.U32 R27, RZ, RZ, R12 ;  /* 0x000000ffff1b7224 */ /* 0x000fe200078e000c */
[----:B------:R-:W-:Y:S04]  /*26f60*/  STL [R1+0xd90], R14 ;  /* 0x000d900e01007387 */ /* 0x000fe80000100800 */
[----:B------:R-:W3:Y:S04]  /*26f70*/  LDL.LU R12, [R1+0x160] ;  /* 0x00016000010c7983 */ /* 0x000ee80000300800 */
[----:B------:R-:W3:Y:S04]  /*26f80*/  LDL.LU R13, [R1+0x164] ;  /* 0x00016400010d7983 */ /* 0x000ee80000300800 */
[----:B------:R-:W-:Y:S04]  /*26f90*/  STL [R1+0xd8c], R7 ;  /* 0x000d8c0701007387 */ /* 0x000fe80000100800 */
[----:B------:R0:W-:Y:S04]  /*26fa0*/  STL [R1+0xd88], R6 ;  /* 0x000d880601007387 */ /* 0x0001e80000100800 */
[----:B------:R-:W3:Y:S04]  /*26fb0*/  LDL.LU R4, [R1+0x60] ;  /* 0x0000600001047983 */ /* 0x000ee80000300800 */
[----:B------:R-:W3:Y:S04]  /*26fc0*/  LDL.LU R5, [R1+0x64] ;  /* 0x0000640001057983 */ /* 0x000ee80000300800 */
[----:B0-----:R-:W3:Y:S04]  /*26fd0*/  LDL.LU R6, [R1+0x68] ;  /* 0x0000680001067983 */ /* 0x001ee80000300800 */
[----:B------:R-:W3:Y:S04]  /*26fe0*/  LDL.LU R7, [R1+0x6c] ;  /* 0x00006c0001077983 */ /* 0x000ee80000300800 */
[----:B------:R-:W-:Y:S01]  /*26ff0*/  STL [R1+0xd84], R27 ;  /* 0x000d841b01007387 */ /* 0x000fe20000100800 */
[----:B---3--:R-:W-:-:S15]  /*27000*/  HMMA.16816.F32 R4, R8, R12, R4 ;  /* 0x0000000c0804723c */ /* 0x008fde0000001804 */
[----:B------:R-:W-:-:S04]  /*27010*/  NOP ;  /* 0x0000000000007918 */ /* 0x000fc80000000000 */
[----:B------:R-:W-:Y:S02]  /*27020*/  IMAD.MOV.U32 R12, RZ, RZ, R7 ;  /* 0x000000ffff0c7224 */ /* 0x000fe400078e0007 */
[----:B------:R-:W-:Y:S02]  /*27030*/  IMAD.MOV.U32 R13, RZ, RZ, R6 ;  /* 0x000000ffff0d7224 */ /* 0x000fe400078e0006 */
[----:B------:R-:W-:Y:S02]  /*27040*/  IMAD.MOV.U32 R3, RZ, RZ, R5 ;  /* 0x000000ffff037224 */ /* 0x000fe400078e0005 */
[----:B------:R-:W-:Y:S01]  /*27050*/  IMAD.MOV.U32 R29, RZ, RZ, R4 ;  /* 0x000000ffff1d7224 */ /* 0x000fe200078e0004 */
[----:B------:R0:W-:Y:S04]  /*27060*/  STL [R1+0xda0], R12 ;  /* 0x000da00c01007387 */ /* 0x0001e80000100800 */
[----:B------:R1:W-:Y:S04]  /*27070*/  STL [R1+0xd9c], R13 ;  /* 0x000d9c0d01007387 */ /* 0x0003e80000100800 */
[----:B------:R-:W-:Y:S04]  /*27080*/  STL [R1+0xd98], R3 ;  /* 0x000d980301007387 */ /* 0x000fe80000100800 */
[----:B------:R-:W-:Y:S01]  /*27090*/  STL [R1+0xd94], R29 ;  /* 0x000d941d01007387 */ /* 0x000fe20000100800 */
[----:B--2---:R-:W-:Y:S03]  /*270a0*/  HMMA.16816.F32 R4, R8, R16, R20 ;  /* 0x000000100804723c */ /* 0x004fe60000001814 */
[----:B------:R-:W2:Y:S04]  /*270b0*/  LDL.LU R16, [R1+0x100] ;  /* 0x0001000001107983 */ /* 0x000ea80000300800 */
[----:B------:R-:W2:-:S12]  /*270c0*/  LDL.LU R17, [R1+0x104] ;  /* 0x0001040001117983 */ /* 0x000e980000300800 */
[----:B------:R-:W-:Y:S02]  /*270d0*/  IMAD.MOV.U32 R25, RZ, RZ, R4 ;  /* 0x000000ffff197224 */ /* 0x000fe400078e0004 */
[----:B------:R-:W-:Y:S01]  /*270e0*/  IMAD.MOV.U32 R24, RZ, RZ, R5 ;  /* 0x000000ffff187224 */ /* 0x000fe200078e0005 */
[----:B------:R-:W3:Y:S04]  /*270f0*/  LDL.LU R4, [R1+0x140] ;  /* 0x0001400001047983 */ /* 0x000ee80000300800 */
[----:B------:R-:W3:Y:S04]  /*27100*/  LDL.LU R5, [R1+0x144] ;  /* 0x0001440001057983 */ /* 0x000ee80000300800 */
[----:B0-----:R-:W3:Y:S04]  /*27110*/  LDL.LU R12, [R1+0x40] ;  /* 0x00004000010c7983 */ /* 0x001ee80000300800 */
[----:B-1----:R-:W3:Y:S04]  /*27120*/  LDL.LU R13, [R1+0x44] ;  /* 0x00004400010d7983 */ /* 0x002ee80000300800 */
[----:B------:R-:W3:Y:S04]  /*27130*/  LDL.LU R14, [R1+0x48] ;  /* 0x00004800010e7983 */ /* 0x000ee80000300800 */
[----:B------:R-:W3:Y:S04]  /*27140*/  LDL.LU R15, [R1+0x4c] ;  /* 0x00004c00010f7983 */ /* 0x000ee80000300800 */
[----:B--2---:R0:W-:Y:S04]  /*27150*/  STL.64 [R1+0xde0], R16 ;  /* 0x000de01001007387 */ /* 0x0041e80000100a00 */
[----:B0-----:R-:W2:Y:S04]  /*27160*/  LDL.LU R16, [R1+0x110] ;  /* 0x0001100001107983 */ /* 0x001ea80000300800 */
[----:B------:R-:W2:Y:S04]  /*27170*/  LDL.LU R17, [R1+0x114] ;  /* 0x0001140001117983 */ /* 0x000ea80000300800 */
[----:B--2---:R0:W-:Y:S04]  /*27180*/  STL.64 [R1+0xdf8], R16 ;  /* 0x000df81001007387 */ /* 0x0041e80000100a00 */
[----:B0-----:R-:W2:Y:S04]  /*27190*/  LDL.LU R16, [R1+0x120] ;  /* 0x0001200001107983 */ /* 0x001ea80000300800 */
[----:B------:R-:W2:Y:S04]  /*271a0*/  LDL.LU R17, [R1+0x124] ;  /* 0x0001240001117983 */ /* 0x000ea80000300800 */
[----:B--2---:R0:W-:Y:S04]  /*271b0*/  STL.64 [R1+0xe00], R16 ;  /* 0x000e001001007387 */ /* 0x0041e80000100a00 */
[----:B------:R-:W2:Y:S04]  /*271c0*/  LDL.LU R20, [R1+0x1d0] ;  /* 0x0001d00001147983 */ /* 0x000ea80000300800 */
[----:B------:R-:W2:Y:S04]  /*271d0*/  LDL.LU R21, [R1+0x1d4] ;  /* 0x0001d40001157983 */ /* 0x000ea80000300800 */
[----:B------:R-:W4:Y:S04]  /*271e0*/  LDL.LU R22, [R1+0x1d8] ;  /* 0x0001d80001167983 */ /* 0x000f280000300800 */
[----:B------:R-:W4:Y:S04]  /*271f0*/  LDL.LU R23, [R1+0x1dc] ;  /* 0x0001dc0001177983 */ /* 0x000f280000300800 */
[----:B0-----:R-:W2:Y:S04]  /*27200*/  LDL.LU R16, [R1+0x30] ;  /* 0x0000300001107983 */ /* 0x001ea80000300800 */
[----:B------:R-:W3:Y:S04]  /*27210*/  LDL.LU R17, [R1+0x34] ;  /* 0x0000340001117983 */ /* 0x000ee80000300800 */
[----:B------:R-:W3:Y:S04]  /*27220*/  LDL.LU R18, [R1+0x38] ;  /* 0x0000380001127983 */ /* 0x000ee80000300800 */
[----:B------:R-:W3:Y:S04]  /*27230*/  LDL.LU R19, [R1+0x3c] ;  /* 0x00003c0001137983 */ /* 0x000ee80000300800 */
[----:B----4-:R-:W-:Y:S04]  /*27240*/  STL.64 [R1+0xdd8], R22 ;  /* 0x000dd81601007387 */ /* 0x010fe80000100a00 */
[----:B--2---:R0:W-:Y:S04]  /*27250*/  STL.64 [R1+0xdd0], R20 ;  /* 0x000dd01401007387 */ /* 0x0041e80000100a00 */
[----:B0-----:R-:W2:Y:S04]  /*27260*/  LDL.LU R20, [R1] ;  /* 0x0000000001147983 */ /* 0x001ea80000300800 */
[----:B------:R-:W2:Y:S04]  /*27270*/  LDL.LU R21, [R1+0x4] ;  /* 0x0000040001157983 */ /* 0x000ea80000300800 */
[----:B------:R-:W4:Y:S04]  /*27280*/  LDL.LU R22, [R1+0x8] ;  /* 0x0000080001167983 */ /* 0x000f280000300800 */
[----:B------:R-:W4:Y:S01]  /*27290*/  LDL.LU R23, [R1+0xc] ;  /* 0x00000c0001177983 */ /* 0x000f220000300800 */
[----:B------:R-:W-:-:S02]  /*272a0*/  IMAD.MOV.U32 R28, RZ, RZ, R7 ;  /* 0x000000ffff1c7224 */ /* 0x000fc400078e0007 */
[----:B------:R-:W-:Y:S01]  /*272b0*/  IMAD.MOV.U32 R2, RZ, RZ, R6 ;  /* 0x000000ffff027224 */ /* 0x000fe200078e0006 */
[----:B----4-:R-:W-:Y:S04]  /*272c0*/  STL.64 [R1+0xdf0], R22 ;  /* 0x000df01601007387 */ /* 0x010fe80000100a00 */
[----:B--2---:R0:W-:Y:S04]  /*272d0*/  STL.64 [R1+0xde8], R20 ;  /* 0x000de81401007387 */ /* 0x0041e80000100a00 */
[----:B0-----:R-:W2:Y:S04]  /*272e0*/  LDL.LU R20, [R1+0x10] ;  /* 0x0000100001147983 */ /* 0x001ea80000300800 */
[----:B------:R-:W2:Y:S04]  /*272f0*/  LDL.LU R21, [R1+0x14] ;  /* 0x0000140001157983 */ /* 0x000ea80000300800 */
[----:B------:R-:W2:Y:S04]  /*27300*/  LDL.LU R22, [R1+0x18] ;  /* 0x0000180001167983 */ /* 0x000ea80000300800 */
[----:B------:R-:W2:Y:S04]  /*27310*/  LDL.LU R23, [R1+0x1c] ;  /* 0x00001c0001177983 */ /* 0x000ea80000300800 */
[----:B------:R-:W-:Y:S04]  /*27320*/  STL [R1+0xdb0], R28 ;  /* 0x000db01c01007387 */ /* 0x000fe80000100800 */
[----:B------:R-:W-:Y:S04]  /*27330*/  STL [R1+0xdac], R2 ;  /* 0x000dac0201007387 */ /* 0x000fe80000100800 */
[----:B------:R-:W-:Y:S04]  /*27340*/  STL [R1+0xda8], R24 ;  /* 0x000da81801007387 */ /* 0x000fe80000100800 */
[----:B------:R3:W-:Y:S02]  /*27350*/  STL [R1+0xda4], R25 ;  /* 0x000da41901007387 */ /* 0x0007e40000100800 */
[----:B---3--:R-:W-:-:S15]  /*27360*/  HMMA.16816.F32 R24, R8, R4, R12 ;  /* 0x000000040818723c */ /* 0x008fde000000180c */
[----:B------:R-:W-:-:S04]  /*27370*/  NOP ;  /* 0x0000000000007918 */ /* 0x000fc80000000000 */
[----:B------:R-:W-:-:S05]  /*27380*/  IMAD.MOV.U32 R15, RZ, RZ, R26 ;  /* 0x000000ffff0f7224 */ /* 0x000fca00078e001a */
[----:B------:R-:W-:Y:S04]  /*27390*/  STL [R1+0xdbc], R15 ;  /* 0x000dbc0f01007387 */ /* 0x000fe80000100800 */
[----:B------:R-:W3:Y:S04]  /*273a0*/  LDL.LU R12, [R1+0x130] ;  /* 0x00013000010c7983 */ /* 0x000ee80000300800 */
[----:B------:R-:W3:Y:S01]  /*273b0*/  LDL.LU R13, [R1+0x134] ;  /* 0x00013400010d7983 */ /* 0x000ee20000300800 */
[----:B------:R-:W-:Y:S02]  /*273c0*/  IMAD.MOV.U32 R0, RZ, RZ, R25 ;  /* 0x000000ffff007224 */ /* 0x000fe400078e0019 */
[----:B------:R-:W-:-:S03]  /*273d0*/  IMAD.MOV.U32 R4, RZ, RZ, R24 ;  /* 0x000000ffff047224 */ /* 0x000fc600078e0018 */
[----:B------:R-:W-:Y:S04]  /*273e0*/  STL [R1+0xdb8], R0 ;  /* 0x000db80001007387 */ /* 0x000fe80000100800 */
[----:B------:R0:W-:Y:S04]  /*273f0*/  STL [R1+0xdb4], R4 ;  /* 0x000db40401007387 */ /* 0x0001e80000100800 */
[----:B0-----:R-:W4:Y:S04]  /*27400*/  LDL.LU R4, [R1+0x20] ;  /* 0x0000200001047983 */ /* 0x001f280000300800 */
[----:B------:R-:W4:Y:S04]  /*27410*/  LDL.LU R5, [R1+0x24] ;  /* 0x0000240001057983 */ /* 0x000f280000300800 */
[----:B------:R-:W4:Y:S04]  /*27420*/  LDL.LU R6, [R1+0x28] ;  /* 0x0000280001067983 */ /* 0x000f280000300800 */
[----:B------:R-:W4:Y:S01]  /*27430*/  LDL.LU R7, [R1+0x2c] ;  /* 0x00002c0001077983 */ /* 0x000f220000300800 */
[C---:B---3--:R-:W-:Y:S03]  /*27440*/  HMMA.16816.F32 R12, R8.reuse, R12, R16 ;  /* 0x0000000c080c723c */ /* 0x048fe60000001810 */
[----:B------:R-:W4:Y:S05]  /*27450*/  LDL.LU.64 R16, [R1+0xe00] ;  /* 0x000e000001107983 */ /* 0x000f2a0000300a00 */
[----:B----4-:R-:W-:-:S15]  /*27460*/  HMMA.16816.F32 R16, R8, R16, R4 ;  /* 0x000000100810723c */ /* 0x010fde0000001804 */
[----:B------:R-:W-:-:S04]  /*27470*/  NOP ;  /* 0x0000000000007918 */ /* 0x000fc80000000000 */
[----:B------:R-:W-:Y:S02]  /*27480*/  IMAD.MOV.U32 R7, RZ, RZ, R16 ;  /* 0x000000ffff077224 */ /* 0x000fe400078e0010 */
[----:B------:R-:W-:Y:S02]  /*27490*/  IMAD.MOV.U32 R6, RZ, RZ, R17 ;  /* 0x000000ffff067224 */ /* 0x000fe400078e0011 */
[----:B------:R-:W2:Y:S01]  /*274a0*/  LDL.LU.64 R16, [R1+0xdf8] ;  /* 0x000df80001107983 */ /* 0x000ea20000300a00 */
[----:B------:R-:W-:Y:S02]  /*274b0*/  IMAD.MOV.U32 R26, RZ, RZ, R27 ;  /* 0x000000ffff1a7224 */ /* 0x000fe400078e001b */
[----:B------:R-:W-:Y:S02]  /*274c0*/  IMAD.MOV.U32 R27, RZ, RZ, R18 ;  /* 0x000000ffff1b7224 */ /* 0x000fe400078e0012 */
[----:B------:R-:W-:Y:S02]  /*274d0*/  IMAD.MOV.U32 R5, RZ, RZ, R19 ;  /* 0x000000ffff057224 */ /* 0x000fe400078e0013 */
[----:B------:R-:W-:-:S02]  /*274e0*/  IMAD.MOV.U32 R2, RZ, RZ, R12 ;  /* 0x000000ffff027224 */ /* 0x000fc400078e000c */
[----:B------:R-:W-:Y:S01]  /*274f0*/  IMAD.MOV.U32 R12, RZ, RZ, R15 ;  /* 0x000000ffff0c7224 */ /* 0x000fe200078e000f */
        /* <DEDUP_REMOVED lines=17> */
[----:B------:R-:W-:Y:S02]  /*27610*/  IMAD.MOV.U32 R14, RZ, RZ, R19 ;  /* 0x000000ffff0e7224 */ /* 0x000fe400078e0013 */
[----:B--2---:R-:W-:Y:S01]  /*27620*/  HMMA.16816.F32 R16, R8, R16, R20 ;  /* 0x000000100810723c */ /* 0x004fe20000001814 */
[----:B------:R-:W2:-:S15]  /*27630*/  LDL.LU.64 R20, [R1+0xdc0] ;  /* 0x000dc00001147983 */ /* 0x000e9e0000300a00 */
[----:B------:R-:W-:-:S03]  /*27640*/  NOP ;  /* 0x0000000000007918 */ /* 0x000fc60000000000 */
[----:B------:R0:W-:Y:S04]  /*27650*/  STL.64 [R1+0xbf0], R18 ;  /* 0x000bf01201007387 */ /* 0x0001e80000100a00 */
[----:B------:R1:W-:Y:S04]  /*27660*/  STL.64 [R1+0xbe8], R16 ;  /* 0x000be81001007387 */ /* 0x0003e80000100a00 */
[----:B0-----:R-:W3:Y:S04]  /*27670*/  LDL.LU R18, [R1+0x108] ;  /* 0x0001080001127983 */ /* 0x001ee80000300800 */
[----:B------:R-:W3:Y:S04]  /*27680*/  LDL.LU R19, [R1+0x10c] ;  /* 0x00010c0001137983 */ /* 0x000ee80000300800 */
[----:B---3--:R0:W-:Y:S04]  /*27690*/  STL.64 [R1+0xc08], R18 ;  /* 0x000c081201007387 */ /* 0x0081e80000100a00 */
[----:B-1----:R-:W2:Y:S04]  /*276a0*/  LDL.LU R16, [R1+0x1c0] ;  /* 0x0001c00001107983 */ /* 0x002ea80000300800 */
[----:B------:R-:W2:Y:S04]  /*276b0*/  LDL.LU R17, [R1+0x1c4] ;  /* 0x0001c40001117983 */ /* 0x000ea80000300800 */
[----:B0-----:R-:W2:Y:S04]  /*276c0*/  LDL.LU R18, [R1+0x1c8] ;  /* 0x0001c80001127983 */ /* 0x001ea80000300800 */
[----:B------:R-:W2:Y:S02]  /*276d0*/  LDL.LU R19, [R1+0x1cc] ;  /* 0x0001cc0001137983 */ /* 0x000ea40000300800 */
[----:B--2---:R-:W-:Y:S01]  /*276e0*/  HMMA.16816.F32 R20, R8, R20, R16 ;  /* 0x000000140814723c */ /* 0x004fe20000001810 */
[----:B------:R-:W-:-:S02]  /*276f0*/  IMAD.MOV.U32 R16, RZ, RZ, R15 ;  /* 0x000000ffff107224 */ /* 0x000fc400078e000f */
[----:B------:R-:W-:Y:S02]  /*27700*/  IMAD.MOV.U32 R18, RZ, RZ, R4 ;  /* 0x000000ffff127224 */ /* 0x000fe400078e0004 */
[----:B------:R-:W-:Y:S01]  /*27710*/  IMAD.MOV.U32 R19, RZ, RZ, R28 ;  /* 0x000000ffff137224 */ /* 0x000fe200078e001c */
[----:B------:R-:W2:Y:S01]  /*27720*/  LDL.LU R15, [R1+0xdbc] ;  /* 0x000dbc00010f7983 */ /* 0x000ea20000300800 */
[----:B------:R-:W-:-:S03]  /*27730*/  IMAD.MOV.U32 R17, RZ, RZ, R0 ;  /* 0x000000ffff117224 */ /* 0x000fc600078e0000 */
[----:B------:R-:W3:Y:S04]  /*27740*/  LDL.LU R0, [R1+0xdb8] ;  /* 0x000db80001007983 */ /* 0x000ee80000300800 */
[----:B------:R-:W4:Y:S04]  /*27750*/  LDL.LU R4, [R1+0xdb4] ;  /* 0x000db40001047983 */ /* 0x000f280000300800 */
[----:B------:R-:W2:Y:S04]  /*27760*/  LDL.LU R28, [R1+0xdb0] ;  /* 0x000db000011c7983 */ /* 0x000ea80000300800 */
[----:B------:R0:W-:Y:S04]  /*27770*/  STL.64 [R1+0xc18], R18 ;  /* 0x000c181201007387 */ /* 0x0001e80000100a00 */
[----:B------:R1:W-:Y:S04]  /*27780*/  STL.64 [R1+0xc10], R16 ;  /* 0x000c101001007387 */ /* 0x0003e80000100a00 */
[----:B0-----:R-:W2:Y:S04]  /*27790*/  LDL.LU R18, [R1+0x128] ;  /* 0x0001280001127983 */ /* 0x001ea80000300800 */
[----:B------:R-:W2:Y:S01]  /*277a0*/  LDL.LU R19, [R1+0x12c] ;  /* 0x00012c0001137983 */ /* 0x000ea20000300800 */
[----:B-1----:R-:W-:-:S02]  /*277b0*/  IMAD.MOV.U32 R16, RZ, RZ, R2 ;  /* 0x000000ffff107224 */ /* 0x002fc400078e0002 */
[----:B------:R-:W-:Y:S01]  /*277c0*/  IMAD.MOV.U32 R17, RZ, RZ, R24 ;  /* 0x000000ffff117224 */ /* 0x000fe200078e0018 */
[----:B--2---:R0:W-:Y:S04]  /*277d0*/  STL.64 [R1+0xc30], R18 ;  /* 0x000c301201007387 */ /* 0x0041e80000100a00 */
[----:B------:R-:W2:Y:S04]  /*277e0*/  LDL.LU R2, [R1+0xdac] ;  /* 0x000dac0001027983 */ /* 0x000ea80000300800 */
[----:B------:R-:W2:Y:S01]  /*277f0*/  LDL.LU R24, [R1+0xda8] ;  /* 0x000da80001187983 */ /* 0x000ea20000300800 */
[----:B0-----:R-:W-:-:S02]  /*27800*/  IMAD.MOV.U32 R18, RZ, RZ, R25 ;  /* 0x000000ffff127224 */ /* 0x001fc400078e0019 */
[----:B------:R-:W-:Y:S01]  /*27810*/  IMAD.MOV.U32 R19, RZ, RZ, R12 ;  /* 0x000000ffff137224 */ /* 0x000fe200078e000c */
[----:B------:R-:W2:Y:S04]  /*27820*/  LDL.LU R25, [R1+0xda4] ;  /* 0x000da40001197983 */ /* 0x000ea80000300800 */
[----:B------:R-:W2:Y:S04]  /*27830*/  LDL.LU R12, [R1+0xda0] ;  /* 0x000da000010c7983 */ /* 0x000ea80000300800 */
[----:B------:R0:W-:Y:S04]  /*27840*/  STL.64 [R1+0xc40], R18 ;  /* 0x000c401201007387 */ /* 0x0001e80000100a00 */
[----:B------:R-:W-:Y:S04]  /*27850*/  STL.64 [R1+0xc38], R16 ;  /* 0x000c381001007387 */ /* 0x000fe80000100a00 */
[----:B0-----:R-:W2:Y:S04]  /*27860*/  LDL.LU R18, [R1+0x148] ;  /* 0x0001480001127983 */ /* 0x001ea80000300800 */
        /* <DEDUP_REMOVED lines=33> */
[----:B----4-:R-:W-:-:S02]  /*27a80*/  IMAD.MOV.U32 R20, RZ, RZ, R4 ;  /* 0x000000ffff147224 */ /* 0x010fc400078e0004 */
[----:B---3--:R-:W-:Y:S01]  /*27a90*/  IMAD.MOV.U32 R21, RZ, RZ, R0 ;  /* 0x000000ffff157224 */ /* 0x008fe200078e0000 */
[----:B------:R-:W2:Y:S04]  /*27aa0*/  LDL.LU R4, [R1+0xd7c] ;  /* 0x000d7c0001047983 */ /* 0x000ea80000300800 */
[----:B------:R-:W3:Y:S01]  /*27ab0*/  LDL.LU R0, [R1+0xd78] ;  /* 0x000d780001007983 */ /* 0x000ee20000300800 */
[----:B------:R-:W-:Y:S02]  /*27ac0*/  IMAD.MOV.U32 R22, RZ, RZ, R15 ;  /* 0x000000ffff167224 */ /* 0x000fe400078e000f */
[----:B------:R-:W-:Y:S01]  /*27ad0*/  IMAD.MOV.U32 R23, RZ, RZ, R26 ;  /* 0x000000ffff177224 */ /* 0x000fe200078e001a */
[----:B------:R-:W4:Y:S04]  /*27ae0*/  LDL.LU R15, [R1+0xd74] ;  /* 0x000d7400010f7983 */ /* 0x000f280000300800 */
        /* <DEDUP_REMOVED lines=22> */
[----:B------:R0:W-:Y:S04]  /*27c50*/  STL.64 [R1+0xc80], R22 ;  /* 0x000c801601007387 */ /* 0x0001e80000100a00 */
[----:B------:R1:W-:Y:S01]  /*27c60*/  STL.64 [R1+0xc78], R20 ;  /* 0x000c781401007387 */ /* 0x0003e20000100a00 */
[----:B0-----:R-:W-:-:S02]  /*27c70*/  IMAD.MOV.U32 R22, RZ, RZ, R13 ;  /* 0x000000ffff167224 */ /* 0x001fc400078e000d */
[----:B-1----:R-:W-:Y:S02]  /*27c80*/  IMAD.MOV.U32 R20, RZ, RZ, R29 ;  /* 0x000000ffff147224 */ /* 0x002fe400078e001d */
[----:B------:R-:W-:Y:S01]  /*27c90*/  IMAD.MOV.U32 R23, RZ, RZ, R12 ;  /* 0x000000ffff177224 */ /* 0x000fe200078e000c */
[----:B------:R-:W2:Y:S01]  /*27ca0*/  LDL.LU R29, [R1+0xd5c] ;  /* 0x000d5c00011d7983 */ /* 0x000ea20000300800 */
[----:B------:R-:W-:-:S03]  /*27cb0*/  IMAD.MOV.U32 R21, RZ, RZ, R3 ;  /* 0x000000ffff157224 */ /* 0x000fc600078e0003 */
[----:B------:R-:W2:Y:S04]  /*27cc0*/  LDL.LU R3, [R1+0xd58] ;  /* 0x000d580001037983 */ /* 0x000ea80000300800 */
[----:B------:R-:W2:Y:S04]  /*27cd0*/  LDL.LU R12, [R1+0xc0] ;  /* 0x0000c000010c7983 */ /* 0x000ea80000300800 */
[----:B------:R-:W2:Y:S04]  /*27ce0*/  LDL.LU R13, [R1+0xc4] ;  /* 0x0000c400010d7983 */ /* 0x000ea80000300800 */
[----:B------:R-:W-:Y:S04]  /*27cf0*/  STL.64 [R1+0xc98], R22 ;  /* 0x000c981601007387 */ /* 0x000fe80000100a00 */
[----:B------:R0:W-:Y:S02]  /*27d00*/  STL.64 [R1+0xc90], R20 ;  /* 0x000c901401007387 */ /* 0x0001e40000100a00 */
[----:B0-----:R-:W-:-:S02]  /*27d10*/  IMAD.MOV.U32 R20, RZ, RZ, R27 ;  /* 0x000000ffff147224 */ /* 0x001fc400078e001b */
[----:B------:R-:W2:Y:S01]  /*27d20*/  LDL.LU R27, [R1+0xd54] ;  /* 0x000d5400011b7983 */ /* 0x000ea20000300800 */
[----:B------:R-:W-:Y:S02]  /*27d30*/  IMAD.MOV.U32 R22, RZ, RZ, R7 ;  /* 0x000000ffff167224 */ /* 0x000fe400078e0007 */
[----:B------:R-:W-:Y:S02]  /*27d40*/  IMAD.MOV.U32 R23, RZ, RZ, R14 ;  /* 0x000000ffff177224 */ /* 0x000fe400078e000e */
[----:B------:R-:W-:Y:S02]  /*27d50*/  IMAD.MOV.U32 R21, RZ, RZ, R6 ;  /* 0x000000ffff157224 */ /* 0x000fe400078e0006 */
[----:B------:R-:W2:Y:S04]  /*27d60*/  LDL.LU R6, [R1+0xd50] ;  /* 0x000d500001067983 */ /* 0x000ea80000300800 */
[----:B------:R-:W2:Y:S04]  /*27d70*/  LDL.LU R7, [R1+0xd4c] ;  /* 0x000d4c0001077983 */ /* 0x000ea80000300800 */
[----:B------:R-:W2:Y:S04]  /*27d80*/  LDL.LU R14, [R1+0xd48] ;  /* 0x000d4800010e7983 */ /* 0x000ea80000300800 */
[----:B------:R0:W-:Y:S04]  /*27d90*/  STL.64 [R1+0xcb0], R22 ;  /* 0x000cb01601007387 */ /* 0x0001e80000100a00 */
[----:B------:R4:W-:Y:S01]  /*27da0*/  STL.64 [R1+0xca8], R20 ;  /* 0x000ca81401007387 */ /* 0x0009e20000100a00 */
[----:B0-----:R-:W-:-:S02]  /*27db0*/  IMAD.MOV.U32 R22, RZ, RZ, R4 ;  /* 0x000000ffff167224 */ /* 0x001fc400078e0004 */
[----:B----4-:R-:W-:Y:S02]  /*27dc0*/  IMAD.MOV.U32 R20, RZ, RZ, R15 ;  /* 0x000000ffff147224 */ /* 0x010fe400078e000f */
[----:B------:R-:W-:Y:S01]  /*27dd0*/  IMAD.MOV.U32 R23, RZ, RZ, R5 ;  /* 0x000000ffff177224 */ /* 0x000fe200078e0005 */
[----:B------:R-:W4:Y:S01]  /*27de0*/  LDL.LU R15, [R1+0xd44] ;  /* 0x000d4400010f7983 */ /* 0x000f220000300800 */
[----:B---3--:R-:W-:-:S03]  /*27df0*/  IMAD.MOV.U32 R21, RZ, RZ, R0 ;  /* 0x000000ffff157224 */ /* 0x008fc600078e0000 */
[----:B------:R-:W3:Y:S04]  /*27e00*/  LDL.LU R0, [R1+0xd40] ;  /* 0x000d400001007983 */ /* 0x000ee80000300800 */
[----:B------:R-:W3:Y:S04]  /*27e10*/  LDL.LU R4, [R1+0xd3c] ;  /* 0x000d3c0001047983 */ /* 0x000ee80000300800 */
[----:B------:R-:W3:Y:S04]  /*27e20*/  LDL.LU R5, [R1+0xd38] ;  /* 0x000d380001057983 */ /* 0x000ee80000300800 */
[----:B------:R0:W-:Y:S04]  /*27e30*/  STL.64 [R1+0xcc8], R22 ;  /* 0x000cc81601007387 */ /* 0x0001e80000100a00 */
[----:B------:R1:W-:Y:S01]  /*27e40*/  STL.64 [R1+0xcc0], R20 ;  /* 0x000cc01401007387 */ /* 0x0003e20000100a00 */
[----:B0-----:R-:W-:-:S02]  /*27e50*/  IMAD.MOV.U32 R22, RZ, RZ, R25 ;  /* 0x000000ffff167224 */ /* 0x001fc400078e0019 */
[----:B-1----:R-:W-:Y:S02]  /*27e60*/  IMAD.MOV.U32 R20, RZ, RZ, R2 ;  /* 0x000000ffff147224 */ /* 0x002fe400078e0002 */
[----:B------:R-:W-:Y:S01]  /*27e70*/  IMAD.MOV.U32 R23, RZ, RZ, R26 ;  /* 0x000000ffff177224 */ /* 0x000fe200078e001a */
[----:B------:R-:W3:Y:S01]  /*27e80*/  LDL.LU R2, [R1+0xd34] ;  /* 0x000d340001027983 */ /* 0x000ee20000300800 */
[----:B------:R-:W-:-:S03]  /*27e90*/  IMAD.MOV.U32 R21, RZ, RZ, R24 ;  /* 0x000000ffff157224 */ /* 0x000fc600078e0018 */
[----:B------:R-:W3:Y:S04]  /*27ea0*/  LDL.LU R24, [R1+0xd30] ;  /* 0x000d300001187983 */ /* 0x000ee80000300800 */
[----:B------:R-:W3:Y:S04]  /*27eb0*/  LDL.LU R25, [R1+0xd2c] ;  /* 0x000d2c0001197983 */ /* 0x000ee80000300800 */
[----:B------:R-:W3:Y:S04]  /*27ec0*/  LDL.LU R26, [R1+0xd28] ;  /* 0x000d2800011a7983 */ /* 0x000ee80000300800 */
[----:B------:R-:W-:Y:S04]  /*27ed0*/  STL.64 [R1+0xce0], R22 ;  /* 0x000ce01601007387 */ /* 0x000fe80000100a00 */
[----:B------:R2:W-:Y:S02]  /*27ee0*/  STL.64 [R1+0xcd8], R20 ;  /* 0x000cd81401007387 */ /* 0x0005e40000100a00 */
[----:B--2---:R-:W-:-:S02]  /*27ef0*/  IMAD.MOV.U32 R20, RZ, RZ, R27 ;  /* 0x000000ffff147224 */ /* 0x004fc400078e001b */
[----:B------:R-:W3:Y:S01]  /*27f00*/  LDL.LU R27, [R1+0xd24] ;  /* 0x000d2400011b7983 */ /* 0x000ee20000300800 */
[----:B------:R-:W-:Y:S02]  /*27f10*/  IMAD.MOV.U32 R22, RZ, RZ, R29 ;  /* 0x000000ffff167224 */ /* 0x000fe400078e001d */
[----:B------:R-:W-:Y:S02]  /*27f20*/  IMAD.MOV.U32 R23, RZ, RZ, R28 ;  /* 0x000000ffff177224 */ /* 0x000fe400078e001c */
[----:B------:R-:W-:Y:S02]  /*27f30*/  IMAD.MOV.U32 R21, RZ, RZ, R3 ;  /* 0x000000ffff157224 */ /* 0x000fe400078e0003 */
[----:B------:R-:W2:Y:S04]  /*27f40*/  LDL.LU R3, [R1+0xd20] ;  /* 0x000d200001037983 */ /* 0x000ea80000300800 */
[----:B------:R0:W-:Y:S04]  /*27f50*/  STL.64 [R1+0xcf8], R22 ;  /* 0x000cf81601007387 */ /* 0x0001e80000100a00 */
[----:B------:R4:W-:Y:S01]  /*27f60*/  STL.64 [R1+0xcf0], R20 ;  /* 0x000cf01401007387 */ /* 0x0009e20000100a00 */
[----:B0-----:R-:W-:-:S02]  /*27f70*/  IMAD.MOV.U32 R22, RZ, RZ, R7 ;  /* 0x000000ffff167224 */ /* 0x001fc400078e0007 */
[----:B------:R-:W-:Y:S02]  /*27f80*/  IMAD.MOV.U32 R23, RZ, RZ, R6 ;  /* 0x000000ffff177224 */ /* 0x000fe400078e0006 */
[----:B------:R-:W2:Y:S01]  /*27f90*/  LDL.LU.64 R6, [R1+0xd18] ;  /* 0x000d180001067983 */ /* 0x000ea20000300a00 */
[C---:B---3--:R-:W-:Y:S03]  /*27fa0*/  HMMA.16816.F32 R24, R8.reuse, R4, R24 ;  /* 0x000000040818723c */ /* 0x048fe60000001818 */
[----:B------:R-:W2:Y:S01]  /*27fb0*/  LDL.LU.64 R4, [R1+0xd10] ;  /* 0x000d100001047983 */ /* 0x000ea20000300a00 */
[----:B----4-:R-:W-:Y:S02]  /*27fc0*/  IMAD.MOV.U32 R20, RZ, RZ, R15 ;  /* 0x000000ffff147224 */ /* 0x010fe400078e000f */
[----:B------:R-:W-:Y:S02]  /*27fd0*/  IMAD.MOV.U32 R21, RZ, RZ, R14 ;  /* 0x000000ffff157224 */ /* 0x000fe400078e000e */
[----:B------:R-:W3:Y:S01]  /*27fe0*/  LDL.LU.64 R14, [R1+0xd08] ;  /* 0x000d0800010e7983 */ /* 0x000ee20000300a00 */
[----:B--2---:R-:W-:Y:S03]  /*27ff0*/  HMMA.16816.F32 R4, R8, R12, R4 ;  /* 0x0000000c0804723c */ /* 0x004fe60000001804 */
[----:B------:R-:W3:Y:S05]  /*28000*/  LDL.LU.64 R12, [R1+0xd00] ;  /* 0x000d0000010c7983 */ /* 0x000eea0000300a00 */
[----:B---3--:R-:W-:Y:S01]  /*28010*/  HMMA.16816.F32 R16, R12, R18, R20 ;  /* 0x000000120c10723c */ /* 0x008fe20000001814 */
[----:B------:R-:W2:Y:S04]  /*28020*/  LDL.LU.64 R22, [R1+0xcf8] ;  /* 0x000cf80001167983 */ /* 0x000ea80000300a00 */
[----:B------:R-:W2:-:S14]  /*28030*/  LDL.LU.64 R20, [R1+0xcf0] ;  /* 0x000cf00001147983 */ /* 0x000e9c0000300a00 */
[----:B------:R-:W-:Y:S04]  /*28040*/  STL.64 [R1+0x2b0], R16 ;  /* 0x0002b01001007387 */ /* 0x000fe80000100a00 */
[----:B------:R0:W-:Y:S04]  /*28050*/  STL.64 [R1+0x2b8], R18 ;  /* 0x0002b81201007387 */ /* 0x0001e80000100a00 */
[----:B0-----:R-:W2:Y:S01]  /*28060*/  LDL.LU.64 R18, [R1+0xce8] ;  /* 0x000ce80001127983 */ /* 0x001ea20000300a00 */
[----:B------:R-:W-:Y:S02]  /*28070*/  IMAD.MOV.U32 R11, RZ, RZ, R2 ;  /* 0x000000ffff0b7224 */ /* 0x000fe400078e0002 */
[----:B------:R-:W-:-:S05]  /*28080*/  IMAD.MOV.U32 R2, RZ, RZ, R16 ;  /* 0x000000ffff027224 */ /* 0x000fca00078e0010 */
[----:B------:R-:W-:Y:S01]  /*28090*/  STL [R1+0xb38], R2 ;  /* 0x000b380201007387 */ /* 0x000fe20000100800 */
[----:B--2---:R-:W-:Y:S03]  /*280a0*/  HMMA.16816.F32 R16, R12, R18, R20 ;  /* 0x000000120c10723c */ /* 0x004fe60000001814 */
[----:B------:R-:W2:Y:S04]  /*280b0*/  LDL.LU.64 R22, [R1+0xce0] ;  /* 0x000ce00001167983 */ /* 0x000ea80000300a00 */
[----:B------:R-:W2:-:S12]  /*280c0*/  LDL.LU.64 R20, [R1+0xcd8] ;  /* 0x000cd80001147983 */ /* 0x000e980000300a00 */
        /* <DEDUP_REMOVED lines=45> */
[----:B0-----:R-:W3:Y:S04]  /*283a0*/  LDL.LU.64 R18, [R1+0xc40] ;  /* 0x000c400001127983 */ /* 0x001ee80000300a00 */
[----:B------:R-:W3:Y:S02]  /*283b0*/  LDL.LU.64 R16, [R1+0xc38] ;  /* 0x000c380001107983 */ /* 0x000ee40000300a00 */
[----:B---3--:R-:W-:Y:S02]  /*283c0*/  HMMA.16816.F32 R8, R12, R10, R16 ;  /* 0x0000000a0c08723c */ /* 0x008fe40000001810 */
[----:B------:R-:W2:-:S15]  /*283d0*/  LDL.LU.64 R18, [R1+0xc30] ;  /* 0x000c300001127983 */ /* 0x000e9e0000300a00 */
[----:B------:R-:W-:Y:S02]  /*283e0*/  NOP ;  /* 0x0000000000007918 */ /* 0x000fe40000000000 */
[----:B------:R-:W-:Y:S04]  /*283f0*/  STL.64 [R1+0x230], R8 ;  /* 0x0002300801007387 */ /* 0x000fe80000100a00 */
[----:B------:R0:W-:Y:S04]  /*28400*/  STL.64 [R1+0x238], R10 ;  /* 0x0002380a01007387 */ /* 0x0001e80000100a00 */
[----:B------:R-:W-:Y:S04]  /*28410*/  STL [R1+0xb48], R8 ;  /* 0x000b480801007387 */ /* 0x000fe80000100800 */
[----:B0-----:R-:W3:Y:S04]  /*28420*/  LDL.LU R10, [R1+0x118] ;  /* 0x00011800010a7983 */ /* 0x001ee80000300800 */
[----:B------:R-:W3:Y:S01]  /*28430*/  LDL.LU R11, [R1+0x11c] ;  /* 0x00011c00010b7983 */ /* 0x000ee20000300800 */
[----:B--2---:R-:W-:Y:S03]  /*28440*/  HMMA.16816.F32 R16, R12, R18, R20 ;  /* 0x000000120c10723c */ /* 0x004fe60000001814 */
[----:B------:R-:W2:Y:S04]  /*28450*/  LDL.LU.64 R22, [R1+0xc28] ;  /* 0x000c280001167983 */ /* 0x000ea80000300a00 */
[----:B------:R-:W2:-:S12]  /*28460*/  LDL.LU.64 R20, [R1+0xc20] ;  /* 0x000c200001147983 */ /* 0x000e980000300a00 */
[----:B------:R-:W-:Y:S04]  /*28470*/  STL.64 [R1+0x220], R16 ;  /* 0x0002201001007387 */ /* 0x000fe80000100a00 */
[----:B------:R0:W-:Y:S04]  /*28480*/  STL.64 [R1+0x228], R18 ;  /* 0x0002281201007387 */ /* 0x0001e80000100a00 */
[----:B0-----:R-:W3:Y:S04]  /*28490*/  LDL.LU.64 R18, [R1+0xc18] ;  /* 0x000c180001127983 */ /* 0x001ee80000300a00 */
[----:B------:R-:W3:Y:S02]  /*284a0*/  LDL.LU.64 R16, [R1+0xc10] ;  /* 0x000c100001107983 */ /* 0x000ee40000300a00 */
[----:B---3--:R-:W-:Y:S02]  /*284b0*/  HMMA.16816.F32 R8, R12, R10, R16 ;  /* 0x0000000a0c08723c */ /* 0x008fe40000001810 */
[----:B------:R-:W2:-:S15]  /*284c0*/  LDL.LU.64 R18, [R1+0xc08] ;  /* 0x000c080001127983 */ /* 0x000e9e0000300a00 */
[----:B------:R-:W-:Y:S02]  /*284d0*/  NOP ;  /* 0x0000000000007918 */ /* 0x000fe40000000000 */
[----:B------:R0:W-:Y:S04]  /*284e0*/  STL.64 [R1+0x210], R8 ;  /* 0x0002100801007387 */ /* 0x0001e80000100a00 */
[----:B------:R1:W-:Y:S01]  /*284f0*/  STL.64 [R1+0x218], R10 ;  /* 0x0002180a01007387 */ /* 0x0003e20000100a00 */
[----:B0-----:R-:W-:-:S05]  /*28500*/  IMAD.MOV.U32 R9, RZ, RZ, R8 ;  /* 0x000000ffff097224 */ /* 0x001fca00078e0008 */
[----:B------:R-:W-:Y:S04]  /*28510*/  STL [R1+0xb4c], R9 ;  /* 0x000b4c0901007387 */ /* 0x000fe80000100800 */
[----:B-1----:R-:W3:Y:S04]  /*28520*/  LDL.LU R10, [R1+0xf8] ;  /* 0x0000f800010a7983 */ /* 0x002ee80000300800 */
        /* <DEDUP_REMOVED lines=8> */
[----:B---3--:R-:W-:-:S15]  /*285b0*/  HMMA.16816.F32 R8, R12, R10, R16 ;  /* 0x0000000a0c08723c */ /* 0x008fde0000001810 */
[----:B------:R-:W-:-:S04]  /*285c0*/  NOP ;  /* 0x0000000000007918 */ /* 0x000fc80000000000 */
[----:B------:R-:W-:Y:S04]  /*285d0*/  STL.64 [R1+0x1e0], R8 ;  /* 0x0001e00801007387 */ /* 0x000fe80000100a00 */
[----:B------:R0:W-:Y:S04]  /*285e0*/  STL.64 [R1+0x1e8], R10 ;  /* 0x0001e80a01007387 */ /* 0x0001e80000100a00 */
[----:B------:R-:W3:Y:S04]  /*285f0*/  LDL.LU R18, [R1+0xd8] ;  /* 0x0000d80001127983 */ /* 0x000ee80000300800 */
[----:B------:R-:W3:Y:S01]  /*28600*/  LDL.LU R19, [R1+0xdc] ;  /* 0x0000dc0001137983 */ /* 0x000ee20000300800 */
[----:B0-----:R-:W-:-:S05]  /*28610*/  IMAD.MOV.U32 R10, RZ, RZ, R8 ;  /* 0x000000ffff0a7224 */ /* 0x001fca00078e0008 */
[----:B------:R0:W-:Y:S04]  /*28620*/  STL [R1+0xb50], R10 ;  /* 0x000b500a01007387 */ /* 0x0001e80000100800 */
[----:B0-----:R-:W2:Y:S04]  /*28630*/  LDL.LU R10, [R1+0xe8] ;  /* 0x0000e800010a7983 */ /* 0x001ea80000300800 */
[----:B------:R-:W2:Y:S02]  /*28640*/  LDL.LU R11, [R1+0xec] ;  /* 0x0000ec00010b7983 */ /* 0x000ea40000300800 */
[----:B--2---:R-:W-:Y:S02]  /*28650*/  HMMA.16816.F32 R8, R12, R10, R20 ;  /* 0x0000000a0c08723c */ /* 0x004fe40000001814 */
[----:B------:R-:W2:Y:S01]  /*28660*/  LDL.LU R22, [R1+0xc8] ;  /* 0x0000c80001167983 */ /* 0x000ea20000300800 */
[----:B------:R-:W-:-:S15]  /*28670*/  IMAD.MOV.U32 R23, RZ, RZ, R0 ;  /* 0x000000ffff177224 */ /* 0x000fde00078e0000 */
[----:B------:R-:W-:Y:S01]  /*28680*/  NOP ;  /* 0x0000000000007918 */ /* 0x000fe20000000000 */
[----:B------:R-:W-:Y:S04]  /*28690*/  STL.64 [R1+0x1d0], R8 ;  /* 0x0001d00801007387 */ /* 0x000fe80000100a00 */
[----:B------:R3:W-:Y:S02]  /*286a0*/  STL.64 [R1+0x1d8], R10 ;  /* 0x0001d80a01007387 */ /* 0x0007e40000100a00 */
[----:B---3--:R-:W-:-:S15]  /*286b0*/  HMMA.16816.F32 R8, R12, R18, R24 ;  /* 0x000000120c08723c */ /* 0x008fde0000001818 */
[----:B------:R-:W-:-:S04]  /*286c0*/  NOP ;  /* 0x0000000000007918 */ /* 0x000fc80000000000 */
[----:B------:R-:W-:Y:S01]  /*286d0*/  STL.64 [R1+0x1c0], R8 ;  /* 0x0001c00801007387 */ /* 0x000fe20000100a00 */
[----:B------:R-:W-:-:S03]  /*286e0*/  IMAD.MOV.U32 R16, RZ, RZ, R11 ;  /* 0x000000ffff107224 */ /* 0x000fc600078e000b */
[----:B------:R0:W-:Y:S02]  /*286f0*/  STL.64 [R1+0x1c8], R10 ;  /* 0x0001c80a01007387 */ /* 0x0001e40000100a00 */
[----:B0-----:R-:W-:-:S05]  /*28700*/  IMAD.MOV.U32 R11, RZ, RZ, R8 ;  /* 0x000000ffff0b7224 */ /* 0x001fca00078e0008 */
[----:B------:R-:W-:Y:S04]  /*28710*/  STL [R1+0xb58], R11 ;  /* 0x000b580b01007387 */ /* 0x000fe80000100800 */
[----:B------:R-:W-:Y:S01]  /*28720*/  STL [R1+0xb54], R16 ;  /* 0x000b541001007387 */ /* 0x000fe20000100800 */
[----:B--2---:R-:W-:-:S15]  /*28730*/  HMMA.16816.F32 R4, R12, R22, R4 ;  /* 0x000000160c04723c */ /* 0x004fde0000001804 */
[----:B------:R-:W-:-:S04]  /*28740*/  NOP ;  /* 0x0000000000007918 */ /* 0x000fc80000000000 */
[----:B------:R-:W-:Y:S04]  /*28750*/  STL.64 [R1+0x1b0], R4 ;  /* 0x0001b00401007387 */ /* 0x000fe80000100a00 */
[----:B------:R-:W-:Y:S04]  /*28760*/  STL.64 [R1+0x1b8], R6 ;  /* 0x0001b80601007387 */ /* 0x000fe80000100a00 */
[----:B------:R-:W2:Y:S04]  /*28770*/  LDL.LU R12, [R1+0x2dc] ;  /* 0x0002dc00010c7983 */ /* 0x000ea80000300800 */
[----:B--2---:R0:W-:Y:S04]  /*28780*/  STL [R1+0xbdc], R12 ;  /* 0x000bdc0c01007387 */ /* 0x0041e80000100800 */
[----:B0-----:R-:W2:Y:S01]  /*28790*/  LDL.LU R12, [R1+0x2ec] ;  /* 0x0002ec00010c7983 */ /* 0x001ea20000300800 */
[----:B------:R-:W-:-:S03]  /*287a0*/  IMAD.MOV.U32 R4, RZ, RZ, R7 ;  /* 0x000000ffff047224 */ /* 0x000fc600078e0007 */
        /* <DEDUP_REMOVED lines=29> */
[----:B------:R0:W-:Y:S04]  /*28980*/  STL [R1+0xb5c], R4 ;  /* 0x000b5c0401007387 */ /* 0x0001e80000100800 */
[----:B0-----:R-:W3:Y:S01]  /*28990*/  LDL.LU R4, [R1+0x2e4] ;  /* 0x0002e40001047983 */ /* 0x001ee20000300800 */
[----:B--2---:R-:W-:-:S05]  /*289a0*/  IADD3 R12, P4, PT, R12, UR13, RZ ;  /* 0x0000000d0c0c7c10 */ /* 0x004fca000ff9e0ff */
[----:B------:R0:W-:Y:S04]  /*289b0*/  STL [R1+0x2f4], R12 ;  /* 0x0002f40c01007387 */ /* 0x0001e80000100800 */
[----:B0-----:R-:W2:Y:S02]  /*289c0*/  LDL.LU R12, [R1+0xbe0] ;  /* 0x000be000010c7983 */ /* 0x001ea40000300800 */
[----:B--2---:R-:W-:-:S05]  /*289d0*/  IADD3 R12, P5, PT, R12, UR13, RZ ;  /* 0x0000000d0c0c7c10 */ /* 0x004fca000ffbe0ff */
[----:B------:R0:W-:Y:S04]  /*289e0*/  STL [R1+0x2ec], R12 ;  /* 0x0002ec0c01007387 */ /* 0x0001e80000100800 */
[----:B0-----:R-:W2:Y:S01]  /*289f0*/  LDL.LU R12, [R1+0xbdc] ;  /* 0x000bdc00010c7983 */ /* 0x001ea20000300800 */
[----:B---3--:R-:W-:Y:S02]  /*28a00*/  IADD3 R4, P6, PT, R4, UR13, RZ ;  /* 0x0000000d04047c10 */ /* 0x008fe4000ffde0ff */
[----:B------:R-:W-:Y:S02]  /*28a10*/  IADD3 R13, P1, PT, R13, UR13, RZ ;  /* 0x0000000d0d0d7c10 */ /* 0x000fe4000ff3e0ff */
[----:B----4-:R-:W-:Y:S02]  /*28a20*/  IADD3 R14, P2, PT, R14, UR13, RZ ;  /* 0x0000000d0e0e7c10 */ /* 0x010fe4000ff5e0ff */
[----:B------:R-:W-:-:S02]  /*28a30*/  IADD3 R15, P3, PT, R15, UR13, RZ ;  /* 0x0000000d0f0f7c10 */ /* 0x000fc4000ff7e0ff */
[----:B------:R-:W-:Y:S01]  /*28a40*/  IADD3.X R5, PT, PT, R5, UR6, RZ, P4, !PT ;  /* 0x0000000605057c10 */ /* 0x000fe2000a7fe4ff */
[----:B------:R0:W-:Y:S01]  /*28a50*/  STL [R1+0x2e4], R4 ;  /* 0x0002e40401007387 */ /* 0x0001e20000100800 */
[----:B------:R-:W-:Y:S02]  /*28a60*/  IADD3 R6, P4, PT, R6, UR12, RZ ;  /* 0x0000000c06067c10 */ /* 0x000fe4000ff9e0ff */
[----:B------:R-:W-:Y:S02]  /*28a70*/  IADD3.X R7, PT, PT, R7, UR6, RZ, P5, !PT ;  /* 0x0000000607077c10 */ /* 0x000fe4000affe4ff */
[----:B------:R-:W-:Y:S02]  /*28a80*/  IADD3 R16, P5, PT, R16, UR12, RZ ;  /* 0x0000000c10107c10 */ /* 0x000fe4000ffbe0ff */
[----:B------:R-:W-:Y:S02]  /*28a90*/  IADD3.X R11, PT, PT, R11, UR6, RZ, P6, !PT ;  /* 0x000000060b0b7c10 */ /* 0x000fe4000b7fe4ff */
[----:B------:R-:W-:-:S02]  /*28aa0*/  IADD3 R24, P6, PT, R24, UR12, RZ ;  /* 0x0000000c18187c10 */ /* 0x000fc4000ffde0ff */
[----:B------:R-:W-:Y:S02]  /*28ab0*/  IADD3.X R27, PT, PT, R27, UR6, RZ, P1, !PT ;  /* 0x000000061b1b7c10 */ /* 0x000fe40008ffe4ff */
        /* <DEDUP_REMOVED lines=11> */
[----:B--2---:R-:W-:-:S05]  /*28b70*/  IADD3 R12, P0, PT, R12, UR13, RZ ;  /* 0x0000000d0c0c7c10 */ /* 0x004fca000ff1e0ff */
[----:B------:R-:W-:Y:S04]  /*28b80*/  STL [R1+0x2dc], R12 ;  /* 0x0002dc0c01007387 */ /* 0x000fe80000100800 */
[----:B------:R-:W-:Y:S04]  /*28b90*/  STL [R1+0x2d4], R13 ;  /* 0x0002d40d01007387 */ /* 0x000fe80000100800 */
[----:B------:R-:W-:Y:S04]  /*28ba0*/  STL [R1+0x2cc], R14 ;  /* 0x0002cc0e01007387 */ /* 0x000fe80000100800 */
[----:B------:R-:W-:Y:S04]  /*28bb0*/  STL [R1+0x2c4], R15 ;  /* 0x0002c40f01007387 */ /* 0x000fe80000100800 */
[----:B------:R-:W-:Y:S04]  /*28bc0*/  STL [R1+0x2f0], R5 ;  /* 0x0002f00501007387 */ /* 0x000fe80000100800 */
[----:B------:R-:W-:Y:S01]  /*28bd0*/  STL [R1+0xa94], R6 ;  /* 0x000a940601007387 */ /* 0x000fe20000100800 */
[----:B------:R-:W-:-:S03]  /*28be0*/  IADD3.X R25, PT, PT, R25, UR6, RZ, P0, !PT ;  /* 0x0000000619197c10 */ /* 0x000fc600087fe4ff */
[----:B------:R-:W-:Y:S01]  /*28bf0*/  STL [R1+0x2e8], R7 ;  /* 0x0002e80701007387 */ /* 0x000fe20000100800 */
[----:B------:R-:W-:-:S03]  /*28c00*/  IADD3 R26, P0, PT, R26, UR12, RZ ;  /* 0x0000000c1a1a7c10 */ /* 0x000fc6000ff1e0ff */
        /* <DEDUP_REMOVED lines=13> */
[----:B------:R-:W-:-:S03]  /*28ce0*/  IADD3.X R28, PT, PT, R28, UR9, RZ, P0, !PT ;  /* 0x000000091c1c7c10 */ /* 0x000fc600087fe4ff */
[----:B------:R-:W-:Y:S04]  /*28cf0*/  STL [R1+0x1fc], R19 ;  /* 0x0001fc1301007387 */ /* 0x000fe80000100800 */
[----:B------:R-:W-:Y:S04]  /*28d00*/  STL [R1+0xa74], R9 ;  /* 0x000a740901007387 */ /* 0x000fe80000100800 */
[----:B------:R-:W-:Y:S04]  /*28d10*/  STL [R1+0x314], R8 ;  /* 0x0003140801007387 */ /* 0x000fe80000100800 */
[----:B------:R-:W-:Y:S04]  /*28d20*/  STL [R1+0xa6c], R29 ;  /* 0x000a6c1d01007387 */ /* 0x000fe80000100800 */
[----:B------:R-:W-:Y:S04]  /*28d30*/  STL [R1+0x310], R28 ;  /* 0x0003101c01007387 */ /* 0x000fe80000100800 */
[----:B0-----:R-:W2:Y:S01]  /*28d40*/  LDL.LU R4, [R1+0x304] ;  /* 0x0003040001047983 */ /* 0x001ea20000300800 */
[----:B------:R-:W-:-:S02]  /*28d50*/  IADD3 R3, P0, PT, R3, UR12, RZ ;  /* 0x0000000c03037c10 */ /* 0x000fc4000ff1e0ff */
[----:B------:R-:W-:-:S03]  /*28d60*/  IADD3.X R2, PT, PT, R2, UR9, RZ, P1, !PT ;  /* 0x0000000902027c10 */ /* 0x000fc60008ffe4ff */
[----:B------:R-:W-:Y:S04]  /*28d70*/  STL [R1+0xa64], R3 ;  /* 0x000a640301007387 */ /* 0x000fe80000100800 */
[----:B--2---:R0:W-:Y:S04]  /*28d80*/  STL [R1+0xbd4], R4 ;  /* 0x000bd40401007387 */ /* 0x0041e80000100800 */
[----:B------:R-:W-:Y:S04]  /*28d90*/  STL [R1+0x30c], R2 ;  /* 0x00030c0201007387 */ /* 0x000fe80000100800 */
[----:B0-----:R-:W2:Y:S01]  /*28da0*/  LDL.LU R4, [R1+0xa54] ;  /* 0x000a540001047983 */ /* 0x001ea20000300800 */
[----:B------:R-:W-:-:S05]  /*28db0*/  IADD3 R0, P1, PT, R0, UR12, RZ ;  /* 0x0000000c00007c10 */ /* 0x000fca000ff3e0ff */
[----:B------:R-:W-:Y:S04]  /*28dc0*/  STL [R1+0xa5c], R0 ;  /* 0x000a5c0001007387 */ /* 0x000fe80000100800 */
        /* <DEDUP_REMOVED lines=30> */
[----:B--2---:R-:W-:-:S05]  /*28fb0*/  IADD3.X R4, PT, PT, R4, UR9, RZ, P2, !PT ;  /* 0x0000000904047c10 */ /* 0x004fca00097fe4ff */
[----:B------:R0:W-:Y:S04]  /*28fc0*/  STL [R1+0x308], R4 ;  /* 0x0003080401007387 */ /* 0x0001e80000100800 */
[----:B0-----:R-:W2:Y:S02]  /*28fd0*/  LDL.LU R4, [R1+0xbd8] ;  /* 0x000bd80001047983 */ /* 0x001ea40000300800 */
[----:B--2---:R-:W-:-:S05]  /*28fe0*/  IADD3 R4, P2, PT, R4, UR12, RZ ;  /* 0x0000000c04047c10 */ /* 0x004fca000ff5e0ff */
[----:B------:R0:W-:Y:S04]  /*28ff0*/  STL [R1+0xa54], R4 ;  /* 0x000a540401007387 */ /* 0x0001e80000100800 */
[----:B0-----:R-:W2:Y:S01]  /*29000*/  LDL.LU R4, [R1+0xbd4] ;  /* 0x000bd40001047983 */ /* 0x001ea20000300800 */
[----:B----4-:R-:W-:Y:S02]  /*29010*/  IADD3.X R13, PT, PT, R13, UR9, RZ, P4, !PT ;  /* 0x000000090d0d7c10 */ /* 0x010fe4000a7fe4ff */
[----:B---3--:R-:W-:Y:S02]  /*29020*/  IADD3 R14, P4, PT, R14, UR12, RZ ;  /* 0x0000000c0e0e7c10 */ /* 0x008fe4000ff9e0ff */
        /* <DEDUP_REMOVED lines=20> */
[----:B--2---:R-:W-:Y:S02]  /*29170*/  IADD3.X R4, PT, PT, R4, UR9, RZ, P3, !PT ;  /* 0x0000000904047c10 */ /* 0x004fe40009ffe4ff */
[----:B------:R-:W-:-:S03]  /*29180*/  IADD3 R12, P3, PT, R12, UR12, RZ ;  /* 0x0000000c0c0c7c10 */ /* 0x000fc6000ff7e0ff */
        /* <DEDUP_REMOVED lines=28> */
[----:B0-----:R-:W2:Y:S01]  /*29350*/  LDL.LU R4, [R1+0x9d4] ;  /* 0x0009d40001047983 */ /* 0x001ea20000300800 */
[----:B------:R-:W-:-:S02]  /*29360*/  IADD3.X R3, PT, PT, R3, UR9, RZ, P2, !PT ;  /* 0x0000000903037c10 */ /* 0x000fc400097fe4ff */
[----:B------:R-:W-:-:S03]  /*29370*/  IADD3 R2, P2, PT, R2, UR12, RZ ;  /* 0x0000000c02027c10 */ /* 0x000fc6000ff5e0ff */
[----:B------:R-:W-:Y:S04]  /*29380*/  STL [R1+0xa18], R3 ;  /* 0x000a180301007387 */ /* 0x000fe80000100800 */
[----:B--2---:R0:W-:Y:S04]  /*29390*/  STL [R1+0xbcc], R4 ;  /* 0x000bcc0401007387 */ /* 0x0041e80000100800 */
[----:B------:R-:W-:Y:S04]  /*293a0*/  STL [R1+0x9e4], R2 ;  /* 0x0009e40201007387 */ /* 0x000fe80000100800 */
[----:B0-----:R-:W2:Y:S01]  /*293b0*/  LDL.LU R4, [R1+0xa08] ;  /* 0x000a080001047983 */ /* 0x001ea20000300800 */
[----:B------:R-:W-:-:S05]  /*293c0*/  IADD3.X R0, PT, PT, R0, UR9, RZ, P3, !PT ;  /* 0x0000000900007c10 */ /* 0x000fca0009ffe4ff */
        /* <DEDUP_REMOVED lines=31> */
[----:B--2---:R-:W-:-:S05]  /*295c0*/  IADD3 R4, P3, PT, R4, UR12, RZ ;  /* 0x0000000c04047c10 */ /* 0x004fca000ff7e0ff */
[----:B------:R0:W-:Y:S04]  /*295d0*/  STL [R1+0x9dc], R4 ;  /* 0x0009dc0401007387 */ /* 0x0001e80000100800 */
[----:B0-----:R-:W2:Y:S02]  /*295e0*/  LDL.LU R4, [R1+0xbd0] ;  /* 0x000bd00001047983 */ /* 0x001ea40000300800 */
[----:B--2---:R-:W-:-:S05]  /*295f0*/  IADD3.X R4, PT, PT, R4, UR9, RZ, P4, !PT ;  /* 0x0000000904047c10 */ /* 0x004fca000a7fe4ff */
[----:B------:R0:W-:Y:S04]  /*29600*/  STL [R1+0xa08], R4 ;  /* 0x000a080401007387 */ /* 0x0001e80000100800 */
[----:B0-----:R-:W2:Y:S01]  /*29610*/  LDL.LU R4, [R1+0xbcc] ;  /* 0x000bcc0001047983 */ /* 0x001ea20000300800 */
[----:B---3--:R-:W-:Y:S02]  /*29620*/  IADD3.X R12, PT, PT, R12, UR9, RZ, P5, !PT ;  /* 0x000000090c0c7c10 */ /* 0x008fe4000affe4ff */
[----:B----4-:R-:W-:Y:S02]  /*29630*/  IADD3 R13, P5, PT, R13, UR12, RZ ;  /* 0x0000000c0d0d7c10 */ /* 0x010fe4000ffbe0ff */
        /* <DEDUP_REMOVED lines=21> */
[----:B--2---:R-:W-:-:S05]  /*29790*/  IADD3 R4, P4, PT, R4, UR12, RZ ;  /* 0x0000000c04047c10 */ /* 0x004fca000ff9e0ff */
        /* <DEDUP_REMOVED lines=1260> */
[----:B--2---:R-:W-:Y:S02]  /*2e660*/  IADD3.X R4, PT, PT, R4, UR9, RZ, P3, !PT ;  /* 0x0000000904047c10 */ /* 0x004fe40009ffe4ff */
        /* <DEDUP_REMOVED lines=29> */
[----:B0-----:R-:W2:Y:S04]  /*2e840*/  LDL.LU R19, [R1+0xabc] ;  /* 0x000abc0001137983 */ /* 0x001ea80000300800 */
[----:B------:R-:W-:Y:S04]  /*2e850*/  STL [R1+0x350], R3 ;  /* 0x0003500301007387 */ /* 0x000fe80000100800 */
[----:B------:R-:W3:Y:S01]  /*2e860*/  LDL.LU R4, [R1+0xac4] ;  /* 0x000ac40001047983 */ /* 0x000ee20000300800 */
[----:B------:R-:W-:-:S02]  /*2e870*/  IADD3 R2, P2, PT, R2, UR12, RZ ;  /* 0x0000000c02027c10 */ /* 0x000fc4000ff5e0ff */
[----:B------:R-:W-:-:S03]  /*2e880*/  IADD3.X R0, PT, PT, R0, UR9, RZ, P3, !PT ;  /* 0x0000000900007c10 */ /* 0x000fc60009ffe4ff */
[----:B------:R-:W-:Y:S04]  /*2e890*/  STL [R1+0xab4], R2 ;  /* 0x000ab40201007387 */ /* 0x000fe80000100800 */
[----:B---3--:R0:W-:Y:S04]  /*2e8a0*/  STL [R1+0xb60], R4 ;  /* 0x000b600401007387 */ /* 0x0081e80000100800 */
[----:B------:R1:W-:Y:S04]  /*2e8b0*/  STL [R1+0x348], R0 ;  /* 0x0003480001007387 */ /* 0x0003e80000100800 */
[----:B0-----:R-:W3:Y:S04]  /*2e8c0*/  LDL.LU R4, [R1+0x340] ;  /* 0x0003400001047983 */ /* 0x001ee80000300800 */
[----:B------:R-:W4:Y:S04]  /*2e8d0*/  LDL.LU R11, [R1+0x338] ;  /* 0x00033800010b7983 */ /* 0x000f280000300800 */
        /* <DEDUP_REMOVED lines=8> */
[----:B-1----:R-:W4:Y:S04]  /*2e960*/  LDL.LU R0, [R1+0xaf4] ;  /* 0x000af40001007983 */ /* 0x002f280000300800 */
        /* <DEDUP_REMOVED lines=13> */
[----:B--2---:R-:W-:-:S03]  /*2ea40*/  IADD3 R19, P3, PT, R19, UR12, RZ ;  /* 0x0000000c13137c10 */ /* 0x004fc6000ff7e0ff */
[----:B------:R-:W2:Y:S04]  /*2ea50*/  LDL.LU R22, [R1+0xab8] ;  /* 0x000ab80001167983 */ /* 0x000ea80000300800 */
[----:B------:R-:W2:Y:S04]  /*2ea60*/  LDL.LU R23, [R1+0xac0] ;  /* 0x000ac00001177983 */ /* 0x000ea80000300800 */
[----:B------:R-:W2:Y:S04]  /*2ea70*/  LDL.LU R17, [R1+0xac8] ;  /* 0x000ac80001117983 */ /* 0x000ea80000300800 */
[----:B------:R-:W2:Y:S04]  /*2ea80*/  LDL.LU R18, [R1+0xad0] ;  /* 0x000ad00001127983 */ /* 0x000ea80000300800 */
[----:B------:R0:W-:Y:S04]  /*2ea90*/  STL [R1+0xabc], R19 ;  /* 0x000abc1301007387 */ /* 0x0001e80000100800 */
[----:B0-----:R-:W2:Y:S01]  /*2eaa0*/  LDL.LU R19, [R1+0x2f8] ;  /* 0x0002f80001137983 */ /* 0x001ea20000300800 */
[----:B---3--:R-:W-:-:S05]  /*2eab0*/  IADD3.X R4, PT, PT, R4, UR9, RZ, P4, !PT ;  /* 0x0000000904047c10 */ /* 0x008fca000a7fe4ff */
[----:B------:R0:W-:Y:S04]  /*2eac0*/  STL [R1+0x340], R4 ;  /* 0x0003400401007387 */ /* 0x0001e80000100800 */
[----:B0-----:R-:W3:Y:S01]  /*2ead0*/  LDL.LU R4, [R1+0xb60] ;  /* 0x000b600001047983 */ /* 0x001ee20000300800 */
[----:B----4-:R-:W-:Y:S02]  /*2eae0*/  IADD3.X R11, PT, PT, R11, UR9, RZ, P5, !PT ;  /* 0x000000090b0b7c10 */ /* 0x010fe4000affe4ff */
        /* <DEDUP_REMOVED lines=9> */
[----:B---3--:R-:W-:-:S05]  /*2eb80*/  IADD3 R4, P4, PT, R4, UR12, RZ ;  /* 0x0000000c04047c10 */ /* 0x008fca000ff9e0ff */
[----:B------:R0:W-:Y:S04]  /*2eb90*/  STL [R1+0xac4], R4 ;  /* 0x000ac40401007387 */ /* 0x0001e80000100800 */
[----:B0-----:R1:W5:Y:S04]  /*2eba0*/  LDL.LU R4, [R1+0xb5c] ;  /* 0x000b5c0001047983 */ /* 0x0013680000300800 */
        /* <DEDUP_REMOVED lines=19> */
[----:B0-----:R-:W3:Y:S01]  /*2ece0*/  LDL.LU R0, [R1+0xb34] ;  /* 0x000b340001007983 */ /* 0x001ee20000300800 */
[----:B------:R-:W-:-:S02]  /*2ecf0*/  IADD3.X R12, PT, PT, R12, UR9, RZ, P3, !PT ;  /* 0x000000090c0c7c10 */ /* 0x000fc40009ffe4ff */
[----:B------:R-:W-:Y:S02]  /*2ed00*/  IADD3 R13, P3, PT, R13, UR12, RZ ;  /* 0x0000000c0d0d7c10 */ /* 0x000fe4000ff7e0ff */
[----:B------:R-:W-:Y:S02]  /*2ed10*/  IADD3.X R14, PT, PT, R14, UR9, RZ, P4, !PT ;  /* 0x000000090e0e7c10 */ /* 0x000fe4000a7fe4ff */
[----:B------:R-:W-:Y:S02]  /*2ed20*/  IADD3 R15, P4, PT, R15, UR12, RZ ;  /* 0x0000000c0f0f7c10 */ /* 0x000fe4000ff9e0ff */
[----:B------:R-:W-:Y:S01]  /*2ed30*/  IADD3.X R5, PT, PT, R5, UR9, RZ, P5, !PT ;  /* 0x0000000905057c10 */ /* 0x000fe2000affe4ff */
[----:B------:R-:W-:Y:S01]  /*2ed40*/  STL [R1+0x324], R12 ;  /* 0x0003240c01007387 */ /* 0x000fe20000100800 */
[----:B------:R-:W-:-:S03]  /*2ed50*/  IADD3 R6, P5, PT, R6, UR12, RZ ;  /* 0x0000000c06067c10 */ /* 0x000fc6000ffbe0ff */
[----:B------:R-:W-:Y:S01]  /*2ed60*/  STL [R1+0xaf0], R13 ;  /* 0x000af00d01007387 */ /* 0x000fe20000100800 */
[----:B------:R-:W-:-:S03]  /*2ed70*/  IADD3.X R7, PT, PT, R7, UR9, RZ, P6, !PT ;  /* 0x0000000907077c10 */ /* 0x000fc6000b7fe4ff */
        /* <DEDUP_REMOVED lines=9> */
[----:B------:R-:W-:-:S03]  /*2ee10*/  IADD3.X R20, PT, PT, R20, UR9, RZ, P2, !PT ;  /* 0x0000000914147c10 */ /* 0x000fc600097fe4ff */
[----:B------:R-:W-:Y:S01]  /*2ee20*/  STL [R1+0xae4], R24 ;  /* 0x000ae41801007387 */ /* 0x000fe20000100800 */
[----:B------:R-:W-:-:S03]  /*2ee30*/  IADD3 R21, P1, PT, R21, UR13, RZ ;  /* 0x0000000d15157c10 */ /* 0x000fc6000ff3e0ff */
[----:B------:R-:W-:Y:S01]  /*2ee40*/  STL [R1+0xaa0], R25 ;  /* 0x000aa01901007387 */ /* 0x000fe20000100800 */
[----:B--2---:R-:W-:-:S03]  /*2ee50*/  IADD3.X R22, PT, PT, R22, UR9, RZ, P3, !PT ;  /* 0x0000000916167c10 */ /* 0x004fc60009ffe4ff */
[----:B------:R-:W-:Y:S01]  /*2ee60*/  STL [R1+0xae0], R26 ;  /* 0x000ae01a01007387 */ /* 0x000fe20000100800 */
[----:B------:R-:W-:-:S03]  /*2ee70*/  IADD3.X R23, PT, PT, R23, UR9, RZ, P4, !PT ;  /* 0x0000000917177c10 */ /* 0x000fc6000a7fe4ff */
[----:B------:R-:W-:Y:S04]  /*2ee80*/  STL [R1+0xaa8], R27 ;  /* 0x000aa81b01007387 */ /* 0x000fe80000100800 */
[----:B------:R-:W-:Y:S01]  /*2ee90*/  STL [R1+0xab0], R20 ;  /* 0x000ab01401007387 */ /* 0x000fe20000100800 */
[----:B------:R-:W-:-:S03]  /*2eea0*/  IADD3.X R17, PT, PT, R17, UR9, RZ, P5, !PT ;  /* 0x0000000911117c10 */ /* 0x000fc6000affe4ff */
[----:B------:R-:W-:Y:S01]  /*2eeb0*/  STL [R1+0x2fc], R21 ;  /* 0x0002fc1501007387 */ /* 0x000fe20000100800 */
[----:B------:R-:W-:-:S03]  /*2eec0*/  IADD3.X R18, PT, PT, R18, UR9, RZ, P6, !PT ;  /* 0x0000000912127c10 */ /* 0x000fc6000b7fe4ff */
[----:B------:R-:W-:Y:S04]  /*2eed0*/  STL [R1+0xab8], R22 ;  /* 0x000ab81601007387 */ /* 0x000fe80000100800 */
[----:B------:R-:W-:Y:S01]  /*2eee0*/  STL [R1+0xac0], R23 ;  /* 0x000ac01701007387 */ /* 0x000fe20000100800 */
[----:B------:R-:W-:Y:S01]  /*2eef0*/  IADD3.X R19, PT, PT, R19, UR6, RZ, P1, !PT ;  /* 0x0000000613137c10 */ /* 0x000fe20008ffe4ff */
[----:B------:R-:W-:-:S04]  /*2ef00*/  UIADD3 UR4, UPT, UPT, UR4, 0x1, URZ ;  /* 0x0000000104047890 */ /* 0x000fc8000fffe0ff */
[----:B------:R-:W-:Y:S01]  /*2ef10*/  UISETP.NE.U32.AND UP0, UPT, UR4, UR8, UPT ;  /* 0x000000080400728c */ /* 0x000fe2000bf05070 */
[----:B---3--:R-:W-:-:S05]  /*2ef20*/  IADD3.X R0, PT, PT, R0, UR9, RZ, P0, !PT ;  /* 0x0000000900007c10 */ /* 0x008fca00087fe4ff */
[----:B------:R0:W-:Y:S04]  /*2ef30*/  STL [R1+0xad8], R0 ;  /* 0x000ad80001007387 */ /* 0x0001e80000100800 */
[----:B------:R1:W-:Y:S04]  /*2ef40*/  STL [R1+0xac8], R17 ;  /* 0x000ac81101007387 */ /* 0x0003e80000100800 */
[----:B0-----:R1:W5:Y:S04]  /*2ef50*/  LDL.LU R0, [R1+0xb30] ;  /* 0x000b300001007983 */ /* 0x0013680000300800 */
[----:B------:R1:W-:Y:S04]  /*2ef60*/  STL [R1+0xad0], R18 ;  /* 0x000ad01201007387 */ /* 0x0003e80000100800 */
[----:B------:R1:W-:Y:S01]  /*2ef70*/  STL [R1+0x2f8], R19 ;  /* 0x0002f81301007387 */ /* 0x0003e20000100800 */
[----:B------:R-:W-:Y:S05]  /*2ef80*/  BRA.U UP0, `(.L_x_2) ;  /* 0xfffffea900dc7547 */ /* 0x000fea000b83ffff */
[----:B------:R-:W2:Y:S04]  /*2ef90*/  LDL.LU R7, [R1+0x1c4] ;  /* 0x0001c40001077983 */ /* 0x000ea80000300800 */
[----:B--2---:R0:W-:Y:S04]  /*2efa0*/  STL [R1+0xb7c], R7 ;  /* 0x000b7c0701007387 */ /* 0x0041e80000100800 */
[----:B0-----:R-:W2:Y:S04]  /*2efb0*/  LDL.LU R7, [R1+0x238] ;  /* 0x0002380001077983 */ /* 0x001ea80000300800 */
        /* <DEDUP_REMOVED lines=13> */
[----:B------:R-:W2:Y:S01]  /*2f090*/  LDL.LU R6, [R1+0x1e4] ;  /* 0x0001e40001067983 */ /* 0x000ea20000300800 */
[----:B0----5:R-:W-:-:S03]  /*2f0a0*/  IMAD.MOV.U32 R7, RZ, RZ, R16 ;  /* 0x000000ffff077224 */ /* 0x021fc600078e0010 */
        /* <DEDUP_REMOVED lines=16> */
[----:B--2---:R-:W-:Y:S04]  /*2f1b0*/  STL [R1+0xbb8], R6 ;  /* 0x000bb80601007387 */ /* 0x004fe80000100800 */
[----:B------:R-:W2:Y:S04]  /*2f1c0*/  LDL.LU R5, [R1+0x214] ;  /* 0x0002140001057983 */ /* 0x000ea80000300800 */
[----:B--2---:R0:W-:Y:S04]  /*2f1d0*/  STL [R1+0xb74], R5 ;  /* 0x000b740501007387 */ /* 0x0041e80000100800 */
[----:B0-----:R-:W2:Y:S04]  /*2f1e0*/  LDL.LU R5, [R1+0x1d4] ;  /* 0x0001d40001057983 */ /* 0x001ea80000300800 */
[----:B------:R0:W-:Y:S04]  /*2f1f0*/  STL [R1+0xb6c], R11 ;  /* 0x000b6c0b01007387 */ /* 0x0001e80000100800 */
[----:B0-----:R-:W3:Y:S01]  /*2f200*/  LDL.LU R11, [R1+0x224] ;  /* 0x00022400010b7983 */ /* 0x001ee20000300800 */
[----:B------:R-:W-:-:S03]  /*2f210*/  IMAD.MOV.U32 R6, RZ, RZ, R4 ;  /* 0x000000ffff067224 */ /* 0x000fc600078e0004 */
[----:B---3--:R0:W-:Y:S04]  /*2f220*/  STL [R1+0xb70], R11 ;  /* 0x000b700b01007387 */ /* 0x0081e80000100800 */
[----:B0-----:R-:W3:Y:S04]  /*2f230*/  LDL.LU R11, [R1+0x204] ;  /* 0x00020400010b7983 */ /* 0x001ee80000300800 */
[----:B------:R-:W4:Y:S04]  /*2f240*/  LDL.LU R4, [R1+0x234] ;  /* 0x0002340001047983 */ /* 0x000f280000300800 */
[----:B------:R0:W-:Y:S04]  /*2f250*/  STL [R1+0xb68], R10 ;  /* 0x000b680a01007387 */ /* 0x0001e80000100800 */
[----:B0-----:R-:W2:Y:S04]  /*2f260*/  LDL.LU R10, [R1+0x1b0] ;  /* 0x0001b000010a7983 */ /* 0x001ea80000300800 */
[----:B------:R0:W-:Y:S04]  /*2f270*/  STL [R1+0xb64], R9 ;  /* 0x000b640901007387 */ /* 0x0001e80000100800 */
[----:B0-----:R-:W2:Y:S04]  /*2f280*/  LDL.LU R9, [R1+0x1d0] ;  /* 0x0001d00001097983 */ /* 0x001ea80000300800 */
[----:B------:R0:W-:Y:S04]  /*2f290*/  STL [R1+0xb60], R8 ;  /* 0x000b600801007387 */ /* 0x0001e80000100800 */
[----:B0-----:R-:W2:Y:S04]  /*2f2a0*/  LDL.LU R8, [R1+0x200] ;  /* 0x0002000001087983 */ /* 0x001ea80000300800 */
[----:B------:R-:W2:Y:S04]  /*2f2b0*/  LDL.LU R15, [R1+0x25c] ;  /* 0x00025c00010f7983 */ /* 0x000ea80000300800 */
[----:B--2---:R0:W-:Y:S04]  /*2f2c0*/  STL [R1+0xb5c], R15 ;  /* 0x000b5c0f01007387 */ /* 0x0041e80000100800 */
        /* <DEDUP_REMOVED lines=10> */
[----:B-1----:R-:W2:Y:S04]  /*2f370*/  LDL.LU R19, [R1+0x258] ;  /* 0x0002580001137983 */ /* 0x002ea80000300800 */
        /* <DEDUP_REMOVED lines=8> */
[----:B------:R0:W-:Y:S04]  /*2f400*/  STL [R1+0xb3c], R28 ;  /* 0x000b3c1c01007387 */ /* 0x0001e80000100800 */
[----:B0-----:R-:W2:Y:S01]  /*2f410*/  LDL.LU R28, [R1+0x2a8] ;  /* 0x0002a800011c7983 */ /* 0x001ea20000300800 */
[----:B------:R-:W-:-:S03]  /*2f420*/  F2FP.F16.F32.PACK_AB R7, R6, R7 ;  /* 0x000000070607723e */ /* 0x000fc600000000ff */
[----:B--2---:R0:W-:Y:S04]  /*2f430*/  STL [R1+0xb40], R28 ;  /* 0x000b401c01007387 */ /* 0x0041e80000100800 */
[----:B0-----:R-:W2:Y:S04]  /*2f440*/  LDL.LU R28, [R1+0x288] ;  /* 0x00028800011c7983 */ /* 0x001ea80000300800 */
[----:B------:R-:W2:Y:S04]  /*2f450*/  LDL.LU R16, [R1+0x2b8] ;  /* 0x0002b80001107983 */ /* 0x000ea80000300800 */
[----:B------:R0:W-:Y:S04]  /*2f460*/  STL [R1+0xb38], R29 ;  /* 0x000b381d01007387 */ /* 0x0001e80000100800 */
        /* <DEDUP_REMOVED lines=16> */
[----:B0-----:R-:W2:Y:S02]  /*2f570*/  LDL.LU R7, [R1+0xbb4] ;  /* 0x000bb40001077983 */ /* 0x001ea40000300800 */
[----:B--2---:R-:W-:-:S02]  /*2f580*/  F2FP.F16.F32.PACK_AB R7, R6, R7 ;  /* 0x000000070607723e */ /* 0x004fc400000000ff */
        /* <DEDUP_REMOVED lines=25> */
[----:B------:R0:W-:Y:S04]  /*2f720*/  STL [R1], R7 ;  /* 0x0000000701007387 */ /* 0x0001e80000100800 */
[----:B0-----:R-:W2:Y:S02]  /*2f730*/  LDL.LU R7, [R1+0xb7c] ;  /* 0x000b7c0001077983 */ /* 0x001ea40000300800 */
[----:B--2---:R-:W-:-:S02]  /*2f740*/  F2FP.F16.F32.PACK_AB R7, R6, R7 ;  /* 0x000000070607723e */ /* 0x004fc400000000ff */
[----:B------:R-:W2:Y:S02]  /*2f750*/  LDL.LU R6, [R1+0xb78] ;  /* 0x000b780001067983 */ /* 0x000ea40000300800 */
[----:B--2---:R-:W-:Y:S02]  /*2f760*/  F2FP.F16.F32.PACK_AB R6, R5, R6 ;  /* 0x000000060506723e */ /* 0x004fe400000000ff */
[----:B------:R-:W3:Y:S02]  /*2f770*/  LDL.LU R5, [R1+0xb74] ;  /* 0x000b740001057983 */ /* 0x000ee40000300800 */
[----:B---3--:R-:W-:Y:S02]  /*2f780*/  F2FP.F16.F32.PACK_AB R5, R11, R5 ;  /* 0x000000050b05723e */ /* 0x008fe400000000ff */
[----:B------:R-:W4:Y:S02]  /*2f790*/  LDL.LU R11, [R1+0xb70] ;  /* 0x000b7000010b7983 */ /* 0x000f240000300800 */
[----:B----4-:R-:W-:-:S02]  /*2f7a0*/  F2FP.F16.F32.PACK_AB R4, R11, R4 ;  /* 0x000000040b04723e */ /* 0x010fc400000000ff */
[----:B------:R-:W2:Y:S02]  /*2f7b0*/  LDL.LU R11, [R1+0xb6c] ;  /* 0x000b6c00010b7983 */ /* 0x000ea40000300800 */
[----:B--2---:R-:W-:Y:S02]  /*2f7c0*/  F2FP.F16.F32.PACK_AB R11, R10, R11 ;  /* 0x0000000b0a0b723e */ /* 0x004fe400000000ff */
[----:B------:R-:W2:Y:S02]  /*2f7d0*/  LDL.LU R10, [R1+0xb68] ;  /* 0x000b6800010a7983 */ /* 0x000ea40000300800 */
[----:B--2---:R-:W-:Y:S02]  /*2f7e0*/  F2FP.F16.F32.PACK_AB R10, R9, R10 ;  /* 0x0000000a090a723e */ /* 0x004fe400000000ff */
[----:B------:R-:W2:Y:S02]  /*2f7f0*/  LDL.LU R9, [R1+0xb64] ;  /* 0x000b640001097983 */ /* 0x000ea40000300800 */
[----:B--2---:R-:W-:-:S02]  /*2f800*/  F2FP.F16.F32.PACK_AB R9, R8, R9 ;  /* 0x000000090809723e */ /* 0x004fc400000000ff */
        /* <DEDUP_REMOVED lines=16> */
[----:B------:R-:W2:Y:S01]  /*2f910*/  LDL.LU R28, [R1+0xb40] ;  /* 0x000b4000011c7983 */ /* 0x000ea20000300800 */
[----:B------:R-:W-:Y:S02]  /*2f920*/  F2FP.F16.F32.PACK_AB R23, R29, R23 ;  /* 0x000000171d17723e */ /* 0x000fe400000000ff */
[----:B------:R-:W-:-:S02]  /*2f930*/  F2FP.F16.F32.PACK_AB R22, R2, R22 ;  /* 0x000000160216723e */ /* 0x000fc400000000ff */
[----:B------:R-:W-:Y:S02]  /*2f940*/  F2FP.F16.F32.PACK_AB R21, R3, R21 ;  /* 0x000000150315723e */ /* 0x000fe400000000ff */
[----:B--2---:R-:W-:Y:S02]  /*2f950*/  F2FP.F16.F32.PACK_AB R16, R28, R16 ;  /* 0x000000101c10723e */ /* 0x004fe400000000ff */
[----:B------:R-:W2:Y:S04]  /*2f960*/  LDL.LU R28, [R1+0xb3c] ;  /* 0x000b3c00011c7983 */ /* 0x000ea80000300800 */
[----:B------:R-:W2:Y:S04]  /*2f970*/  LDL.LU R29, [R1+0xb38] ;  /* 0x000b3800011d7983 */ /* 0x000ea80000300800 */
[----:B------:R-:W3:Y:S04]  /*2f980*/  LDL.LU R2, [R1+0xb34] ;  /* 0x000b340001027983 */ /* 0x000ee80000300800 */
[----:B------:R-:W3:Y:S01]  /*2f990*/  LDL.LU R3, [R1+0xb30] ;  /* 0x000b300001037983 */ /* 0x000ee20000300800 */
[----:B------:R-:W-:-:S02]  /*2f9a0*/  F2FP.F16.F32.PACK_AB R27, R24, R27 ;  /* 0x0000001b181b723e */ /* 0x000fc400000000ff */
[----:B------:R-:W-:Y:S02]  /*2f9b0*/  F2FP.F16.F32.PACK_AB R26, R25, R26 ;  /* 0x0000001a191a723e */ /* 0x000fe400000000ff */
[----:B------:R-:W-:Y:S02]  /*2f9c0*/  F2FP.F16.F32.PACK_AB R20, R0, R20 ;  /* 0x000000140014723e */ /* 0x000fe400000000ff */
[----:B--2---:R-:W-:Y:S02]  /*2f9d0*/  F2FP.F16.F32.PACK_AB R25, R29, R28 ;  /* 0x0000001c1d19723e */ /* 0x004fe400000000ff */
[----:B---3--:R-:W-:-:S07]  /*2f9e0*/  F2FP.F16.F32.PACK_AB R24, R3, R2 ;  /* 0x000000020318723e */ /* 0x008fce00000000ff */
.L_x_1:
[----:B--2---:R-:W2:Y:S01]  /*2f9f0*/  LDL.LU R29, [R1+0xb24] ;  /* 0x000b2400011d7983 */ /* 0x004ea20000300800 */
[----:B------:R-:W1:Y:S01]  /*2fa00*/  S2UR UR5, SR_CgaCtaId ;  /* 0x00000000000579c3 */ /* 0x000e620000008800 */
[----:B------:R-:W-:Y:S01]  /*2fa10*/  UMOV UR4, 0x400 ;  /* 0x0000040000047882 */ /* 0x000fe20000000000 */
[----:B------:R-:W3:Y:S01]  /*2fa20*/  LDCU.128 UR12, c[0x0][0x390] ;  /* 0x00007200ff0c77ac */ /* 0x000ee20008000c00 */
[----:B------:R-:W4:Y:S02]  /*2fa30*/  S2R R3, SR_TID.X ;  /* 0x0000000000037919 */ /* 0x000f240000002100 */
[C---:B----4-:R-:W-:Y:S01]  /*2fa40*/  IMAD.SHL.U32 R28, R3.reuse, 0x4, RZ ;  /* 0x00000004031c7824 */ /* 0x050fe200078e00ff */
[C---:B0-----:R-:W-:Y:S01]  /*2fa50*/  LOP3.LUT R2, R3.reuse, 0x60, RZ, 0xc0, !PT ;  /* 0x0000006003027812 */ /* 0x041fe200078ec0ff */
[----:B------:R-:W-:-:S03]  /*2fa60*/  IMAD.SHL.U32 R0, R3, 0x100, RZ ;  /* 0x0000010003007824 */ /* 0x000fc600078e00ff */
[----:B------:R-:W-:-:S05]  /*2fa70*/  LOP3.LUT R28, R28, 0x70, RZ, 0xc0, !PT ;  /* 0x000000701c1c7812 */ /* 0x000fca00078ec0ff */
[----:B------:R-:W-:Y:S01]  /*2fa80*/  IMAD R28, R2, 0x10, R28 ;  /* 0x00000010021c7824 */ /* 0x000fe200078e021c */
[----:B-1----:R-:W-:Y:S01]  /*2fa90*/  ULEA UR4, UR5, UR4, 0x18 ;  /* 0x0000000405047291 */ /* 0x002fe2000f8ec0ff */
[----:B------:R-:W-:Y:S01]  /*2faa0*/  BAR.SYNC.DEFER_BLOCKING 0x0 ;  /* 0x0000000000007b1d */ /* 0x000fe20000010000 */
[----:B--2---:R-:W-:Y:S01]  /*2fab0*/  LOP3.LUT R0, R29, 0x1800, R0, 0xf8, !PT ;  /* 0x000018001d007812 */ /* 0x004fe200078ef800 */
[----:B------:R-:W-:-:S04]  /*2fac0*/  IMAD.SHL.U32 R2, R3, 0x400, RZ ;  /* 0x0000040003027824 */ /* 0x000fc800078e00ff */
[----:B------:R-:W3:Y:S01]  /*2fad0*/  LDL.LU R29, [R1+0xb2c] ;  /* 0x000b2c00011d7983 */ /* 0x000ee20000300800 */
[----:B------:R-:W0:Y:S01]  /*2fae0*/  LDCU UR5, c[0x0][0x3b4] ;  /* 0x00007680ff0577ac */ /* 0x000e220008000800 */
[----:B------:R-:W-:Y:S02]  /*2faf0*/  LOP3.LUT R28, R0, R28, RZ, 0x3c, !PT ;  /* 0x0000001c001c7212 */ /* 0x000fe400078e3cff */
[----:B------:R-:W2:Y:S01]  /*2fb00*/  LDL.LU R0, [R1+0xb28] ;  /* 0x000b280001007983 */ /* 0x000ea20000300800 */
[----:B------:R-:W-:-:S03]  /*2fb10*/  LOP3.LUT R2, R2, 0x1800, RZ, 0xc0, !PT ;  /* 0x0000180002027812 */ /* 0x000fc600078ec0ff */
[----:B------:R1:W-:Y:S04]  /*2fb20*/  STS.128 [R28+UR4+0x100], R20 ;  /* 0x000100141c007988 */ /* 0x0003e80008000c04 */
[----:B-1----:R-:W4:Y:S04]  /*2fb30*/  LDL.LU R23, [R1+0x1f8] ;  /* 0x0001f80001177983 */ /* 0x002f280000300800 */
[----:B------:R1:W-:Y:S04]  /*2fb40*/  STS.128 [R28+UR4], R24 ;  /* 0x000000181c007988 */ /* 0x0003e80008000c04 */
[----:B------:R4:W-:Y:S04]  /*2fb50*/  STS.128 [R28+UR4+0x180], R12 ;  /* 0x0001800c1c007988 */ /* 0x0009e80008000c04 */
[----:B------:R-:W-:Y:S01]  /*2fb60*/  STS.128 [R28+UR4+0x80], R16 ;  /* 0x000080101c007988 */ /* 0x000fe20008000c04 */
[----:B------:R-:W-:Y:S01]  /*2fb70*/  BAR.SYNC.DEFER_BLOCKING 0x0 ;  /* 0x0000000000007b1d */ /* 0x000fe20000010000 */
[----:B--2---:R-:W-:-:S05]  /*2fb80*/  LOP3.LUT R2, R2, 0x1f0, R0, 0xf8, !PT ;  /* 0x000001f002027812 */ /* 0x004fca00078ef800 */
[----:B------:R-:W1:Y:S01]  /*2fb90*/  S2R R0, SR_TID.X ;  /* 0x0000000000007919 */ /* 0x000e620000002100 */
[----:B------:R-:W-:-:S05]  /*2fba0*/  LOP3.LUT R20, R2, 0x60, R3, 0x78, !PT ;  /* 0x0000006002147812 */ /* 0x000fca00078e7803 */
[----:B------:R-:W2:Y:S01]  /*2fbb0*/  LDS.128 R16, [R20+UR4] ;  /* 0x0000000414107984 */ /* 0x000ea20008000c00 */
[----:B-1----:R-:W-:Y:S02]  /*2fbc0*/  LEA.HI R27, R0, 0x38, RZ, 0x1c ;  /* 0x00000038001b7811 */ /* 0x002fe400078fe0ff */
[----:B------:R-:W-:-:S03]  /*2fbd0*/  SHF.R.U32.HI R0, RZ, 0x4, R3 ;  /* 0x00000004ff007819 */ /* 0x000fc60000011603 */
[C---:B----4-:R-:W-:Y:S01]  /*2fbe0*/  IMAD.IADD R12, R23.reuse, 0x1, R27 ;  /* 0x00000001170c7824 */ /* 0x050fe200078e021b */
[----:B------:R-:W-:Y:S01]  /*2fbf0*/  SGXT.U32 R0, R0, 0x3 ;  /* 0x000000030000781a */ /* 0x000fe20000000000 */
[----:B------:R-:W-:Y:S04]  /*2fc00*/  LDS.128 R24, [R20+UR4+0x400] ;  /* 0x0004000414187984 */ /* 0x000fe80008000c00 */
[----:B------:R1:W-:Y:S01]  /*2fc10*/  STL [R1+0x3c], R12 ;  /* 0x00003c0c01007387 */ /* 0x0003e20000100800 */
[----:B------:R-:W-:Y:S02]  /*2fc20*/  LOP3.LUT R2, R23, 0x1f0, R0, 0xfe, !PT ;  /* 0x000001f017027812 */ /* 0x000fe400078efe00 */
[----:B-1----:R-:W-:-:S05]  /*2fc30*/  LEA.HI R12, R3, R23, RZ, 0x1c ;  /* 0x00000017030c7211 */ /* 0x002fca00078fe0ff */
[----:B------:R1:W-:Y:S01]  /*2fc40*/  STL [R1+0x44], R12 ;  /* 0x0000440c01007387 */ /* 0x0003e20000100800 */
[----:B------:R-:W-:-:S03]  /*2fc50*/  LOP3.LUT R13, R23, 0x1d8, R0, 0xfe, !PT ;  /* 0x000001d8170d7812 */ /* 0x000fc600078efe00 */
[----:B------:R-:W-:Y:S04]  /*2fc60*/  STL [R1+0x28], R20 ;  /* 0x0000281401007387 */ /* 0x000fe80000100800 */
[----:B------:R4:W-:Y:S01]  /*2fc70*/  STL [R1+0x104], R2 ;  /* 0x0001040201007387 */ /* 0x0009e20000100800 */
[C-C-:B-1----:R-:W-:Y:S02]  /*2fc80*/  LOP3.LUT R12, R23.reuse, 0x1d0, R0.reuse, 0xfe, !PT ;  /* 0x000001d0170c7812 */ /* 0x142fe400078efe00 */
[----:B----4-:R-:W-:-:S05]  /*2fc90*/  LOP3.LUT R2, R23, 0x1e0, R0, 0xfe, !PT ;  /* 0x000001e017027812 */ /* 0x010fca00078efe00 */
[----:B------:R1:W-:Y:S04]  /*2fca0*/  STL [R1+0x100], R2 ;  /* 0x0001000201007387 */ /* 0x0003e80000100800 */
[----:B------:R4:W-:Y:S04]  /*2fcb0*/  STL [R1+0xfc], R13 ;  /* 0x0000fc0d01007387 */ /* 0x0009e80000100800 */
[----:B------:R5:W-:Y:S01]  /*2fcc0*/  STL [R1+0xf8], R12 ;  /* 0x0000f80c01007387 */ /* 0x000be20000100800 */
[C-C-:B-1----:R-:W-:Y:S02]  /*2fcd0*/  LOP3.LUT R2, R23.reuse, 0x1c8, R0.reuse, 0xfe, !PT ;  /* 0x000001c817027812 */ /* 0x142fe400078efe00 */
[----:B----4-:R-:W-:-:S03]  /*2fce0*/  LOP3.LUT R13, R23, 0x1c0, R0, 0xfe, !PT ;  /* 0x000001c0170d7812 */ /* 0x010fc600078efe00 */
[----:B------:R1:W-:Y:S01]  /*2fcf0*/  STL [R1+0x98], R2 ;  /* 0x0000980201007387 */ /* 0x0003e20000100800 */
[----:B-----5:R-:W-:-:S03]  /*2fd00*/  LOP3.LUT R12, R23, 0x1b0, R0, 0xfe, !PT ;  /* 0x000001b0170c7812 */ /* 0x020fc600078efe00 */
        /* <DEDUP_REMOVED lines=66> */
[----:B------:R-:W-:Y:S04]  /*30130*/  STL [R1+0x6c], R13 ;  /* 0x00006c0d01007387 */ /* 0x000fe80000100800 */
[----:B------:R-:W-:Y:S04]  /*30140*/  STL [R1+0x68], R12 ;  /* 0x0000680c01007387 */ /* 0x000fe80000100800 */
[----:B------:R-:W4:Y:S01]  /*30150*/  LDS.128 R12, [R20+UR4+0x200] ;  /* 0x00020004140c7984 */ /* 0x000f220008000c00 */
[----:B-1----:R-:W-:-:S05]  /*30160*/  LOP3.LUT R2, R23, 0x80, R0, 0xfe, !PT ;  /* 0x0000008017027812 */ /* 0x002fca00078efe00 */
[----:B------:R1:W-:Y:S04]  /*30170*/  STL [R1+0x64], R2 ;  /* 0x0000640201007387 */ /* 0x0003e80000100800 */
[----:B--2---:R-:W-:Y:S04]  /*30180*/  STL [R1+0xb40], R17 ;  /* 0x000b401101007387 */ /* 0x004fe80000100800 */
[----:B------:R-:W-:Y:S01]  /*30190*/  STL [R1+0xb34], R18 ;  /* 0x000b341201007387 */ /* 0x000fe20000100800 */
[----:B-1----:R-:W-:-:S03]  /*301a0*/  LOP3.LUT R2, R23, 0x70, R0, 0xfe, !PT ;  /* 0x0000007017027812 */ /* 0x002fc600078efe00 */
[----:B------:R1:W-:Y:S02]  /*301b0*/  STL [R1+0xb30], R19 ;  /* 0x000b301301007387 */ /* 0x0003e40000100800 */
[C-C-:B-1----:R-:W-:Y:S02]  /*301c0*/  LOP3.LUT R19, R23.reuse, 0x68, R0.reuse, 0xfe, !PT ;  /* 0x0000006817137812 */ /* 0x142fe400078efe00 */
[----:B------:R-:W-:-:S03]  /*301d0*/  LOP3.LUT R18, R23, 0x60, R0, 0xfe, !PT ;  /* 0x0000006017127812 */ /* 0x000fc600078efe00 */
[----:B------:R1:W-:Y:S04]  /*301e0*/  STL [R1+0xb38], R19 ;  /* 0x000b381301007387 */ /* 0x0003e80000100800 */
[----:B------:R2:W-:Y:S04]  /*301f0*/  STL [R1+0x60], R2 ;  /* 0x0000600201007387 */ /* 0x0005e80000100800 */
[----:B----4-:R4:W-:Y:S01]  /*30200*/  STL [R1+0xb48], R13 ;  /* 0x000b480d01007387 */ /* 0x0109e20000100800 */
[----:B-1----:R-:W-:-:S03]  /*30210*/  LOP3.LUT R19, R23, 0x50, R0, 0xfe, !PT ;  /* 0x0000005017137812 */ /* 0x002fc600078efe00 */
[----:B------:R1:W-:Y:S01]  /*30220*/  STL [R1+0xb44], R14 ;  /* 0x000b440e01007387 */ /* 0x0003e20000100800 */
[----:B--2---:R-:W-:-:S03]  /*30230*/  LOP3.LUT R2, R23, 0x58, R0, 0xfe, !PT ;  /* 0x0000005817027812 */ /* 0x004fc600078efe00 */
[----:B------:R2:W-:Y:S01]  /*30240*/  STL [R1+0xb3c], R15 ;  /* 0x000b3c0f01007387 */ /* 0x0005e20000100800 */
[----:B----4-:R-:W-:-:S03]  /*30250*/  LOP3.LUT R13, R23, 0x28, R0, 0xfe, !PT ;  /* 0x00000028170d7812 */ /* 0x010fc600078efe00 */
[----:B------:R-:W-:Y:S01]  /*30260*/  STL [R1+0xb4c], R18 ;  /* 0x000b4c1201007387 */ /* 0x000fe20000100800 */
[C-C-:B-1----:R-:W-:Y:S02]  /*30270*/  LOP3.LUT R14, R23.reuse, 0x30, R0.reuse, 0xfe, !PT ;  /* 0x00000030170e7812 */ /* 0x142fe400078efe00 */
[C-C-:B--2---:R-:W-:Y:S01]  /*30280*/  LOP3.LUT R15, R23.reuse, 0x48, R0.reuse, 0xfe, !PT ;  /* 0x00000048170f7812 */ /* 0x144fe200078efe00 */
[----:B------:R-:W-:Y:S04]  /*30290*/  STL [R1+0xb50], R19 ;  /* 0x000b501301007387 */ /* 0x000fe80000100800 */
[----:B------:R-:W-:Y:S04]  /*302a0*/  STL [R1+0x54], R2 ;  /* 0x0000540201007387 */ /* 0x000fe80000100800 */
[----:B------:R-:W-:Y:S04]  /*302b0*/  STL.64 [R1+0xb60], R14 ;  /* 0x000b600e01007387 */ /* 0x000fe80000100a00 */
[----:B------:R1:W-:Y:S04]  /*302c0*/  STL.64 [R1+0xb58], R12 ;  /* 0x000b580c01007387 */ /* 0x0003e80000100a00 */
[----:B-1----:R-:W2:Y:S04]  /*302d0*/  LDL.LU R12, [R1+0x10] ;  /* 0x00001000010c7983 */ /* 0x002ea80000300800 */
[----:B------:R-:W2:Y:S04]  /*302e0*/  LDL.LU R13, [R1+0x14] ;  /* 0x00001400010d7983 */ /* 0x000ea80000300800 */
[----:B------:R-:W4:Y:S04]  /*302f0*/  LDL.LU R14, [R1+0x18] ;  /* 0x00001800010e7983 */ /* 0x000f280000300800 */
[----:B------:R-:W4:Y:S01]  /*30300*/  LDL.LU R15, [R1+0x1c] ;  /* 0x00001c00010f7983 */ /* 0x000f220000300800 */
[----:B------:R-:W-:-:S02]  /*30310*/  LOP3.LUT R21, R23, 0x1e8, R0, 0xfe, !PT ;  /* 0x000001e817157812 */ /* 0x000fc400078efe00 */
[C-C-:B------:R-:W-:Y:S02]  /*30320*/  LOP3.LUT R22, R23.reuse, 0x18, R0.reuse, 0xfe, !PT ;  /* 0x0000001817167812 */ /* 0x140fe400078efe00 */
[C---:B------:R-:W-:Y:S02]  /*30330*/  LOP3.LUT R3, R23.reuse, R0, RZ, 0xfc, !PT ;  /* 0x0000000017037212 */ /* 0x040fe400078efcff */
[C-C-:B------:R-:W-:Y:S02]  /*30340*/  LOP3.LUT R17, R23.reuse, 0x40, R0.reuse, 0xfe, !PT ;  /* 0x0000004017117812 */ /* 0x140fe400078efe00 */
[C-C-:B------:R-:W-:Y:S02]  /*30350*/  LOP3.LUT R18, R23.reuse, 0x20, R0.reuse, 0xfe, !PT ;  /* 0x0000002017127812 */ /* 0x140fe400078efe00 */
[C-C-:B------:R-:W-:Y:S02]  /*30360*/  LOP3.LUT R19, R23.reuse, 0x10, R0.reuse, 0xfe, !PT ;  /* 0x0000001017137812 */ /* 0x140fe400078efe00 */
[----:B------:R-:W-:Y:S01]  /*30370*/  LOP3.LUT R2, R23, 0x8, R0, 0xfe, !PT ;  /* 0x0000000817027812 */ /* 0x000fe200078efe00 */
[----:B------:R-:W-:Y:S01]  /*30380*/  IMAD.MOV.U32 R0, RZ, RZ, R21 ;  /* 0x000000ffff007224 */ /* 0x000fe200078e0015 */
[----:B----4-:R-:W-:Y:S04]  /*30390*/  STL.64 [R1+0xb70], R14 ;  /* 0x000b700e01007387 */ /* 0x010fe80000100a00 */
[----:B--2---:R1:W-:Y:S04]  /*303a0*/  STL.64 [R1+0xb68], R12 ;  /* 0x000b680c01007387 */ /* 0x0043e80000100a00 */
[----:B-1----:R-:W2:Y:S04]  /*303b0*/  LDL.LU R12, [R1] ;  /* 0x00000000010c7983 */ /* 0x002ea80000300800 */
[----:B------:R-:W2:Y:S04]  /*303c0*/  LDL.LU R13, [R1+0x4] ;  /* 0x00000400010d7983 */ /* 0x000ea80000300800 */
[----:B------:R-:W2:Y:S04]  /*303d0*/  LDL.LU R14, [R1+0x8] ;  /* 0x00000800010e7983 */ /* 0x000ea80000300800 */
[----:B------:R-:W2:Y:S04]  /*303e0*/  LDL.LU R15, [R1+0xc] ;  /* 0x00000c00010f7983 */ /* 0x000ea80000300800 */
[----:B------:R-:W-:Y:S04]  /*303f0*/  STL [R1+0x24], R22 ;  /* 0x0000241601007387 */ /* 0x000fe80000100800 */
[----:B------:R-:W1:Y:S01]  /*30400*/  LDS.128 R20, [R20+UR4+0x600] ;  /* 0x0006000414147984 */ /* 0x000e620008000c00 */
[----:B------:R-:W-:Y:S06]  /*30410*/  BAR.SYNC.DEFER_BLOCKING 0x0 ;  /* 0x0000000000007b1d */ /* 0x000fec0000010000 */
[----:B------:R4:W-:Y:S04]  /*30420*/  STS.128 [R28+UR4], R8 ;  /* 0x000000081c007988 */ /* 0x0009e80008000c04 */
[----:B------:R5:W-:Y:S04]  /*30430*/  STS.128 [R28+UR4+0x100], R4 ;  /* 0x000100041c007988 */ /* 0x000be80008000c04 */
[----:B----4-:R-:W4:Y:S01]  /*30440*/  LDL.LU R11, [R1+0x40] ;  /* 0x00004000010b7983 */ /* 0x010f220000300800 */
[----:B------:R-:W0:Y:S03]  /*30450*/  LDC R10, c[0x0][0x3b8] ;  /* 0x0000ee00ff0a7b82 */ /* 0x000e260000000800 */
[----:B-----5:R-:W5:Y:S04]  /*30460*/  LDL.LU R7, [R1+0x24] ;  /* 0x0000240001077983 */ /* 0x020f680000300800 */
[----:B--2---:R2:W-:Y:S04]  /*30470*/  STS.128 [R28+UR4+0x80], R12 ;  /* 0x0000800c1c007988 */ /* 0x0045e80008000c04 */
[----:B--2---:R-:W2:Y:S04]  /*30480*/  LDL.LU.64 R14, [R1+0xb70] ;  /* 0x000b7000010e7983 */ /* 0x004ea80000300a00 */
[----:B------:R-:W2:Y:S01]  /*30490*/  LDL.LU.64 R12, [R1+0xb68] ;  /* 0x000b6800010c7983 */ /* 0x000ea20000300a00 */
[C---:B---3--:R-:W-:Y:S01]  /*304a0*/  ISETP.GE.AND P0, PT, R29.reuse, UR14, PT ;  /* 0x0000000e1d007c0c */ /* 0x048fe2000bf06270 */
[----:B0-----:R-:W-:-:S03]  /*304b0*/  IMAD R29, R29, UR5, RZ ;  /* 0x000000051d1d7c24 */ /* 0x001fc6000f8e02ff */
[----:B------:R-:W-:Y:S02]  /*304c0*/  ISETP.LT.AND P2, PT, R0, UR15, !P0 ;  /* 0x0000000f00007c0c */ /* 0x000fe4000c741270 */
[C---:B------:R-:W-:Y:S01]  /*304d0*/  LEA R0, P4, R29.reuse, UR12, 0x1 ;  /* 0x0000000c1d007c11 */ /* 0x040fe2000f8808ff */
[CC--:B------:R-:W-:Y:S01]  /*304e0*/  IMAD R9, R2.reuse, R10.reuse, RZ ;  /* 0x0000000a02097224 */ /* 0x0c0fe200078e02ff */
[----:B------:R-:W-:Y:S02]  /*304f0*/  ISETP.LT.AND P3, PT, R2, UR15, !P0 ;  /* 0x0000000f02007c0c */ /* 0x000fe4000c761270 */
[----:B------:R-:W-:Y:S02]  /*30500*/  LEA.HI.X.SX32 R2, R29, UR13, 0x1, P4 ;  /* 0x0000000d1d027c11 */ /* 0x000fe4000a0f0eff */
[----:B------:R-:W0:Y:S01]  /*30510*/  LDC R29, c[0x0][0x3b8] ;  /* 0x0000ee00ff1d7b82 */ /* 0x000e220000000800 */
[C---:B------:R-:W-:Y:S01]  /*30520*/  ISETP.LT.AND P1, PT, R3.reuse, UR15, !P0 ;  /* 0x0000000f03007c0c */ /* 0x040fe2000c721270 */
[----:B------:R-:W-:Y:S01]  /*30530*/  IMAD R3, R3, R10, RZ ;  /* 0x0000000a03037224 */ /* 0x000fe200078e02ff */
[C---:B------:R-:W-:Y:S01]  /*30540*/  ISETP.LT.AND P5, PT, R19.reuse, UR15, !P0 ;  /* 0x0000000f13007c0c */ /* 0x040fe2000c7a1270 */
[----:B0-----:R-:W-:Y:S01]  /*30550*/  IMAD R6, R19, R29, RZ ;  /* 0x0000001d13067224 */ /* 0x001fe200078e02ff */
[----:B--2---:R0:W-:Y:S04]  /*30560*/  STS.128 [R28+UR4+0x180], R12 ;  /* 0x0001800c1c007988 */ /* 0x0041e80008000c04 */
[----:B0-----:R-:W2:Y:S04]  /*30570*/  LDL.LU.64 R14, [R1+0xb60] ;  /* 0x000b6000010e7983 */ /* 0x001ea80000300a00 */
[----:B------:R-:W3:Y:S04]  /*30580*/  LDL.LU.64 R12, [R1+0xb58] ;  /* 0x000b5800010c7983 */ /* 0x000ee80000300a00 */
[----:B------:R-:W2:Y:S04]  /*30590*/  LDL.LU R10, [R1+0x3c] ;  /* 0x00003c00010a7983 */ /* 0x000ea80000300800 */
[----:B------:R-:W2:Y:S01]  /*305a0*/  LDL.LU R19, [R1+0xb50] ;  /* 0x000b500001137983 */ /* 0x000ea20000300800 */
[----:B------:R-:W-:Y:S01]  /*305b0*/  BAR.SYNC.DEFER_BLOCKING 0x0 ;  /* 0x0000000000007b1d */ /* 0x000fe20000010000 */
[----:B------:R-:W-:-:S02]  /*305c0*/  LEA R4, P4, R3, R0, 0x1 ;  /* 0x0000000003047211 */ /* 0x000fc400078808ff */
[----:B------:R-:W-:Y:S02]  /*305d0*/  LEA R8, P6, R9, R0, 0x1 ;  /* 0x0000000009087211 */ /* 0x000fe400078c08ff */
[-C--:B------:R-:W-:Y:S02]  /*305e0*/  LEA.HI.X.SX32 R5, R3, R2.reuse, 0x1, P4 ;  /* 0x0000000203057211 */ /* 0x080fe400020f0eff */
[C---:B-----5:R-:W-:Y:S01]  /*305f0*/  ISETP.LT.AND P4, PT, R7.reuse, UR15, !P0 ;  /* 0x0000000f07007c0c */ /* 0x060fe2000c781270 */
[----:B------:R-:W-:Y:S01]  /*30600*/  IMAD R7, R7, R29, RZ ;  /* 0x0000001d07077224 */ /* 0x000fe200078e02ff */
[----:B------:R-:W-:Y:S01]  /*30610*/  LEA.HI.X.SX32 R9, R9, R2, 0x1, P6 ;  /* 0x0000000209097211 */ /* 0x000fe200030f0eff */
[----:B------:R0:W-:Y:S02]  /*30620*/  @P1 STG.E.U16 desc[UR10][R4.64], R16 ;  /* 0x0000001004001986 */ /* 0x0001e4000c10150a */
[----:B0-----:R-:W-:-:S04]  /*30630*/  LEA R4, P1, R6, R0, 0x1 ;  /* 0x0000000006047211 */ /* 0x001fc800078208ff */
[----:B------:R-:W-:Y:S01]  /*30640*/  LEA.HI.X.SX32 R5, R6, R2, 0x1, P1 ;  /* 0x0000000206057211 */ /* 0x000fe200008f0eff */
[C---:B------:R-:W-:Y:S01]  /*30650*/  IMAD R6, R18.reuse, R29, RZ ;  /* 0x0000001d12067224 */ /* 0x040fe200078e02ff */
[----:B------:R-:W-:Y:S02]  /*30660*/  ISETP.LT.AND P1, PT, R18, UR15, !P0 ;  /* 0x0000000f12007c0c */ /* 0x000fe4000c721270 */
[----:B------:R-:W-:Y:S01]  /*30670*/  PRMT R16, R16, 0x7632, R16 ;  /* 0x0000763210107816 */ /* 0x000fe20000000010 */
[----:B------:R-:W5:Y:S04]  /*30680*/  LDL.LU R18, [R1+0xb4c] ;  /* 0x000b4c0001127983 */ /* 0x000f680000300800 */
[----:B---3--:R0:W-:Y:S04]  /*30690*/  @P3 STG.E.U16 desc[UR10][R8.64], R12 ;  /* 0x0000000c08003986 */ /* 0x0081e8000c10150a */
[----:B------:R3:W-:Y:S01]  /*306a0*/  @P5 STG.E.U16 desc[UR10][R4.64], R24 ;  /* 0x0000001804005986 */ /* 0x0007e2000c10150a */
[----:B------:R-:W-:-:S02]  /*306b0*/  ISETP.LT.AND P5, PT, R13, UR15, !P0 ;  /* 0x0000000f0d007c0c */ /* 0x000fc4000c7a1270 */
[----:B0-----:R-:W-:-:S04]  /*306c0*/  LEA R8, P6, R7, R0, 0x1 ;  /* 0x0000000007087211 */ /* 0x001fc800078c08ff */
[----:B------:R-:W-:Y:S01]  /*306d0*/  LEA.HI.X.SX32 R9, R7, R2, 0x1, P6 ;  /* 0x0000000207097211 */ /* 0x000fe200030f0eff */
[----:B------:R-:W-:Y:S01]  /*306e0*/  IMAD R7, R13, R29, RZ ;  /* 0x0000001d0d077224 */ /* 0x000fe200078e02ff */
[C---:B---3--:R-:W-:Y:S01]  /*306f0*/  LEA R4, P6, R6.reuse, R0, 0x1 ;  /* 0x0000000006047211 */ /* 0x048fe200078c08ff */
[----:B------:R-:W3:Y:S03]  /*30700*/  LDL.LU R13, [R1+0xb48] ;  /* 0x000b4800010d7983 */ /* 0x000ee60000300800 */
[----:B------:R-:W-:Y:S02]  /*30710*/  LEA.HI.X.SX32 R5, R6, R2, 0x1, P6 ;  /* 0x0000000206057211 */ /* 0x000fe400030f0eff */
[----:B------:R-:W-:Y:S02]  /*30720*/  LEA R6, P6, R7, R0, 0x1 ;  /* 0x0000000007067211 */ /* 0x000fe400078c08ff */
[----:B------:R-:W-:-:S02]  /*30730*/  PRMT R12, R12, 0x7632, R12 ;  /* 0x000076320c0c7816 */ /* 0x000fc4000000000c */
[----:B------:R-:W-:Y:S01]  /*30740*/  LEA.HI.X.SX32 R7, R7, R2, 0x1, P6 ;  /* 0x0000000207077211 */ /* 0x000fe200030f0eff */
[----:B-1----:R0:W-:Y:S01]  /*30750*/  @P4 STG.E.U16 desc[UR10][R8.64], R20 ;  /* 0x0000001408004986 */ /* 0x0021e2000c10150a */
[----:B----4-:R-:W-:Y:S02]  /*30760*/  ISETP.LT.AND P3, PT, R11, UR15, !P0 ;  /* 0x0000000f0b007c0c */ /* 0x010fe4000c761270 */
[C---:B--2---:R-:W-:Y:S01]  /*30770*/  ISETP.LT.AND P4, PT, R14.reuse, UR15, !P0 ;  /* 0x0000000f0e007c0c */ /* 0x044fe2000c781270 */
[----:B------:R1:W-:Y:S04]  /*30780*/  @P1 STG.E.U16 desc[UR10][R4.64], R16 ;  /* 0x0000001004001986 */ /* 0x0003e8000c10150a */
[----:B------:R-:W2:Y:S01]  /*30790*/  LDL.LU R11, [R1+0x54] ;  /* 0x00005400010b7983 */ /* 0x000ea20000300800 */
[----:B0-----:R-:W-:-:S03]  /*307a0*/  IMAD R8, R14, R29, RZ ;  /* 0x0000001d0e087224 */ /* 0x001fc600078e02ff */
[----:B------:R0:W-:Y:S01]  /*307b0*/  @P5 STG.E.U16 desc[UR10][R6.64], R12 ;  /* 0x0000000c06005986 */ /* 0x0001e2000c10150a */
[----:B------:R-:W-:-:S03]  /*307c0*/  ISETP.LT.AND P5, PT, R17, UR15, !P0 ;  /* 0x0000000f11007c0c */ /* 0x000fc6000c7a1270 */
[----:B------:R-:W4:Y:S04]  /*307d0*/  LDL.LU R14, [R1+0xb44] ;  /* 0x000b4400010e7983 */ /* 0x000f280000300800 */
[----:B------:R-:W2:Y:S01]  /*307e0*/  LDL.LU R17, [R1+0xb40] ;  /* 0x000b400001117983 */ /* 0x000ea20000300800 */
[----:B-1----:R-:W-:Y:S01]  /*307f0*/  LEA R4, P6, R8, R0, 0x1 ;  /* 0x0000000008047211 */ /* 0x002fe200078c08ff */
[C---:B------:R-:W-:Y:S01]  /*30800*/  IMAD R9, R10.reuse, R29, RZ ;  /* 0x0000001d0a097224 */ /* 0x040fe200078e02ff */
[----:B------:R-:W-:Y:S02]  /*30810*/  ISETP.LT.AND P1, PT, R10, UR15, !P0 ;  /* 0x0000000f0a007c0c */ /* 0x000fe4000c721270 */
[----:B------:R-:W-:Y:S01]  /*30820*/  LEA.HI.X.SX32 R5, R8, R2, 0x1, P6 ;  /* 0x0000000208057211 */ /* 0x000fe200030f0eff */
[----:B------:R-:W3:Y:S01]  /*30830*/  LDL.LU R10, [R1+0x60] ;  /* 0x00006000010a7983 */ /* 0x000ee20000300800 */
[----:B0-----:R-:W-:-:S02]  /*30840*/  LEA R6, P6, R9, R0, 0x1 ;  /* 0x0000000009067211 */ /* 0x001fc400078c08ff */
[----:B------:R-:W-:Y:S01]  /*30850*/  PRMT R24, R24, 0x7632, R24 ;  /* 0x0000763218187816 */ /* 0x000fe20000000018 */
[----:B------:R-:W3:Y:S01]  /*30860*/  LDL R16, [R1+0x44] ;  /* 0x0000440001107983 */ /* 0x000ee20000100800 */
[----:B------:R-:W-:Y:S02]  /*30870*/  LEA.HI.X.SX32 R7, R9, R2, 0x1, P6 ;  /* 0x0000000209077211 */ /* 0x000fe400030f0eff */
[----:B------:R-:W-:Y:S01]  /*30880*/  PRMT R20, R20, 0x7632, R20 ;  /* 0x0000763214147816 */ /* 0x000fe20000000014 */
[----:B------:R0:W-:Y:S01]  /*30890*/  @P4 STG.E.U16 desc[UR10][R4.64], R24 ;  /* 0x0000001804004986 */ /* 0x0001e2000c10150a */
[----:B------:R-:W-:-:S03]  /*308a0*/  ISETP.LT.AND P4, PT, R15, UR15, !P0 ;  /* 0x0000000f0f007c0c */ /* 0x000fc6000c781270 */
[----:B------:R1:W-:Y:S01]  /*308b0*/  @P1 STG.E.U16 desc[UR10][R6.64], R20 ;  /* 0x0000001406001986 */ /* 0x0003e2000c10150a */
[----:B------:R-:W-:-:S03]  /*308c0*/  ISETP.LT.AND P1, PT, R19, UR15, !P0 ;  /* 0x0000000f13007c0c */ /* 0x000fc6000c721270 */
[----:B------:R-:W4:Y:S04]  /*308d0*/  LDL.LU R15, [R1+0xb3c] ;  /* 0x000b3c00010f7983 */ /* 0x000f280000300800 */
[----:B------:R-:W4:Y:S01]  /*308e0*/  LDL.LU R19, [R1+0xb38] ;  /* 0x000b380001137983 */ /* 0x000f220000300800 */
[----:B------:R-:W-:-:S05]  /*308f0*/  IMAD R3, R29, 0x40, R3 ;  /* 0x000000401d037824 */ /* 0x000fca00078e0203 */
[----:B0-----:R-:W-:-:S04]  /*30900*/  LEA R4, P6, R3, R0, 0x1 ;  /* 0x0000000003047211 */ /* 0x001fc800078c08ff */
[----:B------:R-:W-:Y:S01]  /*30910*/  LEA.HI.X.SX32 R5, R3, R2, 0x1, P6 ;  /* 0x0000000203057211 */ /* 0x000fe200030f0eff */
[----:B------:R-:W-:-:S04]  /*30920*/  IMAD R8, R29, 0x8, R3 ;  /* 0x000000081d087824 */ /* 0x000fc800078e0203 */
[----:B------:R-:W-:Y:S01]  /*30930*/  IMAD R3, R29, 0x8, R8 ;  /* 0x000000081d037824 */ /* 0x000fe200078e0208 */
[----:B-1----:R-:W-:-:S04]  /*30940*/  LEA R6, P6, R8, R0, 0x1 ;  /* 0x0000000008067211 */ /* 0x002fc800078c08ff */
[----:B------:R-:W-:Y:S01]  /*30950*/  LEA.HI.X.SX32 R7, R8, R2, 0x1, P6 ;  /* 0x0000000208077211 */ /* 0x000fe200030f0eff */
[----:B--2---:R0:W-:Y:S01]  /*30960*/  @P5 STG.E.U16 desc[UR10][R4.64], R17 ;  /* 0x0000001104005986 */ /* 0x0041e2000c10150a */
[----:B------:R-:W-:-:S03]  /*30970*/  ISETP.LT.AND P5, PT, R11, UR15, !P0 ;  /* 0x0000000f0b007c0c */ /* 0x000fc6000c7a1270 */
[----:B------:R-:W2:Y:S01]  /*30980*/  LDL.LU R11, [R1+0x64] ;  /* 0x00006400010b7983 */ /* 0x000ea20000300800 */
[----:B0-----:R-:W-:-:S03]  /*30990*/  LEA R4, P6, R3, R0, 0x1 ;  /* 0x0000000003047211 */ /* 0x001fc600078c08ff */
[----:B---3--:R0:W-:Y:S01]  /*309a0*/  @P4 STG.E.U16 desc[UR10][R6.64], R13 ;  /* 0x0000000d06004986 */ /* 0x0081e2000c10150a */
[----:B------:R-:W-:Y:S02]  /*309b0*/  LEA.HI.X.SX32 R5, R3, R2, 0x1, P6 ;  /* 0x0000000203057211 */ /* 0x000fe400030f0eff */
[----:B-----5:R-:W-:Y:S02]  /*309c0*/  ISETP.LT.AND P4, PT, R18, UR15, !P0 ;  /* 0x0000000f12007c0c */ /* 0x020fe4000c781270 */
[----:B------:R-:W3:Y:S04]  /*309d0*/  LDL.LU R18, [R1+0xb34] ;  /* 0x000b340001127983 */ /* 0x000ee80000300800 */
[----:B------:R1:W-:Y:S01]  /*309e0*/  @P1 STG.E.U16 desc[UR10][R4.64], R25 ;  /* 0x0000001904001986 */ /* 0x0003e2000c10150a */
[----:B----4-:R-:W-:-:S03]  /*309f0*/  ISETP.LT.AND P1, PT, R19, UR15, !P0 ;  /* 0x0000000f13007c0c */ /* 0x010fc6000c721270 */
[----:B------:R-:W4:Y:S04]  /*30a00*/  LDL.LU R9, [R1+0x68] ;  /* 0x0000680001097983 */ /* 0x000f280000300800 */
[----:B------:R-:W5:Y:S04]  /*30a10*/  LDL.LU R19, [R1+0xb30] ;  /* 0x000b300001137983 */ /* 0x000f680000300800 */
[----:B------:R-:W5:Y:S04]  /*30a20*/  LDL.LU R24, [R1+0x6c] ;  /* 0x00006c0001187983 */ /* 0x000f680000300800 */
[----:B------:R-:W5:Y:S04]  /*30a30*/  LDL.LU R12, [R1+0x70] ;  /* 0x00007000010c7983 */ /* 0x000f680000300800 */
[----:B------:R-:W5:Y:S01]  /*30a40*/  LDL.LU R28, [R1+0x74] ;  /* 0x00007400011c7983 */ /* 0x000f620000300800 */
[----:B------:R-:W-:-:S04]  /*30a50*/  IMAD R8, R29, 0x8, R3 ;  /* 0x000000081d087824 */ /* 0x000fc800078e0203 */
[----:B------:R-:W-:Y:S01]  /*30a60*/  IMAD R3, R29, 0x8, R8 ;  /* 0x000000081d037824 */ /* 0x000fe200078e0208 */
[----:B0-----:R-:W-:-:S04]  /*30a70*/  LEA R6, P6, R8, R0, 0x1 ;  /* 0x0000000008067211 */ /* 0x001fc800078c08ff */
[----:B------:R-:W-:Y:S02]  /*30a80*/  LEA.HI.X.SX32 R7, R8, R2, 0x1, P6 ;  /* 0x0000000208077211 */ /* 0x000fe400030f0eff */
[----:B-1----:R-:W-:Y:S01]  /*30a90*/  LEA R4, P6, R3, R0, 0x1 ;  /* 0x0000000003047211 */ /* 0x002fe200078c08ff */
[----:B------:R-:W-:Y:S01]  /*30aa0*/  IMAD R8, R29, 0x8, R3 ;  /* 0x000000081d087824 */ /* 0x000fe200078e0203 */
[----:B------:R-:W-:Y:S01]  /*30ab0*/  PRMT R17, R17, 0x7632, R17 ;  /* 0x0000763211117816 */ /* 0x000fe20000000011 */
[----:B------:R0:W-:Y:S01]  /*30ac0*/  @P5 STG.E.U16 desc[UR10][R6.64], R21 ;  /* 0x0000001506005986 */ /* 0x0001e2000c10150a */
[----:B------:R-:W-:Y:S01]  /*30ad0*/  LEA.HI.X.SX32 R5, R3, R2, 0x1, P6 ;  /* 0x0000000203057211 */ /* 0x000fe200030f0eff */
[----:B------:R-:W-:Y:S01]  /*30ae0*/  IMAD R3, R29, 0x8, R8 ;  /* 0x000000081d037824 */ /* 0x000fe200078e0208 */
[----:B------:R-:W-:Y:S02]  /*30af0*/  ISETP.LT.AND P5, PT, R10, UR15, !P0 ;  /* 0x0000000f0a007c0c */ /* 0x000fe4000c7a1270 */
[----:B------:R-:W5:Y:S04]  /*30b00*/  LDL.LU R10, [R1+0x78] ;  /* 0x00007800010a7983 */ /* 0x000f680000300800 */
[----:B------:R1:W-:Y:S01]  /*30b10*/  @P4 STG.E.U16 desc[UR10][R4.64], R17 ;  /* 0x0000001104004986 */ /* 0x0003e2000c10150a */
[----:B0-----:R-:W-:-:S04]  /*30b20*/  LEA R6, P6, R8, R0, 0x1 ;  /* 0x0000000008067211 */ /* 0x001fc800078c08ff */
[----:B------:R-:W-:Y:S01]  /*30b30*/  LEA.HI.X.SX32 R7, R8, R2, 0x1, P6 ;  /* 0x0000000208077211 */ /* 0x000fe200030f0eff */
[----:B-1----:R-:W-:Y:S01]  /*30b40*/  VIADD R5, R16, 0x78 ;  /* 0x0000007810057836 */ /* 0x002fe20000000000 */
[----:B------:R-:W-:Y:S02]  /*30b50*/  LEA R4, P6, R3, R0, 0x1 ;  /* 0x0000000003047211 */ /* 0x000fe400078c08ff */
[----:B------:R-:W-:Y:S01]  /*30b60*/  PRMT R13, R13, 0x7632, R13 ;  /* 0x000076320d0d7816 */ /* 0x000fe2000000000d */
[C---:B------:R-:W-:Y:S01]  /*30b70*/  IMAD R8, R5.reuse, R29, RZ ;  /* 0x0000001d05087224 */ /* 0x040fe200078e02ff */
[----:B------:R-:W-:Y:S02]  /*30b80*/  ISETP.LT.AND P4, PT, R5, UR15, !P0 ;  /* 0x0000000f05007c0c */ /* 0x000fe4000c781270 */
[----:B------:R-:W-:Y:S01]  /*30b90*/  LEA.HI.X.SX32 R5, R3, R2, 0x1, P6 ;  /* 0x0000000203057211 */ /* 0x000fe200030f0eff */
[----:B------:R0:W-:Y:S01]  /*30ba0*/  @P1 STG.E.U16 desc[UR10][R6.64], R13 ;  /* 0x0000000d06001986 */ /* 0x0001e2000c10150a */
[----:B------:R-:W-:Y:S01]  /*30bb0*/  PRMT R25, R25, 0x7632, R25 ;  /* 0x0000763219197816 */ /* 0x000fe20000000019 */
[----:B------:R-:W-:-:S04]  /*30bc0*/  IMAD R3, R29, 0x10, R3 ;  /* 0x000000101d037824 */ /* 0x000fc800078e0203 */
[----:B------:R1:W-:Y:S01]  /*30bd0*/  @P5 STG.E.U16 desc[UR10][R4.64], R25 ;  /* 0x0000001904005986 */ /* 0x0003e2000c10150a */
[----:B0-----:R-:W-:-:S04]  /*30be0*/  LEA R6, P1, R8, R0, 0x1 ;  /* 0x0000000008067211 */ /* 0x001fc800078208ff */
[----:B------:R-:W-:Y:S01]  /*30bf0*/  LEA.HI.X.SX32 R7, R8, R2, 0x1, P1 ;  /* 0x0000000208077211 */ /* 0x000fe200008f0eff */
[----:B------:R-:W-:Y:S01]  /*30c00*/  IMAD R8, R29, 0x8, R3 ;  /* 0x000000081d087824 */ /* 0x000fe200078e0203 */
[----:B-1----:R-:W-:Y:S02]  /*30c10*/  LEA R4, P5, R3, R0, 0x1 ;  /* 0x0000000003047211 */ /* 0x002fe400078a08ff */
[----:B------:R-:W-:Y:S02]  /*30c20*/  PRMT R21, R21, 0x7632, R21 ;  /* 0x0000763215157816 */ /* 0x000fe40000000015 */
[----:B------:R-:W-:Y:S01]  /*30c30*/  LEA.HI.X.SX32 R5, R3, R2, 0x1, P5 ;  /* 0x0000000203057211 */ /* 0x000fe200028f0eff */
[----:B------:R-:W-:Y:S02]  /*30c40*/  IMAD R3, R29, 0x8, R8 ;  /* 0x000000081d037824 */ /* 0x000fe400078e0208 */
[----:B------:R-:W-:Y:S01]  /*30c50*/  @P4 STG.E.U16 desc[UR10][R6.64], R21 ;  /* 0x0000001506004986 */ /* 0x000fe2000c10150a */
[----:B--2---:R-:W-:-:S03]  /*30c60*/  ISETP.LT.AND P6, PT, R11, UR15, !P0 ;  /* 0x0000000f0b007c0c */ /* 0x004fc6000c7c1270 */
[----:B------:R-:W2:Y:S04]  /*30c70*/  LDL.LU R11, [R1+0x7c] ;  /* 0x00007c00010b7983 */ /* 0x000ea80000300800 */
[----:B------:R-:W2:Y:S06]  /*30c80*/  LDL.LU R17, [R1+0x80] ;  /* 0x0000800001117983 */ /* 0x000eac0000300800 */
[----:B---3--:R0:W-:Y:S01]  /*30c90*/  @P6 STG.E.U16 desc[UR10][R4.64], R18 ;  /* 0x0000001204006986 */ /* 0x0081e2000c10150a */
[----:B----4-:R-:W-:-:S03]  /*30ca0*/  ISETP.LT.AND P1, PT, R9, UR15, !P0 ;  /* 0x0000000f09007c0c */ /* 0x010fc6000c721270 */
[----:B------:R-:W3:Y:S01]  /*30cb0*/  LDL.LU R9, [R1+0x84] ;  /* 0x0000840001097983 */ /* 0x000ee20000300800 */
[----:B0-----:R-:W-:-:S04]  /*30cc0*/  LEA R4, P6, R3, R0, 0x1 ;  /* 0x0000000003047211 */ /* 0x001fc800078c08ff */
[----:B------:R-:W-:Y:S02]  /*30cd0*/  LEA.HI.X.SX32 R5, R3, R2, 0x1, P6 ;  /* 0x0000000203057211 */ /* 0x000fe400030f0eff */
[----:B-----5:R-:W-:Y:S02]  /*30ce0*/  ISETP.LT.AND P6, PT, R28, UR15, !P0 ;  /* 0x0000000f1c007c0c */ /* 0x020fe4000c7c1270 */
[----:B------:R-:W4:Y:S01]  /*30cf0*/  LDL.LU R28, [R1+0x98] ;  /* 0x00009800011c7983 */ /* 0x000f220000300800 */
[----:B------:R-:W-:Y:S02]  /*30d00*/  LEA R6, P4, R8, R0, 0x1 ;  /* 0x0000000008067211 */ /* 0x000fe400078808ff */
[----:B------:R-:W-:Y:S02]  /*30d10*/  ISETP.LT.AND P5, PT, R24, UR15, !P0 ;  /* 0x0000000f18007c0c */ /* 0x000fe4000c7a1270 */
[----:B------:R-:W-:Y:S01]  /*30d20*/  LEA.HI.X.SX32 R7, R8, R2, 0x1, P4 ;  /* 0x0000000208077211 */ /* 0x000fe200020f0eff */
[----:B------:R-:W-:Y:S01]  /*30d30*/  IMAD R8, R29, 0x8, R3 ;  /* 0x000000081d087824 */ /* 0x000fe200078e0203 */
[----:B------:R-:W-:-:S03]  /*30d40*/  ISETP.LT.AND P4, PT, R12, UR15, !P0 ;  /* 0x0000000f0c007c0c */ /* 0x000fc6000c781270 */
[----:B------:R0:W-:Y:S01]  /*30d50*/  @P1 STG.E.U16 desc[UR10][R6.64], R14 ;  /* 0x0000000e06001986 */ /* 0x0001e2000c10150a */
[----:B------:R-:W-:Y:S01]  /*30d60*/  IMAD R3, R29, 0x8, R8 ;  /* 0x000000081d037824 */ /* 0x000fe200078e0208 */
[----:B0-----:R-:W-:-:S04]  /*30d70*/  LEA R6, P1, R8, R0, 0x1 ;  /* 0x0000000008067211 */ /* 0x001fc800078208ff */
[----:B------:R0:W-:Y:S01]  /*30d80*/  @P5 STG.E.U16 desc[UR10][R4.64], R26 ;  /* 0x0000001a04005986 */ /* 0x0001e2000c10150a */
[----:B------:R-:W-:Y:S02]  /*30d90*/  LEA.HI.X.SX32 R7, R8, R2, 0x1, P1 ;  /* 0x0000000208077211 */ /* 0x000fe400008f0eff */
[----:B------:R-:W-:Y:S02]  /*30da0*/  ISETP.LT.AND P1, PT, R10, UR15, !P0 ;  /* 0x0000000f0a007c0c */ /* 0x000fe4000c721270 */
[----:B------:R-:W5:Y:S01]  /*30db0*/  LDL.LU R10, [R1+0x88] ;  /* 0x00008800010a7983 */ /* 0x000f620000300800 */
[----:B------:R-:W-:Y:S01]  /*30dc0*/  IMAD R8, R29, 0x8, R3 ;  /* 0x000000081d087824 */ /* 0x000fe200078e0203 */
[C---:B0-----:R-:W-:Y:S02]  /*30dd0*/  LEA R4, P5, R3.reuse, R0, 0x1 ;  /* 0x0000000003047211 */ /* 0x041fe400078a08ff */
[----:B------:R-:W-:Y:S01]  /*30de0*/  PRMT R18, R18, 0x7632, R18 ;  /* 0x0000763212127816 */ /* 0x000fe20000000012 */
[----:B------:R0:W-:Y:S01]  /*30df0*/  @P4 STG.E.U16 desc[UR10][R6.64], R22 ;  /* 0x0000001606004986 */ /* 0x0001e2000c10150a */
[----:B------:R-:W-:Y:S01]  /*30e00*/  LEA.HI.X.SX32 R5, R3, R2, 0x1, P5 ;  /* 0x0000000203057211 */ /* 0x000fe200028f0eff */
[----:B------:R-:W-:-:S02]  /*30e10*/  IMAD R3, R29, 0x8, R8 ;  /* 0x000000081d037824 */ /* 0x000fc400078e0208 */
[----:B------:R-:W5:Y:S01]  /*30e20*/  LDL.LU R24, [R1+0x94] ;  /* 0x0000940001187983 */ /* 0x000f620000300800 */
[----:B------:R-:W-:-:S03]  /*30e30*/  PRMT R14, R14, 0x7632, R14 ;  /* 0x000076320e0e7816 */ /* 0x000fc6000000000e */
[----:B------:R1:W-:Y:S01]  /*30e40*/  @P6 STG.E.U16 desc[UR10][R4.64], R18 ;  /* 0x0000001204006986 */ /* 0x0003e2000c10150a */
[----:B0-----:R-:W-:-:S03]  /*30e50*/  LEA R6, P4, R8, R0, 0x1 ;  /* 0x0000000008067211 */ /* 0x001fc600078808ff */
[----:B------:R-:W5:Y:S01]  /*30e60*/  LDL.LU R12, [R1+0x90] ;  /* 0x00009000010c7983 */ /* 0x000f620000300800 */
[----:B------:R-:W-:Y:S01]  /*30e70*/  LEA.HI.X.SX32 R7, R8, R2, 0x1, P4 ;  /* 0x0000000208077211 */ /* 0x000fe200020f0eff */
[----:B-1----:R-:W-:Y:S01]  /*30e80*/  VIADD R5, R16, 0xb8 ;  /* 0x000000b810057836 */ /* 0x002fe20000000000 */
[----:B------:R-:W-:-:S03]  /*30e90*/  LEA R4, P6, R3, R0, 0x1 ;  /* 0x0000000003047211 */ /* 0x000fc600078c08ff */
[----:B------:R0:W-:Y:S01]  /*30ea0*/  @P1 STG.E.U16 desc[UR10][R6.64], R14 ;  /* 0x0000000e06001986 */ /* 0x0001e2000c10150a */
[----:B------:R-:W-:Y:S01]  /*30eb0*/  PRMT R26, R26, 0x7632, R26 ;  /* 0x000076321a1a7816 */ /* 0x000fe2000000001a */
[C---:B------:R-:W-:Y:S01]  /*30ec0*/  IMAD R8, R5.reuse, R29, RZ ;  /* 0x0000001d05087224 */ /* 0x040fe200078e02ff */
[----:B------:R-:W-:Y:S02]  /*30ed0*/  ISETP.LT.AND P4, PT, R5, UR15, !P0 ;  /* 0x0000000f05007c0c */ /* 0x000fe4000c781270 */
[----:B------:R-:W-:Y:S01]  /*30ee0*/  LEA.HI.X.SX32 R5, R3, R2, 0x1, P6 ;  /* 0x0000000203057211 */ /* 0x000fe200030f0eff */
[----:B------:R-:W-:Y:S01]  /*30ef0*/  IMAD R3, R29, 0x10, R3 ;  /* 0x000000101d037824 */ /* 0x000fe200078e0203 */
[----:B------:R-:W-:Y:S02]  /*30f00*/  PRMT R22, R22, 0x7632, R22 ;  /* 0x0000763216167816 */ /* 0x000fe40000000016 */
[----:B0-----:R-:W-:-:S04]  /*30f10*/  LEA R6, P6, R8, R0, 0x1 ;  /* 0x0000000008067211 */ /* 0x001fc800078c08ff */
[----:B------:R-:W-:Y:S02]  /*30f20*/  LEA.HI.X.SX32 R7, R8, R2, 0x1, P6 ;  /* 0x0000000208077211 */ /* 0x000fe400030f0eff */
[----:B--2---:R-:W-:Y:S02]  /*30f30*/  ISETP.LT.AND P5, PT, R11, UR15, !P0 ;  /* 0x0000000f0b007c0c */ /* 0x004fe4000c7a1270 */
[----:B------:R-:W2:Y:S01]  /*30f40*/  LDL.LU R11, [R1+0x8c] ;  /* 0x00008c00010b7983 */ /* 0x000ea20000300800 */
[----:B------:R-:W-:-:S10]  /*30f50*/  ISETP.LT.AND P1, PT, R17, UR15, !P0 ;  /* 0x0000000f11007c0c */ /* 0x000fd4000c721270 */
[----:B------:R0:W-:Y:S04]  /*30f60*/  @P5 STG.E.U16 desc[UR10][R4.64], R26 ;  /* 0x0000001a04005986 */ /* 0x0001e8000c10150a */
[----:B------:R1:W-:Y:S01]  /*30f70*/  @P4 STG.E.U16 desc[UR10][R6.64], R22 ;  /* 0x0000001606004986 */ /* 0x0003e2000c10150a */
[----:B0-----:R-:W-:-:S03]  /*30f80*/  LEA R4, P5, R3, R0, 0x1 ;  /* 0x0000000003047211 */ /* 0x001fc600078a08ff */
[----:B------:R-:W2:Y:S01]  /*30f90*/  LDL.LU R26, [R1+0x28] ;  /* 0x00002800011a7983 */ /* 0x000ea20000300800 */
[----:B------:R-:W-:-:S05]  /*30fa0*/  LEA.HI.X.SX32 R5, R3, R2, 0x1, P5 ;  /* 0x0000000203057211 */ /* 0x000fca00028f0eff */
[----:B------:R0:W-:Y:S01]  /*30fb0*/  @P1 STG.E.U16 desc[UR10][R4.64], R19 ;  /* 0x0000001304001986 */ /* 0x0001e2000c10150a */
[----:B----4-:R-:W-:-:S03]  /*30fc0*/  ISETP.LT.AND P1, PT, R28, UR15, !P0 ;  /* 0x0000000f1c007c0c */ /* 0x010fc6000c721270 */
[----:B------:R-:W4:Y:S01]  /*30fd0*/  LDL.LU R28, [R1+0xa0] ;  /* 0x0000a000011c7983 */ /* 0x000f220000300800 */
[----:B------:R-:W-:Y:S01]  /*30fe0*/  IMAD R8, R29, 0x8, R3 ;  /* 0x000000081d087824 */ /* 0x000fe200078e0203 */
[----:B---3--:R-:W-:-:S03]  /*30ff0*/  ISETP.LT.AND P6, PT, R9, UR15, !P0 ;  /* 0x0000000f09007c0c */ /* 0x008fc6000c7c1270 */
[----:B------:R-:W-:Y:S01]  /*31000*/  IMAD R3, R29, 0x8, R8 ;  /* 0x000000081d037824 */ /* 0x000fe200078e0208 */
[----:B-1----:R-:W-:-:S04]  /*31010*/  LEA R6, P4, R8, R0, 0x1 ;  /* 0x0000000008067211 */ /* 0x002fc800078808ff */
[----:B------:R-:W-:Y:S02]  /*31020*/  LEA.HI.X.SX32 R7, R8, R2, 0x1, P4 ;  /* 0x0000000208077211 */ /* 0x000fe400020f0eff */
[----:B0-----:R-:W-:-:S03]  /*31030*/  LEA R4, P4, R3, R0, 0x1 ;  /* 0x0000000003047211 */ /* 0x001fc600078808ff */
[----:B------:R-:W-:Y:S01]  /*31040*/  @P6 STG.E.U16 desc[UR10][R6.64], R15 ;  /* 0x0000000f06006986 */ /* 0x000fe2000c10150a */
[----:B------:R-:W-:Y:S02]  /*31050*/  LEA.HI.X.SX32 R5, R3, R2, 0x1, P4 ;  /* 0x0000000203057211 */ /* 0x000fe400020f0eff */
[----:B-----5:R-:W-:Y:S01]  /*31060*/  ISETP.LT.AND P5, PT, R10, UR15, !P0 ;  /* 0x0000000f0a007c0c */ /* 0x020fe2000c7a1270 */
[----:B------:R-:W-:-:S05]  /*31070*/  IMAD R10, R29, 0x8, R3 ;  /* 0x000000081d0a7824 */ /* 0x000fca00078e0203 */
[----:B------:R-:W-:Y:S01]  /*31080*/  LEA R8, P6, R10, R0, 0x1 ;  /* 0x000000000a087211 */ /* 0x000fe200078c08ff */
[----:B------:R-:W-:-:S03]  /*31090*/  IMAD R3, R29, 0x8, R10 ;  /* 0x000000081d037824 */ /* 0x000fc600078e020a */
[----:B------:R-:W-:Y:S01]  /*310a0*/  LEA.HI.X.SX32 R9, R10, R2, 0x1, P6 ;  /* 0x000000020a097211 */ /* 0x000fe200030f0eff */
[----:B------:R-:W-:Y:S04]  /*310b0*/  @P3 STG.E.U16 desc[UR10][R4.64], R27 ;  /* 0x0000001b04003986 */ /* 0x000fe8000c10150a */
[----:B------:R0:W-:Y:S01]  /*310c0*/  @P5 STG.E.U16 desc[UR10][R8.64], R23 ;  /* 0x0000001708005986 */ /* 0x0001e2000c10150a */
[----:B------:R-:W-:Y:S01]  /*310d0*/  ISETP.LT.AND P4, PT, R24, UR15, !P0 ;  /* 0x0000000f18007c0c */ /* 0x000fe2000c781270 */
[----:B------:R-:W-:Y:S01]  /*310e0*/  VIADD R24, R16, 0xf8 ;  /* 0x000000f810187836 */ /* 0x000fe20000000000 */
[----:B------:R-:W-:Y:S02]  /*310f0*/  ISETP.LT.AND P3, PT, R12, UR15, !P0 ;  /* 0x0000000f0c007c0c */ /* 0x000fe4000c761270 */
[----:B0-----:R-:W-:-:S02]  /*31100*/  LEA R8, P5, R3, R0, 0x1 ;  /* 0x0000000003087211 */ /* 0x001fc400078a08ff */
[----:B------:R-:W-:Y:S02]  /*31110*/  PRMT R20, R19, 0x7632, R20 ;  /* 0x0000763213147816 */ /* 0x000fe40000000014 */
[----:B------:R-:W-:Y:S02]  /*31120*/  LEA.HI.X.SX32 R9, R3, R2, 0x1, P5 ;  /* 0x0000000203097211 */ /* 0x000fe400028f0eff */
[----:B------:R-:W-:Y:S02]  /*31130*/  PRMT R21, R15, 0x7632, R21 ;  /* 0x000076320f157816 */ /* 0x000fe40000000015 */
[----:B------:R-:W-:Y:S02]  /*31140*/  PRMT R25, R23, 0x7632, R25 ;  /* 0x0000763217197816 */ /* 0x000fe40000000019 */
[----:B--2---:R-:W-:Y:S01]  /*31150*/  ISETP.LT.AND P6, PT, R11, UR15, !P0 ;  /* 0x0000000f0b007c0c */ /* 0x004fe2000c7c1270 */
[----:B------:R-:W-:-:S04]  /*31160*/  IMAD R11, R29, 0x8, R3 ;  /* 0x000000081d0b7824 */ /* 0x000fc800078e0203 */
[----:B------:R-:W-:Y:S01]  /*31170*/  IMAD R3, R29, 0x8, R11 ;  /* 0x000000081d037824 */ /* 0x000fe200078e020b */
[----:B------:R-:W-:-:S04]  /*31180*/  LEA R10, P5, R11, R0, 0x1 ;  /* 0x000000000b0a7211 */ /* 0x000fc800078a08ff */
[----:B------:R-:W-:Y:S02]  /*31190*/  LEA.HI.X.SX32 R11, R11, R2, 0x1, P5 ;  /* 0x000000020b0b7211 */ /* 0x000fe400028f0eff */
[C---:B------:R-:W-:Y:S01]  /*311a0*/  ISETP.LT.AND P5, PT, R24.reuse, UR15, !P0 ;  /* 0x0000000f18007c0c */ /* 0x040fe2000c7a1270 */
[----:B------:R0:W-:Y:S01]  /*311b0*/  @P6 STG.E.U16 desc[UR10][R8.64], R20 ;  /* 0x0000001408006986 */ /* 0x0001e2000c10150a */
[----:B------:R-:W-:-:S03]  /*311c0*/  IMAD R24, R24, R29, RZ ;  /* 0x0000001d18187224 */ /* 0x000fc600078e02ff */
[----:B------:R1:W-:Y:S04]  /*311d0*/  @P3 STG.E.U16 desc[UR10][R10.64], R21 ;  /* 0x000000150a003986 */ /* 0x0003e8000c10150a */
[----:B------:R-:W2:Y:S01]  /*311e0*/  LDS.128 R4, [R26+UR4] ;  /* 0x000000041a047984 */ /* 0x000ea20008000c00 */
[----:B0-----:R-:W-:-:S03]  /*311f0*/  LEA R20, P6, R3, R0, 0x1 ;  /* 0x0000000003147211 */ /* 0x001fc600078c08ff */
[----:B------:R-:W0:Y:S01]  /*31200*/  LDS.128 R12, [R26+UR4+0x200] ;  /* 0x000200041a0c7984 */ /* 0x000e220008000c00 */
[----:B-1----:R-:W-:Y:S02]  /*31210*/  LEA.HI.X.SX32 R21, R3, R2, 0x1, P6 ;  /* 0x0000000203157211 */ /* 0x002fe400030f0eff */
[C---:B------:R-:W-:Y:S01]  /*31220*/  LEA R22, P6, R24.reuse, R0, 0x1 ;  /* 0x0000000018167211 */ /* 0x040fe200078c08ff */
[----:B------:R-:W1:Y:S04]  /*31230*/  LDS.128 R16, [R26+UR4+0x400] ;  /* 0x000400041a107984 */ /* 0x000e680008000c00 */
[----:B------:R3:W5:Y:S01]  /*31240*/  LDS.128 R8, [R26+UR4+0x600] ;  /* 0x000600041a087984 */ /* 0x0007620008000c00 */
[----:B------:R-:W-:Y:S02]  /*31250*/  LEA.HI.X.SX32 R23, R24, R2, 0x1, P6 ;  /* 0x0000000218177211 */ /* 0x000fe400030f0eff */
[----:B----4-:R-:W-:Y:S01]  /*31260*/  ISETP.LT.AND P3, PT, R28, UR15, !P0 ;  /* 0x0000000f1c007c0c */ /* 0x010fe2000c761270 */
[----:B---3--:R-:W3:Y:S04]  /*31270*/  LDL.LU R26, [R1+0xb4] ;  /* 0x0000b400011a7983 */ /* 0x008ee80000300800 */
[----:B------:R-:W4:Y:S04]  /*31280*/  LDL.LU R28, [R1+0xb8] ;  /* 0x0000b800011c7983 */ /* 0x000f280000300800 */
[----:B------:R-:W2:Y:S01]  /*31290*/  LDL.LU R24, [R1+0xa4] ;  /* 0x0000a40001187983 */ /* 0x000ea20000300800 */
[----:B------:R-:W-:Y:S01]  /*312a0*/  PRMT R27, R27, 0x7632, R27 ;  /* 0x000076321b1b7816 */ /* 0x000fe2000000001b */
[----:B------:R-:W-:-:S04]  /*312b0*/  IMAD R3, R29, 0x10, R3 ;  /* 0x000000101d037824 */ /* 0x000fc800078e0203 */
[----:B------:R0:W-:Y:S02]  /*312c0*/  @P4 STG.E.U16 desc[UR10][R20.64], R27 ;  /* 0x0000001b14004986 */ /* 0x0001e4000c10150a */
[C---:B0-----:R-:W-:Y:S02]  /*312d0*/  LEA R20, P6, R3.reuse, R0, 0x1 ;  /* 0x0000000003147211 */ /* 0x041fe400078c08ff */
[----:B------:R-:W3:Y:S02]  /*312e0*/  LDL.LU R27, [R1+0x44] ;  /* 0x00004400011b7983 */ /* 0x000ee40000300800 */
[----:B------:R-:W-:Y:S02]  /*312f0*/  LEA.HI.X.SX32 R21, R3, R2, 0x1, P6 ;  /* 0x0000000203157211 */ /* 0x000fe400030f0eff */
[----:B------:R0:W-:Y:S01]  /*31300*/  @P5 STG.E.U16 desc[UR10][R22.64], R25 ;  /* 0x0000001916005986 */ /* 0x0001e2000c10150a */
[----:B--2---:R-:W-:Y:S01]  /*31310*/  ISETP.LT.AND P4, PT, R24, UR15, !P0 ;  /* 0x0000000f18007c0c */ /* 0x004fe2000c781270 */
[----:B------:R-:W-:-:S02]  /*31320*/  IMAD R24, R29, 0x8, R3 ;  /* 0x000000081d187824 */ /* 0x000fc400078e0203 */
[----:B------:R-:W2:Y:S04]  /*31330*/  LDL.LU R3, [R1+0xa8] ;  /* 0x0000a80001037983 */ /* 0x000ea80000300800 */
[----:B0-----:R-:W3:Y:S01]  /*31340*/  LDL.LU R25, [R1+0xac] ;  /* 0x0000ac0001197983 */ /* 0x001ee20000300800 */
[----:B------:R-:W-:-:S03]  /*31350*/  LEA R22, P6, R24, R0, 0x1 ;  /* 0x0000000018167211 */ /* 0x000fc600078c08ff */
[----:B------:R0:W-:Y:S01]  /*31360*/  @P3 STG.E.U16 desc[UR10][R20.64], R4 ;  /* 0x0000000414003986 */ /* 0x0001e2000c10150a */
[----:B------:R-:W-:Y:S02]  /*31370*/  LEA.HI.X.SX32 R23, R24, R2, 0x1, P6 ;  /* 0x0000000218177211 */ /* 0x000fe400030f0eff */
[----:B--2---:R-:W-:Y:S01]  /*31380*/  ISETP.LT.AND P5, PT, R3, UR15, !P0 ;  /* 0x0000000f03007c0c */ /* 0x004fe2000c7a1270 */
[----:B------:R-:W-:-:S05]  /*31390*/  IMAD R3, R29, 0x8, R24 ;  /* 0x000000081d037824 */ /* 0x000fca00078e0218 */
[----:B0-----:R-:W-:Y:S01]  /*313a0*/  LEA R20, P6, R3, R0, 0x1 ;  /* 0x0000000003147211 */ /* 0x001fe200078c08ff */
[----:B------:R-:W-:Y:S01]  /*313b0*/  IMAD R24, R29, 0x8, R3 ;  /* 0x000000081d187824 */ /* 0x000fe200078e0203 */
[----:B---3--:R-:W-:Y:S02]  /*313c0*/  ISETP.LT.AND P3, PT, R25, UR15, !P0 ;  /* 0x0000000f19007c0c */ /* 0x008fe4000c761270 */
[----:B------:R-:W2:Y:S01]  /*313d0*/  LDL.LU R25, [R1+0xbc] ;  /* 0x0000bc0001197983 */ /* 0x000ea20000300800 */
[----:B------:R-:W-:-:S03]  /*313e0*/  LEA.HI.X.SX32 R21, R3, R2, 0x1, P6 ;  /* 0x0000000203157211 */ /* 0x000fc600030f0eff */
[----:B------:R-:W3:Y:S04]  /*313f0*/  LDL.LU R3, [R1+0xb0] ;  /* 0x0000b00001037983 */ /* 0x000ee80000300800 */
[----:B------:R0:W-:Y:S04]  /*31400*/  @P4 STG.E.U16 desc[UR10][R22.64], R12 ;  /* 0x0000000c16004986 */ /* 0x0001e8000c10150a */
[----:B-1----:R1:W-:Y:S01]  /*31410*/  @P5 STG.E.U16 desc[UR10][R20.64], R16 ;  /* 0x0000001014005986 */ /* 0x0023e2000c10150a */
[----:B0-----:R-:W-:-:S04]  /*31420*/  LEA R22, P6, R24, R0, 0x1 ;  /* 0x0000000018167211 */ /* 0x001fc800078c08ff */
[----:B------:R-:W-:Y:S02]  /*31430*/  LEA.HI.X.SX32 R23, R24, R2, 0x1, P6 ;  /* 0x0000000218177211 */ /* 0x000fe400030f0eff */
[----:B------:R-:W-:Y:S02]  /*31440*/  PRMT R12, R4, 0x7632, R12 ;  /* 0x00007632040c7816 */ /* 0x000fe4000000000c */
[----:B------:R-:W-:Y:S01]  /*31450*/  ISETP.LT.AND P5, PT, R26, UR15, !P0 ;  /* 0x0000000f1a007c0c */ /* 0x000fe2000c7a1270 */
[----:B-----5:R0:W-:Y:S01]  /*31460*/  @P3 STG.E.U16 desc[UR10][R22.64], R8 ;  /* 0x0000000816003986 */ /* 0x0201e2000c10150a */
[----:B----4-:R-:W-:Y:S02]  /*31470*/  ISETP.LT.AND P3, PT, R28, UR15, !P0 ;  /* 0x0000000f1c007c0c */ /* 0x010fe4000c761270 */
[----:B-1----:R-:W-:Y:S01]  /*31480*/  PRMT R16, R16, 0x7632, R16 ;  /* 0x0000763210107816 */ /* 0x002fe20000000010 */
[----:B------:R-:W4:Y:S01]  /*31490*/  LDL.LU R26, [R1+0xc8] ;  /* 0x0000c800011a7983 */ /* 0x000f220000300800 */
[----:B---3--:R-:W-:Y:S01]  /*314a0*/  ISETP.LT.AND P4, PT, R3, UR15, !P0 ;  /* 0x0000000f03007c0c */ /* 0x008fe2000c781270 */
[----:B------:R-:W-:-:S02]  /*314b0*/  IMAD R3, R29, 0x8, R24 ;  /* 0x000000081d037824 */ /* 0x000fc400078e0218 */
[----:B------:R-:W3:Y:S03]  /*314c0*/  LDL.LU R24, [R1+0xcc] ;  /* 0x0000cc0001187983 */ /* 0x000ee60000300800 */
[----:B------:R-:W-:Y:S01]  /*314d0*/  LEA R20, P6, R3, R0, 0x1 ;  /* 0x0000000003147211 */ /* 0x000fe200078c08ff */
[----:B------:R-:W-:Y:S01]  /*314e0*/  IMAD R4, R29, 0x8, R3 ;  /* 0x000000081d047824 */ /* 0x000fe200078e0203 */
[----:B------:R-:W5:Y:S02]  /*314f0*/  LDL.LU R28, [R1+0xd0] ;  /* 0x0000d000011c7983 */ /* 0x000f640000300800 */
[----:B------:R-:W-:Y:S01]  /*31500*/  LEA.HI.X.SX32 R21, R3, R2, 0x1, P6 ;  /* 0x0000000203157211 */ /* 0x000fe200030f0eff */
[----:B------:R-:W-:Y:S01]  /*31510*/  IMAD R3, R29, 0x8, R4 ;  /* 0x000000081d037824 */ /* 0x000fe200078e0204 */
[----:B0-----:R-:W-:-:S03]  /*31520*/  LEA R22, P6, R4, R0, 0x1 ;  /* 0x0000000004167211 */ /* 0x001fc600078c08ff */
[----:B------:R0:W-:Y:S01]  /*31530*/  @P4 STG.E.U16 desc[UR10][R20.64], R12 ;  /* 0x0000000c14004986 */ /* 0x0001e2000c10150a */
[----:B------:R-:W-:Y:S01]  /*31540*/  LEA.HI.X.SX32 R23, R4, R2, 0x1, P6 ;  /* 0x0000000204177211 */ /* 0x000fe200030f0eff */
[----:B0-----:R-:W-:Y:S01]  /*31550*/  VIADD R21, R27, 0x138 ;  /* 0x000001381b157836 */ /* 0x001fe20000000000 */
[----:B------:R-:W-:Y:S02]  /*31560*/  PRMT R12, R12, 0x7632, R12 ;  /* 0x000076320c0c7816 */ /* 0x000fe4000000000c */
[----:B------:R-:W-:Y:S01]  /*31570*/  LEA R20, P6, R3, R0, 0x1 ;  /* 0x0000000003147211 */ /* 0x000fe200078c08ff */
[C---:B------:R-:W-:Y:S01]  /*31580*/  IMAD R4, R21.reuse, R29, RZ ;  /* 0x0000001d15047224 */ /* 0x040fe200078e02ff */
[----:B------:R-:W-:Y:S01]  /*31590*/  ISETP.LT.AND P4, PT, R21, UR15, !P0 ;  /* 0x0000000f15007c0c */ /* 0x000fe2000c781270 */
[----:B------:R0:W-:Y:S01]  /*315a0*/  @P5 STG.E.U16 desc[UR10][R22.64], R12 ;  /* 0x0000000c16005986 */ /* 0x0001e2000c10150a */
[----:B------:R-:W-:Y:S02]  /*315b0*/  LEA.HI.X.SX32 R21, R3, R2, 0x1, P6 ;  /* 0x0000000203157211 */ /* 0x000fe400030f0eff */
[----:B--2---:R-:W-:-:S02]  /*315c0*/  ISETP.LT.AND P5, PT, R25, UR15, !P0 ;  /* 0x0000000f19007c0c */ /* 0x004fc4000c7a1270 */
[----:B------:R-:W2:Y:S04]  /*315d0*/  LDL.LU R25, [R1+0xd4] ;  /* 0x0000d40001197983 */ /* 0x000ea80000300800 */
[----:B------:R1:W-:Y:S01]  /*315e0*/  @P3 STG.E.U16 desc[UR10][R20.64], R16 ;  /* 0x0000001014003986 */ /* 0x0003e2000c10150a */
[----:B0-----:R-:W-:-:S04]  /*315f0*/  LEA R22, P6, R4, R0, 0x1 ;  /* 0x0000000004167211 */ /* 0x001fc800078c08ff */
[----:B------:R-:W-:Y:S01]  /*31600*/  LEA.HI.X.SX32 R23, R4, R2, 0x1, P6 ;  /* 0x0000000204177211 */ /* 0x000fe200030f0eff */
[----:B-1----:R-:W2:Y:S04]  /*31610*/  LDL.LU R16, [R1+0xc4] ;  /* 0x0000c40001107983 */ /* 0x002ea80000300800 */
[----:B------:R-:W2:Y:S01]  /*31620*/  LDL.LU R4, [R1+0xc0] ;  /* 0x0000c00001047983 */ /* 0x000ea20000300800 */
[----:B------:R-:W-:Y:S01]  /*31630*/  IMAD R3, R29, 0x10, R3 ;  /* 0x000000101d037824 */ /* 0x000fe200078e0203 */
[----:B------:R-:W-:-:S04]  /*31640*/  PRMT R8, R8, 0x7632, R8 ;  /* 0x0000763208087816 */ /* 0x000fc80000000008 */
[C---:B------:R-:W-:Y:S01]  /*31650*/  LEA R20, P6, R3.reuse, R0, 0x1 ;  /* 0x0000000003147211 */ /* 0x040fe200078c08ff */
[----:B------:R0:W-:Y:S03]  /*31660*/  @P4 STG.E.U16 desc[UR10][R22.64], R8 ;  /* 0x0000000816004986 */ /* 0x0001e6000c10150a */
[----:B------:R-:W-:-:S05]  /*31670*/  LEA.HI.X.SX32 R21, R3, R2, 0x1, P6 ;  /* 0x0000000203157211 */ /* 0x000fca00030f0eff */
[----:B------:R1:W-:Y:S01]  /*31680*/  @P5 STG.E.U16 desc[UR10][R20.64], R5 ;  /* 0x0000000514005986 */ /* 0x0003e2000c10150a */
[----:B----4-:R-:W-:-:S03]  /*31690*/  ISETP.LT.AND P5, PT, R26, UR15, !P0 ;  /* 0x0000000f1a007c0c */ /* 0x010fc6000c7a1270 */
[----:B------:R-:W4:Y:S01]  /*316a0*/  LDL.LU R26, [R1+0xd8] ;  /* 0x0000d800011a7983 */ /* 0x000f220000300800 */
[----:B--2---:R-:W-:Y:S01]  /*316b0*/  ISETP.LT.AND P3, PT, R4, UR15, !P0 ;  /* 0x0000000f04007c0c */ /* 0x004fe2000c761270 */
[----:B------:R-:W-:Y:S01]  /*316c0*/  IMAD R4, R29, 0x8, R3 ;  /* 0x000000081d047824 */ /* 0x000fe200078e0203 */
[----:B------:R-:W-:-:S03]  /*316d0*/  ISETP.LT.AND P4, PT, R16, UR15, !P0 ;  /* 0x0000000f10007c0c */ /* 0x000fc6000c781270 */
[----:B------:R-:W-:Y:S01]  /*316e0*/  IMAD R3, R29, 0x8, R4 ;  /* 0x000000081d037824 */ /* 0x000fe200078e0204 */
[----:B0-----:R-:W-:-:S04]  /*316f0*/  LEA R22, P6, R4, R0, 0x1 ;  /* 0x0000000004167211 */ /* 0x001fc800078c08ff */
[----:B------:R-:W-:Y:S02]  /*31700*/  LEA.HI.X.SX32 R23, R4, R2, 0x1, P6 ;  /* 0x0000000204177211 */ /* 0x000fe400030f0eff */
[----:B-1----:R-:W-:-:S04]  /*31710*/  LEA R20, P6, R3, R0, 0x1 ;  /* 0x0000000003147211 */ /* 0x002fc800078c08ff */
[----:B------:R-:W-:Y:S01]  /*31720*/  LEA.HI.X.SX32 R21, R3, R2, 0x1, P6 ;  /* 0x0000000203157211 */ /* 0x000fe200030f0eff */
[----:B------:R0:W-:Y:S04]  /*31730*/  @P3 STG.E.U16 desc[UR10][R22.64], R13 ;  /* 0x0000000d16003986 */ /* 0x0001e8000c10150a */
[----:B------:R-:W-:Y:S01]  /*31740*/  @P4 STG.E.U16 desc[UR10][R20.64], R17 ;  /* 0x0000001114004986 */ /* 0x000fe2000c10150a */
[----:B-----5:R-:W-:-:S03]  /*31750*/  ISETP.LT.AND P4, PT, R28, UR15, !P0 ;  /* 0x0000000f1c007c0c */ /* 0x020fc6000c781270 */
[----:B------:R-:W2:Y:S01]  /*31760*/  LDL.LU R28, [R1+0xe0] ;  /* 0x0000e000011c7983 */ /* 0x000ea20000300800 */
[----:B------:R-:W-:-:S05]  /*31770*/  IMAD R4, R29, 0x8, R3 ;  /* 0x000000081d047824 */ /* 0x000fca00078e0203 */
[----:B0-----:R-:W-:-:S04]  /*31780*/  LEA R22, P6, R4, R0, 0x1 ;  /* 0x0000000004167211 */ /* 0x001fc800078c08ff */
[----:B------:R-:W-:Y:S01]  /*31790*/  LEA.HI.X.SX32 R23, R4, R2, 0x1, P6 ;  /* 0x0000000204177211 */ /* 0x000fe200030f0eff */
[----:B------:R-:W-:Y:S01]  /*317a0*/  IMAD R3, R29, 0x8, R4 ;  /* 0x000000081d037824 */ /* 0x000fe200078e0204 */
[----:B---3--:R-:W-:-:S03]  /*317b0*/  ISETP.LT.AND P3, PT, R24, UR15, !P0 ;  /* 0x0000000f18007c0c */ /* 0x008fc6000c761270 */
[----:B------:R0:W-:Y:S01]  /*317c0*/  @P5 STG.E.U16 desc[UR10][R22.64], R9 ;  /* 0x0000000916005986 */ /* 0x0001e2000c10150a */
[----:B------:R-:W-:Y:S01]  /*317d0*/  LEA R4, P6, R3, R0, 0x1 ;  /* 0x0000000003047211 */ /* 0x000fe200078c08ff */
[----:B------:R-:W-:Y:S01]  /*317e0*/  IMAD R8, R29, 0x8, R3 ;  /* 0x000000081d087824 */ /* 0x000fe200078e0203 */
[----:B------:R-:W-:Y:S01]  /*317f0*/  PRMT R12, R5, 0x7632, R12 ;  /* 0x00007632050c7816 */ /* 0x000fe2000000000c */
[----:B0-----:R-:W3:Y:S01]  /*31800*/  LDL.LU R23, [R1+0xdc] ;  /* 0x0000dc0001177983 */ /* 0x001ee20000300800 */
[----:B------:R-:W-:Y:S01]  /*31810*/  LEA.HI.X.SX32 R5, R3, R2, 0x1, P6 ;  /* 0x0000000203057211 */ /* 0x000fe200030f0eff */
[----:B------:R-:W-:Y:S02]  /*31820*/  IMAD R3, R29, 0x8, R8 ;  /* 0x000000081d037824 */ /* 0x000fe400078e0208 */
[----:B------:R-:W5:Y:S01]  /*31830*/  LDL.LU R16, [R1+0xe4] ;  /* 0x0000e40001107983 */ /* 0x000f620000300800 */
[C---:B------:R-:W-:Y:S02]  /*31840*/  LEA R20, P6, R8.reuse, R0, 0x1 ;  /* 0x0000000008147211 */ /* 0x040fe400078c08ff */
[----:B------:R-:W-:Y:S01]  /*31850*/  ISETP.LT.AND P5, PT, R25, UR15, !P0 ;  /* 0x0000000f19007c0c */ /* 0x000fe2000c7a1270 */
[----:B------:R0:W-:Y:S01]  /*31860*/  @P3 STG.E.U16 desc[UR10][R4.64], R12 ;  /* 0x0000000c04003986 */ /* 0x0001e2000c10150a */
[----:B------:R-:W-:-:S03]  /*31870*/  LEA.HI.X.SX32 R21, R8, R2, 0x1, P6 ;  /* 0x0000000208157211 */ /* 0x000fc600030f0eff */
[----:B------:R-:W5:Y:S04]  /*31880*/  LDL.LU R24, [R1+0xe8] ;  /* 0x0000e80001187983 */ /* 0x000f680000300800 */
[----:B------:R-:W5:Y:S01]  /*31890*/  LDL.LU R25, [R1+0xec] ;  /* 0x0000ec0001197983 */ /* 0x000f620000300800 */
[----:B0-----:R-:W-:Y:S01]  /*318a0*/  VIADD R5, R27, 0x178 ;  /* 0x000001781b057836 */ /* 0x001fe20000000000 */
[----:B------:R-:W-:-:S03]  /*318b0*/  LEA R4, P6, R3, R0, 0x1 ;  /* 0x0000000003047211 */ /* 0x000fc600078c08ff */
[C---:B------:R-:W-:Y:S01]  /*318c0*/  IMAD R8, R5.reuse, R29, RZ ;  /* 0x0000001d05087224 */ /* 0x040fe200078e02ff */
[----:B------:R-:W-:Y:S02]  /*318d0*/  ISETP.LT.AND P3, PT, R5, UR15, !P0 ;  /* 0x0000000f05007c0c */ /* 0x000fe4000c761270 */
[----:B------:R-:W-:Y:S02]  /*318e0*/  PRMT R13, R13, 0x7632, R13 ;  /* 0x000076320d0d7816 */ /* 0x000fe4000000000d */
[----:B------:R-:W-:Y:S02]  /*318f0*/  LEA.HI.X.SX32 R5, R3, R2, 0x1, P6 ;  /* 0x0000000203057211 */ /* 0x000fe400030f0eff */
[----:B------:R-:W-:Y:S01]  /*31900*/  LEA R12, P6, R8, R0, 0x1 ;  /* 0x00000000080c7211 */ /* 0x000fe200078c08ff */
[----:B------:R0:W-:Y:S01]  /*31910*/  @P4 STG.E.U16 desc[UR10][R20.64], R13 ;  /* 0x0000000d14004986 */ /* 0x0001e2000c10150a */
[----:B------:R-:W-:Y:S02]  /*31920*/  PRMT R17, R17, 0x7632, R17 ;  /* 0x0000763211117816 */ /* 0x000fe40000000011 */
[----:B----4-:R-:W-:-:S02]  /*31930*/  ISETP.LT.AND P4, PT, R26, UR15, !P0 ;  /* 0x0000000f1a007c0c */ /* 0x010fc4000c781270 */
[----:B------:R-:W4:Y:S01]  /*31940*/  LDL.LU R26, [R1+0xf0] ;  /* 0x0000f000011a7983 */ /* 0x000f220000300800 */
[----:B0-----:R-:W-:Y:S02]  /*31950*/  LEA.HI.X.SX32 R13, R8, R2, 0x1, P6 ;  /* 0x00000002080d7211 */ /* 0x001fe400030f0eff */
[----:B------:R-:W-:Y:S01]  /*31960*/  PRMT R8, R9, 0x7632, R8 ;  /* 0x0000763209087816 */ /* 0x000fe20000000008 */
[----:B------:R0:W-:Y:S04]  /*31970*/  @P5 STG.E.U16 desc[UR10][R4.64], R17 ;  /* 0x0000001104005986 */ /* 0x0001e8000c10150a */
[----:B------:R1:W-:Y:S01]  /*31980*/  @P3 STG.E.U16 desc[UR10][R12.64], R8 ;  /* 0x000000080c003986 */ /* 0x0003e2000c10150a */
[----:B--2---:R-:W-:-:S03]  /*31990*/  ISETP.LT.AND P3, PT, R28, UR15, !P0 ;  /* 0x0000000f1c007c0c */ /* 0x004fc6000c761270 */
[----:B------:R-:W2:Y:S01]  /*319a0*/  LDL.LU R28, [R1+0xf4] ;  /* 0x0000f400011c7983 */ /* 0x000ea20000300800 */
[----:B------:R-:W-:-:S04]  /*319b0*/  IMAD R3, R29, 0x10, R3 ;  /* 0x000000101d037824 */ /* 0x000fc800078e0203 */
[----:B------:R-:W-:Y:S01]  /*319c0*/  IMAD R9, R29, 0x8, R3 ;  /* 0x000000081d097824 */ /* 0x000fe200078e0203 */
[----:B0-----:R-:W-:-:S04]  /*319d0*/  LEA R4, P6, R3, R0, 0x1 ;  /* 0x0000000003047211 */ /* 0x001fc800078c08ff */
[----:B------:R-:W-:Y:S01]  /*319e0*/  LEA.HI.X.SX32 R5, R3, R2, 0x1, P6 ;  /* 0x0000000203057211 */ /* 0x000fe200030f0eff */
[----:B------:R-:W-:Y:S01]  /*319f0*/  IMAD R3, R29, 0x8, R9 ;  /* 0x000000081d037824 */ /* 0x000fe200078e0209 */
[----:B-1----:R-:W-:-:S03]  /*31a00*/  LEA R8, P6, R9, R0, 0x1 ;  /* 0x0000000009087211 */ /* 0x002fc600078c08ff */
[----:B------:R0:W-:Y:S01]  /*31a10*/  @P4 STG.E.U16 desc[UR10][R4.64], R6 ;  /* 0x0000000604004986 */ /* 0x0001e2000c10150a */
[----:B------:R-:W-:Y:S02]  /*31a20*/  LEA.HI.X.SX32 R9, R9, R2, 0x1, P6 ;  /* 0x0000000209097211 */ /* 0x000fe400030f0eff */
[----:B---3--:R-:W-:Y:S02]  /*31a30*/  ISETP.LT.AND P5, PT, R23, UR15, !P0 ;  /* 0x0000000f17007c0c */ /* 0x008fe4000c7a1270 */
[----:B0-----:R-:W-:Y:S01]  /*31a40*/  LEA R4, P6, R3, R0, 0x1 ;  /* 0x0000000003047211 */ /* 0x001fe200078c08ff */
[----:B------:R-:W-:Y:S01]  /*31a50*/  IMAD R17, R29, 0x8, R3 ;  /* 0x000000081d117824 */ /* 0x000fe200078e0203 */
[----:B-----5:R-:W-:Y:S02]  /*31a60*/  ISETP.LT.AND P4, PT, R16, UR15, !P0 ;  /* 0x0000000f10007c0c */ /* 0x020fe4000c781270 */
[----:B------:R-:W-:Y:S01]  /*31a70*/  LEA.HI.X.SX32 R5, R3, R2, 0x1, P6 ;  /* 0x0000000203057211 */ /* 0x000fe200030f0eff */
[----:B------:R-:W-:-:S06]  /*31a80*/  IMAD R3, R29, 0x8, R17 ;  /* 0x000000081d037824 */ /* 0x000fcc00078e0211 */
[----:B------:R0:W-:Y:S01]  /*31a90*/  @P5 STG.E.U16 desc[UR10][R8.64], R14 ;  /* 0x0000000e08005986 */ /* 0x0001e2000c10150a */
[----:B------:R-:W-:-:S03]  /*31aa0*/  ISETP.LT.AND P5, PT, R24, UR15, !P0 ;  /* 0x0000000f18007c0c */ /* 0x000fc6000c7a1270 */
[----:B------:R1:W-:Y:S01]  /*31ab0*/  @P3 STG.E.U16 desc[UR10][R4.64], R18 ;  /* 0x0000001204003986 */ /* 0x0003e2000c10150a */
[----:B------:R-:W-:-:S03]  /*31ac0*/  ISETP.LT.AND P3, PT, R25, UR15, !P0 ;  /* 0x0000000f19007c0c */ /* 0x000fc6000c761270 */
[----:B------:R-:W3:Y:S01]  /*31ad0*/  LDL.LU R24, [R1+0xfc] ;  /* 0x0000fc0001187983 */ /* 0x000ee20000300800 */
[----:B0-----:R-:W-:-:S03]  /*31ae0*/  LEA R8, P6, R17, R0, 0x1 ;  /* 0x0000000011087211 */ /* 0x001fc600078c08ff */
[----:B------:R-:W5:Y:S01]  /*31af0*/  LDL.LU R25, [R1+0xf8] ;  /* 0x0000f80001197983 */ /* 0x000f620000300800 */
[----:B------:R-:W-:Y:S01]  /*31b00*/  IMAD R13, R29, 0x8, R3 ;  /* 0x000000081d0d7824 */ /* 0x000fe200078e0203 */
[----:B------:R-:W-:Y:S02]  /*31b10*/  LEA.HI.X.SX32 R9, R17, R2, 0x1, P6 ;  /* 0x0000000211097211 */ /* 0x000fe400030f0eff */
[----:B-1----:R-:W-:-:S03]  /*31b20*/  LEA R4, P6, R3, R0, 0x1 ;  /* 0x0000000003047211 */ /* 0x002fc600078c08ff */
[----:B------:R0:W-:Y:S01]  /*31b30*/  @P4 STG.E.U16 desc[UR10][R8.64], R10 ;  /* 0x0000000a08004986 */ /* 0x0001e2000c10150a */
[----:B------:R-:W-:Y:S02]  /*31b40*/  LEA.HI.X.SX32 R5, R3, R2, 0x1, P6 ;  /* 0x0000000203057211 */ /* 0x000fe400030f0eff */
[----:B------:R-:W-:Y:S02]  /*31b50*/  PRMT R6, R6, 0x7632, R6 ;  /* 0x0000763206067816 */ /* 0x000fe40000000006 */
[----:B------:R-:W-:Y:S02]  /*31b60*/  PRMT R14, R14, 0x7632, R14 ;  /* 0x000076320e0e7816 */ /* 0x000fe4000000000e */
[----:B0-----:R-:W-:-:S04]  /*31b70*/  LEA R8, P6, R13, R0, 0x1 ;  /* 0x000000000d087211 */ /* 0x001fc800078c08ff */
[----:B------:R-:W-:Y:S01]  /*31b80*/  LEA.HI.X.SX32 R9, R13, R2, 0x1, P6 ;  /* 0x000000020d097211 */ /* 0x000fe200030f0eff */
[----:B------:R0:W-:Y:S01]  /*31b90*/  @P5 STG.E.U16 desc[UR10][R4.64], R6 ;  /* 0x0000000604005986 */ /* 0x0001e2000c10150a */
[----:B----4-:R-:W-:-:S03]  /*31ba0*/  ISETP.LT.AND P4, PT, R26, UR15, !P0 ;  /* 0x0000000f1a007c0c */ /* 0x010fc6000c781270 */
[----:B------:R1:W-:Y:S04]  /*31bb0*/  @P3 STG.E.U16 desc[UR10][R8.64], R14 ;  /* 0x0000000e08003986 */ /* 0x0003e8000c10150a */
[----:B------:R-:W4:Y:S01]  /*31bc0*/  LDL.LU R26, [R1+0x100] ;  /* 0x00010000011a7983 */ /* 0x000f220000300800 */
[----:B--2---:R-:W-:-:S03]  /*31bd0*/  ISETP.LT.AND P3, PT, R28, UR15, !P0 ;  /* 0x0000000f1c007c0c */ /* 0x004fc6000c761270 */
[----:B------:R-:W2:Y:S01]  /*31be0*/  LDL.LU R28, [R1+0x104] ;  /* 0x00010400011c7983 */ /* 0x000ea20000300800 */
[----:B------:R-:W-:Y:S02]  /*31bf0*/  VIADD R3, R27, 0x1b8 ;  /* 0x000001b81b037836 */ /* 0x000fe40000000000 */
[----:B------:R-:W-:-:S03]  /*31c00*/  IMAD R17, R29, 0x8, R13 ;  /* 0x000000081d117824 */ /* 0x000fc600078e020d */
[C---:B------:R-:W-:Y:S01]  /*31c10*/  ISETP.LT.AND P5, PT, R3.reuse, UR15, !P0 ;  /* 0x0000000f03007c0c */ /* 0x040fe2000c7a1270 */
[----:B------:R-:W-:Y:S01]  /*31c20*/  IMAD R3, R3, R29, RZ ;  /* 0x0000001d03037224 */ /* 0x000fe200078e02ff */
[----:B0-----:R-:W-:-:S04]  /*31c30*/  LEA R4, P6, R17, R0, 0x1 ;  /* 0x0000000011047211 */ /* 0x001fc800078c08ff */
[----:B------:R-:W-:Y:S01]  /*31c40*/  LEA.HI.X.SX32 R5, R17, R2, 0x1, P6 ;  /* 0x0000000211057211 */ /* 0x000fe200030f0eff */
[----:B------:R-:W-:Y:S01]  /*31c50*/  IMAD R17, R29, 0x10, R17 ;  /* 0x000000101d117824 */ /* 0x000fe200078e0211 */
[C---:B------:R-:W-:Y:S02]  /*31c60*/  LEA R12, P6, R3.reuse, R0, 0x1 ;  /* 0x00000000030c7211 */ /* 0x040fe400078c08ff */
[----:B------:R-:W-:Y:S02]  /*31c70*/  PRMT R18, R18, 0x7632, R18 ;  /* 0x0000763212127816 */ /* 0x000fe40000000012 */
[----:B------:R-:W-:Y:S01]  /*31c80*/  LEA.HI.X.SX32 R13, R3, R2, 0x1, P6 ;  /* 0x00000002030d7211 */ /* 0x000fe200030f0eff */
[----:B------:R-:W-:Y:S02]  /*31c90*/  IMAD R3, R29, 0x8, R17 ;  /* 0x000000081d037824 */ /* 0x000fe400078e0211 */
[----:B------:R0:W-:Y:S01]  /*31ca0*/  @P4 STG.E.U16 desc[UR10][R4.64], R18 ;  /* 0x0000001204004986 */ /* 0x0001e2000c10150a */
[----:B------:R-:W-:Y:S01]  /*31cb0*/  LEA R16, P4, R17, R0, 0x1 ;  /* 0x0000000011107211 */ /* 0x000fe200078808ff */
[----:B-1----:R-:W-:Y:S01]  /*31cc0*/  IMAD R9, R29, 0x8, R3 ;  /* 0x000000081d097824 */ /* 0x002fe200078e0203 */
[----:B------:R-:W-:-:S02]  /*31cd0*/  PRMT R6, R10, 0x7632, R6 ;  /* 0x000076320a067816 */ /* 0x000fc40000000006 */
[----:B------:R-:W-:Y:S01]  /*31ce0*/  LEA R20, P6, R3, R0, 0x1 ;  /* 0x0000000003147211 */ /* 0x000fe200078c08ff */
[----:B------:R-:W-:Y:S01]  /*31cf0*/  IMAD R23, R29, 0x8, R9 ;  /* 0x000000081d177824 */ /* 0x000fe200078e0209 */
[-C--:B------:R-:W-:Y:S01]  /*31d00*/  LEA.HI.X.SX32 R17, R17, R2.reuse, 0x1, P4 ;  /* 0x0000000211117211 */ /* 0x080fe200020f0eff */
[----:B------:R1:W-:Y:S01]  /*31d10*/  @P5 STG.E.U16 desc[UR10][R12.64], R6 ;  /* 0x000000060c005986 */ /* 0x0003e2000c10150a */
[----:B------:R-:W-:Y:S01]  /*31d20*/  LEA.HI.X.SX32 R21, R3, R2, 0x1, P6 ;  /* 0x0000000203157211 */ /* 0x000fe200030f0eff */
[----:B------:R-:W-:Y:S02]  /*31d30*/  VIADD R3, R27, 0x1f8 ;  /* 0x000001f81b037836 */ /* 0x000fe40000000000 */
[----:B------:R-:W-:Y:S04]  /*31d40*/  @P3 STG.E.U16 desc[UR10][R16.64], R7 ;  /* 0x0000000710003986 */ /* 0x000fe8000c10150a */
[----:B------:R3:W-:Y:S01]  /*31d50*/  @P1 STG.E.U16 desc[UR10][R20.64], R15 ;  /* 0x0000000f14001986 */ /* 0x0007e2000c10150a */
[----:B0-----:R-:W-:Y:S01]  /*31d60*/  LEA R4, P1, R9, R0, 0x1 ;  /* 0x0000000009047211 */ /* 0x001fe200078208ff */
[----:B-1----:R-:W-:Y:S01]  /*31d70*/  IMAD R6, R3, R29, RZ ;  /* 0x0000001d03067224 */ /* 0x002fe200078e02ff */
[----:B-----5:R-:W-:Y:S01]  /*31d80*/  ISETP.LT.AND P5, PT, R25, UR15, !P0 ;  /* 0x0000000f19007c0c */ /* 0x020fe2000c7a1270 */
[----:B------:R-:W-:Y:S01]  /*31d90*/  IMAD R25, R29, 0x8, R23 ;  /* 0x000000081d197824 */ /* 0x000fe200078e0217 */
[----:B------:R-:W-:-:S03]  /*31da0*/  LEA.HI.X.SX32 R5, R9, R2, 0x1, P1 ;  /* 0x0000000209057211 */ /* 0x000fc600008f0eff */
[----:B------:R-:W-:Y:S01]  /*31db0*/  IMAD R27, R29, 0x8, R25 ;  /* 0x000000081d1b7824 */ /* 0x000fe200078e0219 */
[----:B------:R-:W-:-:S03]  /*31dc0*/  LEA R12, P1, R25, R0, 0x1 ;  /* 0x00000000190c7211 */ /* 0x000fc600078208ff */
[----:B------:R-:W-:Y:S01]  /*31dd0*/  IMAD R29, R29, 0x8, R27 ;  /* 0x000000081d1d7824 */ /* 0x000fe200078e021b */
[----:B------:R-:W-:Y:S02]  /*31de0*/  LEA R8, P3, R23, R0, 0x1 ;  /* 0x0000000017087211 */ /* 0x000fe400078608ff */
[----:B------:R-:W-:Y:S02]  /*31df0*/  LEA.HI.X.SX32 R13, R25, R2, 0x1, P1 ;  /* 0x00000002190d7211 */ /* 0x000fe400008f0eff */
[-C--:B---3--:R-:W-:Y:S02]  /*31e00*/  LEA R20, P1, R29, R0.reuse, 0x1 ;  /* 0x000000001d147211 */ /* 0x088fe400078208ff */
[----:B------:R-:W-:Y:S02]  /*31e10*/  LEA R16, P6, R27, R0, 0x1 ;  /* 0x000000001b107211 */ /* 0x000fe400078c08ff */
[----:B------:R-:W-:Y:S02]  /*31e20*/  ISETP.LT.AND P4, PT, R24, UR15, !P0 ;  /* 0x0000000f18007c0c */ /* 0x000fe4000c781270 */
[----:B------:R-:W-:-:S02]  /*31e30*/  LEA.HI.X.SX32 R9, R23, R2, 0x1, P3 ;  /* 0x0000000217097211 */ /* 0x000fc400018f0eff */
[-C--:B------:R-:W-:Y:S02]  /*31e40*/  LEA.HI.X.SX32 R21, R29, R2.reuse, 0x1, P1 ;  /* 0x000000021d157211 */ /* 0x080fe400008f0eff */
[----:B------:R-:W-:Y:S02]  /*31e50*/  ISETP.LT.AND P1, PT, R3, UR15, !P0 ;  /* 0x0000000f03007c0c */ /* 0x000fe4000c721270 */
[----:B------:R-:W-:Y:S02]  /*31e60*/  LEA.HI.X.SX32 R17, R27, R2, 0x1, P6 ;  /* 0x000000021b117211 */ /* 0x000fe400030f0eff */
[----:B------:R-:W-:Y:S02]  /*31e70*/  LEA R22, P6, R6, R0, 0x1 ;  /* 0x0000000006167211 */ /* 0x000fe400078c08ff */
[----:B----4-:R-:W-:Y:S02]  /*31e80*/  ISETP.LT.AND P3, PT, R26, UR15, !P0 ;  /* 0x0000000f1a007c0c */ /* 0x010fe4000c761270 */
[----:B------:R-:W-:-:S02]  /*31e90*/  LEA.HI.X.SX32 R23, R6, R2, 0x1, P6 ;  /* 0x0000000206177211 */ /* 0x000fc400030f0eff */
[----:B------:R-:W-:Y:S02]  /*31ea0*/  PRMT R6, R7, 0x7632, R6 ;  /* 0x0000763207067816 */ /* 0x000fe40000000006 */
[----:B------:R-:W-:Y:S01]  /*31eb0*/  PRMT R15, R15, 0x7632, R15 ;  /* 0x000076320f0f7816 */ /* 0x000fe2000000000f */
[----:B------:R0:W-:Y:S01]  /*31ec0*/  @P5 STG.E.U16 desc[UR10][R4.64], R19 ;  /* 0x0000001304005986 */ /* 0x0001e2000c10150a */
[----:B------:R-:W-:-:S03]  /*31ed0*/  PRMT R10, R19, 0x7632, R10 ;  /* 0x00007632130a7816 */ /* 0x000fc6000000000a */
[----:B------:R0:W-:Y:S04]  /*31ee0*/  @P4 STG.E.U16 desc[UR10][R8.64], R11 ;  /* 0x0000000b08004986 */ /* 0x0001e8000c10150a */
[----:B------:R0:W-:Y:S04]  /*31ef0*/  @P3 STG.E.U16 desc[UR10][R12.64], R6 ;  /* 0x000000060c003986 */ /* 0x0001e8000c10150a */
[----:B------:R0:W-:Y:S01]  /*31f00*/  @P2 STG.E.U16 desc[UR10][R16.64], R15 ;  /* 0x0000000f10002986 */ /* 0x0001e2000c10150a */
[----:B--2---:R-:W-:-:S13]  /*31f10*/  ISETP.LT.AND P0, PT, R28, UR15, !P0 ;  /* 0x0000000f1c007c0c */ /* 0x004fda000c701270 */
[----:B------:R0:W-:Y:S01]  /*31f20*/  @P0 STG.E.U16 desc[UR10][R20.64], R10 ;  /* 0x0000000a14000986 */ /* 0x0001e2000c10150a */
[----:B------:R-:W-:Y:S05]  /*31f30*/  @!P1 EXIT ;  /* 0x000000000000994d */ /* 0x000fea0003800000 */
[----:B0-----:R-:W-:-:S05]  /*31f40*/  PRMT R11, R11, 0x7632, R11 ;  /* 0x000076320b0b7816 */ /* 0x001fca000000000b */
[----:B------:R-:W-:Y:S01]  /*31f50*/  STG.E.U16 desc[UR10][R22.64], R11 ;  /* 0x0000000b16007986 */ /* 0x000fe2000c10150a */
[----:B------:R-:W-:Y:S05]  /*31f60*/  EXIT ;  /* 0x000000000000794d */ /* 0x000fea0003800000 */
.L_x_3:
[----:B------:R-:W-:-:S00]  /*31f70*/  BRA `(.L_x_3) ;  /* 0xfffffffc00fc7947 */ /* 0x000fc0000383ffff */
[----:B------:R-:W-:-:S00]  /*31f80*/  NOP ;  /* 0x0000000000007918 */ /* 0x000fc00000000000 */
[----:B------:R-:W-:-:S00]  /*31f90*/  NOP ;  /* 0x0000000000007918 */ /* 0x000fc00000000000 */
[----:B------:R-:W-:-:S00]  /*31fa0*/  NOP ;  /* 0x0000000000007918 */ /* 0x000fc00000000000 */
[----:B------:R-:W-:-:S00]  /*31fb0*/  NOP ;  /* 0x0000000000007918 */ /* 0x000fc00000000000 */
[----:B------:R-:W-:-:S00]  /*31fc0*/  NOP ;  /* 0x0000000000007918 */ /* 0x000fc00000000000 */
[----:B------:R-:W-:-:S00]  /*31fd0*/  NOP ;  /* 0x0000000000007918 */ /* 0x000fc00000000000 */
[----:B------:R-:W-:-:S00]  /*31fe0*/  NOP ;  /* 0x0000000000007918 */ /* 0x000fc00000000000 */
[----:B------:R-:W-:-:S00]  /*31ff0*/  NOP ;  /* 0x0000000000007918 */ /* 0x000fc00000000000 */
.L_x_4:


//--------------------- .nv.shared.matmul_kernel  --------------------------
	.section	.nv.shared.matmul_kernel,"aw",@nobits
	.sectionflags	@""
	.align	16
	.zero		1024


//--------------------- .nv.shared.reserved.0     --------------------------
	.section	.nv.shared.reserved.0,"aw",@nobits
	.weak		__nv_reservedSMEM_offset_0_alias
	.size		__nv_reservedSMEM_offset_0_alias, 0, 64
	.other		__nv_reservedSMEM_offset_0_alias,@"STO_CUDA_RESERVED_SHARED STV_DEFAULT"
__nv_reservedSMEM_offset_0_alias:
	.zero		0
	.zero		64


//--------------------- .nv.constant0.matmul_kernel --------------------------
	.section	.nv.constant0.matmul_kernel,"a",@progbits
	.sectionflags	@""
	.align	4
.nv.constant0.matmul_kernel:
	.zero		976


//--------------------- SYMBOLS --------------------------

	.type		.nv.reservedSmem.offset0,@object
	.size		.nv.reservedSmem.offset0,0x4
	.type		.nv.reservedSmem.cap,@object
	.size		.nv.reservedSmem.cap,0x4
